def matmul_kernel(
    a_ptr,
    b_ptr,
    c_ptr,
    M,
    N,
    K,
    stride_am,
    stride_ak,
    stride_bk,
    stride_bn,
    stride_cm,
    stride_cn,
    BLOCK_M: tl.constexpr,
    BLOCK_N: tl.constexpr,
    BLOCK_K: tl.constexpr,
    GROUP_M: tl.constexpr,
):
    pid = tl.program_id(axis=0)
    num_pid_m = tl.cdiv(M, BLOCK_M)
    num_pid_n = tl.cdiv(N, BLOCK_N)
    num_pid_in_group = GROUP_M * num_pid_n
    group_id = pid // num_pid_in_group
    first_pid_m = group_id * GROUP_M
    group_size_m = min(num_pid_m - first_pid_m, GROUP_M)
    pid_m = first_pid_m + ((pid % num_pid_in_group) % group_size_m)
    pid_n = (pid % num_pid_in_group) // group_size_m

    offs_am = (pid_m * BLOCK_M + tl.arange(0, BLOCK_M)) % M
    offs_bn = (pid_n * BLOCK_N + tl.arange(0, BLOCK_N)) % N
    offs_k = tl.arange(0, BLOCK_K)
    a_ptrs = a_ptr + offs_am[:, None] * stride_am + offs_k[None, :] * stride_ak
    b_ptrs = b_ptr + offs_k[:, None] * stride_bk + offs_bn[None, :] * stride_bn

    acc = tl.zeros((BLOCK_M, BLOCK_N), dtype=tl.float32)
    for kk in range(0, tl.cdiv(K, BLOCK_K)):
        a = tl.load(a_ptrs, mask=offs_k[None, :] < K - kk * BLOCK_K, other=0.0)
        b = tl.load(b_ptrs, mask=offs_k[:, None] < K - kk * BLOCK_K, other=0.0)
        acc = tl.dot(a, b, acc)
        a_ptrs += BLOCK_K * stride_ak
        b_ptrs += BLOCK_K * stride_bk

    c = acc.to(c_ptr.dtype.element_ty)
    offs_cm = pid_m * BLOCK_M + tl.arange(0, BLOCK_M)
    offs_cn = pid_n * BLOCK_N + tl.arange(0, BLOCK_N)
    c_ptrs = c_ptr + offs_cm[:, None] * stride_cm + offs_cn[None, :] * stride_cn
    mask = (offs_cm[:, None] < M) & (offs_cn[None, :] < N)
    tl.store(c_ptrs, c, mask=mask)

# config = {"BLOCK_K": 64, "BLOCK_M": 128, "BLOCK_N": 64, "GROUP_M": 8, "arch": "sm_90", "dtype": "fp32", "num_ctas": 1, "num_stages": 3, "num_warps": 2}
# arch = sm_90


// ===== COMPILED SASS (sm_90a) =====

	.target	sm_90a

	.elftype	@"ET_EXEC"


//--------------------- .note.nv.tkinfo           --------------------------
	.section	.note.nv.tkinfo,"",@"SHT_NOTE"
	.sectionflags	@"SHF_NOTE_NV_TKINFO"
	.tkinfo
        /*0018*/ 	.word	0x00000002
        /*0030*/ 	.string	""
        /*0030*/ 	.string	"ptxas"
        /*0030*/ 	.string	"Cuda compilation tools, release 13.0, V13.0.88"
        /*0030*/ 	.string	"Build cuda_13.0.r13.0/compiler.36424714_0"
        /*0030*/ 	.string	"-v  -suppress-debug-info  -lineinfo  -arch sm_90a "



//--------------------- .note.nv.cuinfo           --------------------------
	.section	.note.nv.cuinfo,"",@"SHT_NOTE"
	.sectionflags	@"SHF_NOTE_NV_CUINFO"
        /*0018*/ 	.short	0x0002
        /*001a*/ 	.short	0x005a
        /*001c*/ 	.short	0x0082
	.zero		2


//--------------------- .nv.info                  --------------------------
	.section	.nv.info,"",@"SHT_CUDA_INFO"
	.align	4


	//----- nvinfo : EIATTR_REGCOUNT
	.align		4
        /*0000*/ 	.byte	0x04, 0x2f
        /*0002*/ 	.short	(.L_1 - .L_0)
	.align		4
.L_0:
        /*0004*/ 	.word	index@(matmul_kernel)
        /*0008*/ 	.word	0x000000ff


	//----- nvinfo : EIATTR_FRAME_SIZE
	.align		4
.L_1:
        /*000c*/ 	.byte	0x04, 0x11
        /*000e*/ 	.short	(.L_3 - .L_2)
	.align		4
.L_2:
        /*0010*/ 	.word	index@(matmul_kernel)
        /*0014*/ 	.word	0x000006c8


	//----- nvinfo : EIATTR_MIN_STACK_SIZE
	.align		4
.L_3:
        /*0018*/ 	.byte	0x04, 0x12
        /*001a*/ 	.short	(.L_5 - .L_4)
	.align		4
.L_4:
        /*001c*/ 	.word	index@(matmul_kernel)
        /*0020*/ 	.word	0x000006c8
.L_5:


//--------------------- .nv.compat                --------------------------
	.section	.nv.compat,"",@"SHT_CUDA_COMPAT_INFO"
	.align	4
        /*0000*/ 	.byte	0x02, 0x09, 0x01, 0x00, 0x02, 0x02, 0x01, 0x00, 0x02, 0x05, 0x05, 0x00, 0x03, 0x07, 0x01, 0x01
        /*0010*/ 	.byte	0x02, 0x03, 0x00, 0x00, 0x02, 0x06, 0x01, 0x00, 0x04, 0x0b, 0x08, 0x00, 0x00, 0x00, 0x00, 0x00
        /*0020*/ 	.byte	0x00, 0x00, 0x00, 0x00


//--------------------- .nv.info.matmul_kernel    --------------------------
	.section	.nv.info.matmul_kernel,"",@"SHT_CUDA_INFO"
	.sectionflags	@""
	.align	4


	//----- nvinfo : EIATTR_CUDA_API_VERSION
	.align		4
        /*0000*/ 	.byte	0x04, 0x37
        /*0002*/ 	.short	(.L_7 - .L_6)
.L_6:
        /*0004*/ 	.word	0x00000082


	//----- nvinfo : EIATTR_KPARAM_INFO
	.align		4
.L_7:
        /*0008*/ 	.byte	0x04, 0x17
        /*000a*/ 	.short	(.L_9 - .L_8)
.L_8:
        /*000c*/ 	.word	0x00000000
        /*0010*/ 	.short	0x000d
        /*0012*/ 	.short	0x0048
        /*0014*/ 	.byte	0x00, 0xf4, 0x21, 0x00


	//----- nvinfo : EIATTR_KPARAM_INFO
	.align		4
.L_9:
        /*0018*/ 	.byte	0x04, 0x17
        /*001a*/ 	.short	(.L_11 - .L_10)
.L_10:
        /*001c*/ 	.word	0x00000000
        /*0020*/ 	.short	0x000c
        /*0022*/ 	.short	0x0040
        /*0024*/ 	.byte	0x00, 0xf4, 0x21, 0x00


	//----- nvinfo : EIATTR_KPARAM_INFO
	.align		4
.L_11:
        /*0028*/ 	.byte	0x04, 0x17
        /*002a*/ 	.short	(.L_13 - .L_12)
.L_12:
        /*002c*/ 	.word	0x00000000
        /*0030*/ 	.short	0x000b
        /*0032*/ 	.short	0x0038
        /*0034*/ 	.byte	0x00, 0xf0, 0x11, 0x00


	//----- nvinfo : EIATTR_KPARAM_INFO
	.align		4
.L_13:
        /*0038*/ 	.byte	0x04, 0x17
        /*003a*/ 	.short	(.L_15 - .L_14)
.L_14:
        /*003c*/ 	.word	0x00000000
        /*0040*/ 	.short	0x000a
        /*0042*/ 	.short	0x0034
        /*0044*/ 	.byte	0x00, 0xf0, 0x11, 0x00


	//----- nvinfo : EIATTR_KPARAM_INFO
	.align		4
.L_15:
        /*0048*/ 	.byte	0x04, 0x17
        /*004a*/ 	.short	(.L_17 - .L_16)
.L_16:
        /*004c*/ 	.word	0x00000000
        /*0050*/ 	.short	0x0009
        /*0052*/ 	.short	0x0030
        /*0054*/ 	.byte	0x00, 0xf0, 0x11, 0x00


	//----- nvinfo : EIATTR_KPARAM_INFO
	.align		4
.L_17:
        /*0058*/ 	.byte	0x04, 0x17
        /*005a*/ 	.short	(.L_19 - .L_18)
.L_18:
        /*005c*/ 	.word	0x00000000
        /*0060*/ 	.short	0x0008
        /*0062*/ 	.short	0x002c
        /*0064*/ 	.byte	0x00, 0xf0, 0x11, 0x00


	//----- nvinfo : EIATTR_KPARAM_INFO
	.align		4
.L_19:
        /*0068*/ 	.byte	0x04, 0x17
        /*006a*/ 	.short	(.L_21 - .L_20)
.L_20:
        /*006c*/ 	.word	0x00000000
        /*0070*/ 	.short	0x0007
        /*0072*/ 	.short	0x0028
        /*0074*/ 	.byte	0x00, 0xf0, 0x11, 0x00


	//----- nvinfo : EIATTR_KPARAM_INFO
	.align		4
.L_21:
        /*0078*/ 	.byte	0x04, 0x17
        /*007a*/ 	.short	(.L_23 - .L_22)
.L_22:
        /*007c*/ 	.word	0x00000000
        /*0080*/ 	.short	0x0006
        /*0082*/ 	.short	0x0024
        /*0084*/ 	.byte	0x00, 0xf0, 0x11, 0x00


	//----- nvinfo : EIATTR_KPARAM_INFO
	.align		4
.L_23:
        /*0088*/ 	.byte	0x04, 0x17
        /*008a*/ 	.short	(.L_25 - .L_24)
.L_24:
        /*008c*/ 	.word	0x00000000
        /*0090*/ 	.short	0x0005
        /*0092*/ 	.short	0x0020
        /*0094*/ 	.byte	0x00, 0xf0, 0x11, 0x00


	//----- nvinfo : EIATTR_KPARAM_INFO
	.align		4
.L_25:
        /*0098*/ 	.byte	0x04, 0x17
        /*009a*/ 	.short	(.L_27 - .L_26)
.L_26:
        /*009c*/ 	.word	0x00000000
        /*00a0*/ 	.short	0x0004
        /*00a2*/ 	.short	0x001c
        /*00a4*/ 	.byte	0x00, 0xf0, 0x11, 0x00


	//----- nvinfo : EIATTR_KPARAM_INFO
	.align		4
.L_27:
        /*00a8*/ 	.byte	0x04, 0x17
        /*00aa*/ 	.short	(.L_29 - .L_28)
.L_28:
        /*00ac*/ 	.word	0x00000000
        /*00b0*/ 	.short	0x0003
        /*00b2*/ 	.short	0x0018
        /*00b4*/ 	.byte	0x00, 0xf0, 0x11, 0x00


	//----- nvinfo : EIATTR_KPARAM_INFO
	.align		4
.L_29:
        /*00b8*/ 	.byte	0x04, 0x17
        /*00ba*/ 	.short	(.L_31 - .L_30)
.L_30:
        /*00bc*/ 	.word	0x00000000
        /*00c0*/ 	.short	0x0002
        /*00c2*/ 	.short	0x0010
        /*00c4*/ 	.byte	0x00, 0xf4, 0x21, 0x00


	//----- nvinfo : EIATTR_KPARAM_INFO
	.align		4
.L_31:
        /*00c8*/ 	.byte	0x04, 0x17
        /*00ca*/ 	.short	(.L_33 - .L_32)
.L_32:
        /*00cc*/ 	.word	0x00000000
        /*00d0*/ 	.short	0x0001
        /*00d2*/ 	.short	0x0008
        /*00d4*/ 	.byte	0x00, 0xf4, 0x21, 0x00


	//----- nvinfo : EIATTR_KPARAM_INFO
	.align		4
.L_33:
        /*00d8*/ 	.byte	0x04, 0x17
        /*00da*/ 	.short	(.L_35 - .L_34)
.L_34:
        /*00dc*/ 	.word	0x00000000
        /*00e0*/ 	.short	0x0000
        /*00e2*/ 	.short	0x0000
        /*00e4*/ 	.byte	0x00, 0xf4, 0x21, 0x00


	//----- nvinfo : EIATTR_SPARSE_MMA_MASK
	.align		4
.L_35:
        /*00e8*/ 	.byte	0x03, 0x50
        /*00ea*/ 	.short	0x0000


	//----- nvinfo : EIATTR_MAXREG_COUNT
	.align		4
        /*00ec*/ 	.byte	0x03, 0x1b
        /*00ee*/ 	.short	0x00ff


	//----- nvinfo : EIATTR_NUM_BARRIERS
	.align		4
        /*00f0*/ 	.byte	0x02, 0x4c
        /*00f2*/ 	.byte	0x01
	.zero		1


	//----- nvinfo : EIATTR_ANNOTATIONS
	.align		4
        /*00f4*/ 	.byte	0x04, 0x55
        /*00f6*/ 	.short	(.L_37 - .L_36)


	//   ....[0]....
.L_36:
        /*00f8*/ 	.word	0x00000001
        /*00fc*/ 	.byte	0xb0, 0x00, 0x00, 0x00, 0x01, 0x00, 0x00, 0x00, 0x00, 0x43, 0x00, 0x00, 0x01, 0x00, 0x00, 0x00
        /* <DEDUP_REMOVED lines=706> */
        /*2d2c*/ 	.byte	0x70, 0x6d, 0x01, 0x00, 0x01, 0x00, 0x00, 0x00, 0x90, 0x6d, 0x01, 0x00


	//----- nvinfo : EIATTR_MERCURY_ISA_VERSION
	.align		4
.L_37:
        /*2d38*/ 	.byte	0x03, 0x5f
        /*2d3a*/ 	.short	0x0101


	//----- nvinfo : EIATTR_EXIT_INSTR_OFFSETS
	.align		4
        /*2d3c*/ 	.byte	0x04, 0x1c
        /*2d3e*/ 	.short	(.L_39 - .L_38)


	//   ....[0]....
.L_38:
        /*2d40*/ 	.word	0x0001ad00


	//   ....[1]....
        /*2d44*/ 	.word	0x0001ad20


	//----- nvinfo : EIATTR_REQNTID
	.align		4
.L_39:
        /*2d48*/ 	.byte	0x04, 0x10
        /*2d4a*/ 	.short	(.L_41 - .L_40)
.L_40:
        /*2d4c*/ 	.word	0x00000040
        /*2d50*/ 	.word	0x00000001
        /*2d54*/ 	.word	0x00000001


	//----- nvinfo : EIATTR_CBANK_PARAM_SIZE
	.align		4
.L_41:
        /*2d58*/ 	.byte	0x03, 0x19
        /*2d5a*/ 	.short	0x0050


	//----- nvinfo : EIATTR_PARAM_CBANK
	.align		4
        /*2d5c*/ 	.byte	0x04, 0x0a
        /*2d5e*/ 	.short	(.L_43 - .L_42)
	.align		4
.L_42:
        /*2d60*/ 	.word	index@(.nv.constant0.matmul_kernel)
        /*2d64*/ 	.short	0x0210
        /*2d66*/ 	.short	0x0050


	//----- nvinfo : EIATTR_SW_WAR
	.align		4
.L_43:
        /*2d68*/ 	.byte	0x04, 0x36
        /*2d6a*/ 	.short	(.L_45 - .L_44)
.L_44:
        /*2d6c*/ 	.word	0x00000008
.L_45:


//--------------------- .nv.callgraph             --------------------------
	.section	.nv.callgraph,"",@"SHT_CUDA_CALLGRAPH"
	.align	4
	.sectionentsize	8
	.align		4
        /*0000*/ 	.word	0x00000000
	.align		4
        /*0004*/ 	.word	0xffffffff
	.align		4
        /*0008*/ 	.word	0x00000000
	.align		4
        /*000c*/ 	.word	0xfffffffe
	.align		4
        /*0010*/ 	.word	0x00000000
	.align		4
        /*0014*/ 	.word	0xfffffffd
	.align		4
        /*0018*/ 	.word	0x00000000
	.align		4
        /*001c*/ 	.word	0xfffffffc


//--------------------- .text.matmul_kernel       --------------------------
	.section	.text.matmul_kernel,"ax",@progbits
	.align	128
        .global         matmul_kernel
        .type           matmul_kernel,@function
        .size           matmul_kernel,(.L_x_3 - matmul_kernel)
        .other          matmul_kernel,@"STO_CUDA_ENTRY STV_DEFAULT"
matmul_kernel:
.text.matmul_kernel:
[----:B------:R-:W1:Y:S08]  /*0000*/  LDC R1, c[0x0][0x28] ;  /* 0x00000a00ff017b82 */ /* 0x000e700000000800 */
[----:B------:R-:W2:Y:S01]  /*0010*/  LDC.64 R2, c[0x0][0x228] ;  /* 0x00008a00ff027b82 */ /* 0x000ea20000000a00 */
[----:B-1----:R-:W-:Y:S01]  /*0020*/  VIADD R1, R1, 0xfffff938 ;  /* 0xfffff93801017836 */ /* 0x002fe20000000000 */
[----:B------:R-:W1:Y:S01]  /*0030*/  S2R R9, SR_CTAID.X ;  /* 0x0000000000097919 */ /* 0x000e620000002500 */
[----:B------:R-:W-:Y:S01]  /*0040*/  UMOV UR4, 0x400 ;  /* 0x0000040000047882 */ /* 0x000fe20000000000 */
[----:B------:R-:W-:Y:S01]  /*0050*/  ULDC.64 UR6, c[0x0][0x210] ;  /* 0x0000840000067ab9 */ /* 0x000fe20000000a00 */
[----:B------:R-:W-:Y:S01]  /*0060*/  ULDC.64 UR8, c[0x0][0x208] ;  /* 0x0000820000087ab9 */ /* 0x000fe20000000a00 */
[----:B------:R-:W3:Y:S02]  /*0070*/  S2R R74, SR_TID.X ;  /* 0x00000000004a7919 */ /* 0x000ee40000002100 */
[----:B------:R-:W4:Y:S08]  /*0080*/  LDC.64 R216, c[0x0][0x230] ;  /* 0x00008c00ffd87b82 */ /* 0x000f300000000a00 */
[----:B------:R-:W5:Y:S01]  /*0090*/  S2UR UR5, SR_CgaCtaId ;  /* 0x00000000000579c3 */ /* 0x000f620000008800 */
[----:B--2---:R-:W-:Y:S01]  /*00a0*/  IMAD.MOV.U32 R78, RZ, RZ, R3 ;  /* 0x000000ffff4e7224 */ /* 0x004fe200078e0003 */
[----:B------:R2:W-:Y:S01]  /*00b0*/  STL.64 [R1+0x528], R2 ;  /* 0x0005280201007387 */ /* 0x0005e20000100a00 */
[----:B------:R-:W-:-:S03]  /*00c0*/  IMAD.MOV.U32 R76, RZ, RZ, R2 ;  /* 0x000000ffff4c7224 */ /* 0x000fc600078e0002 */
[----:B------:R-:W-:Y:S02]  /*00d0*/  IADD3 R0, R78, 0x3f, RZ ;  /* 0x0000003f4e007810 */ /* 0x000fe40007ffe0ff */
[----:B-1----:R-:W-:Y:S02]  /*00e0*/  IABS R8, R9 ;  /* 0x0000000900087213 */ /* 0x002fe40000000000 */
[----:B---3--:R-:W-:Y:S01]  /*00f0*/  LOP3.LUT R72, R74, 0x3f, RZ, 0xc0, !PT ;  /* 0x0000003f4a487812 */ /* 0x008fe200078ec0ff */
[C---:B----4-:R-:W-:Y:S01]  /*0100*/  VIADD R192, R216.reuse, 0x3f ;  /* 0x0000003fd8c07836 */ /* 0x050fe20000000000 */
[----:B--2---:R-:W-:Y:S01]  /*0110*/  SHF.R.S32.HI R3, RZ, 0x1f, R0 ;  /* 0x0000001fff037819 */ /* 0x004fe20000011400 */
[----:B-----5:R-:W-:Y:S01]  /*0120*/  ULEA UR4, UR5, UR4, 0x18 ;  /* 0x0000000405047291 */ /* 0x020fe2000f8ec03f */
[----:B------:R-:W-:Y:S02]  /*0130*/  VIADD R157, R216, 0xffffff97 ;  /* 0xffffff97d89d7836 */ /* 0x000fe40000000000 */
[----:B------:R-:W-:Y:S01]  /*0140*/  LEA.HI R3, R3, R0, RZ, 0x6 ;  /* 0x0000000003037211 */ /* 0x000fe200078f30ff */
[----:B------:R-:W-:Y:S01]  /*0150*/  IMAD.SHL.U32 R252, R72, 0x4, RZ ;  /* 0x0000000448fc7824 */ /* 0x000fe200078e00ff */
[----:B------:R-:W-:-:S02]  /*0160*/  ULDC UR5, c[0x0][0x240] ;  /* 0x0000900000057ab9 */ /* 0x000fc40000000800 */
[----:B------:R-:W-:-:S05]  /*0170*/  SHF.R.S32.HI R3, RZ, 0x6, R3 ;  /* 0x00000006ff037819 */ /* 0x000fca0000011403 */
[----:B------:R-:W-:-:S05]  /*0180*/  IMAD.SHL.U32 R4, R3, 0x8, RZ ;  /* 0x0000000803047824 */ /* 0x000fca00078e00ff */
[-C--:B------:R-:W-:Y:S02]  /*0190*/  IABS R5, R4.reuse ;  /* 0x0000000400057213 */ /* 0x080fe40000000000 */
[----:B------:R-:W-:Y:S02]  /*01a0*/  IABS R10, R4 ;  /* 0x00000004000a7213 */ /* 0x000fe40000000000 */
[----:B------:R-:W1:Y:S08]  /*01b0*/  I2F.RP R0, R5 ;  /* 0x0000000500007306 */ /* 0x000e700000209400 */
[----:B-1----:R-:W1:Y:S02]  /*01c0*/  MUFU.RCP R0, R0 ;  /* 0x0000000000007308 */ /* 0x002e640000001000 */
[----:B-1----:R-:W-:-:S02]  /*01d0*/  VIADD R2, R0, 0xffffffe ;  /* 0x0ffffffe00027836 */ /* 0x002fc40000000000 */
[----:B------:R-:W-:-:S04]  /*01e0*/  IMAD.MOV R0, RZ, RZ, -R10 ;  /* 0x000000ffff007224 */ /* 0x000fc800078e0a0a */
[----:B------:R1:W2:Y:S02]  /*01f0*/  F2I.FTZ.U32.TRUNC.NTZ R3, R2 ;  /* 0x0000000200037305 */ /* 0x0002a4000021f000 */
[----:B-1----:R-:W-:Y:S02]  /*0200*/  IMAD.MOV.U32 R2, RZ, RZ, RZ ;  /* 0x000000ffff027224 */ /* 0x002fe400078e00ff */
[----:B--2---:R-:W-:-:S04]  /*0210*/  IMAD.MOV R6, RZ, RZ, -R3 ;  /* 0x000000ffff067224 */ /* 0x004fc800078e0a03 */
[----:B------:R-:W-:Y:S01]  /*0220*/  IMAD R7, R6, R5, RZ ;  /* 0x0000000506077224 */ /* 0x000fe200078e02ff */
[----:B------:R-:W-:-:S03]  /*0230*/  MOV R6, R8 ;  /* 0x0000000800067202 */ /* 0x000fc60000000f00 */
[----:B------:R-:W-:Y:S01]  /*0240*/  IMAD.HI.U32 R3, R3, R7, R2 ;  /* 0x0000000703037227 */ /* 0x000fe200078e0002 */
[----:B------:R-:W-:-:S04]  /*0250*/  IABS R2, R78 ;  /* 0x0000004e00027213 */ /* 0x000fc80000000000 */
[----:B------:R-:W1:Y:S01]  /*0260*/  I2F.RP R7, R2 ;  /* 0x0000000200077306 */ /* 0x000e620000209400 */
[----:B------:R-:W-:-:S04]  /*0270*/  IMAD.HI.U32 R3, R3, R6, RZ ;  /* 0x0000000603037227 */ /* 0x000fc800078e00ff */
[----:B------:R-:W-:-:S05]  /*0280*/  IMAD R0, R3, R0, R6 ;  /* 0x0000000003007224 */ /* 0x000fca00078e0206 */
[----:B------:R-:W-:Y:S01]  /*0290*/  ISETP.GT.U32.AND P1, PT, R5, R0, PT ;  /* 0x000000000500720c */ /* 0x000fe20003f24070 */
[----:B-1----:R-:W-:-:S12]  /*02a0*/  MUFU.RCP R7, R7 ;  /* 0x0000000700077308 */ /* 0x002fd80000001000 */
[----:B------:R-:W-:Y:S01]  /*02b0*/  @!P1 IMAD.IADD R0, R0, 0x1, -R5 ;  /* 0x0000000100009824 */ /* 0x000fe200078e0a05 */
[----:B------:R-:W-:Y:S02]  /*02c0*/  @!P1 IADD3 R3, R3, 0x1, RZ ;  /* 0x0000000103039810 */ /* 0x000fe40007ffe0ff */
[----:B------:R-:W-:Y:S02]  /*02d0*/  ISETP.NE.AND P1, PT, R4, RZ, PT ;  /* 0x000000ff0400720c */ /* 0x000fe40003f25270 */
[----:B------:R-:W-:Y:S02]  /*02e0*/  ISETP.GE.U32.AND P0, PT, R0, R5, PT ;  /* 0x000000050000720c */ /* 0x000fe40003f06070 */
[----:B------:R-:W-:-:S04]  /*02f0*/  LOP3.LUT R0, R9, R4, RZ, 0x3c, !PT ;  /* 0x0000000409007212 */ /* 0x000fc800078e3cff */
[----:B------:R-:W-:Y:S01]  /*0300*/  ISETP.GE.AND P2, PT, R0, RZ, PT ;  /* 0x000000ff0000720c */ /* 0x000fe20003f46270 */
[----:B------:R-:W-:-:S06]  /*0310*/  VIADD R0, R76, 0x7f ;  /* 0x0000007f4c007836 */ /* 0x000fcc0000000000 */
[----:B------:R-:W-:-:S04]  /*0320*/  @P0 VIADD R3, R3, 0x1 ;  /* 0x0000000103030836 */ /* 0x000fc80000000000 */
[----:B------:R-:W-:Y:S01]  /*0330*/  IMAD.MOV.U32 R6, RZ, RZ, R3 ;  /* 0x000000ffff067224 */ /* 0x000fe200078e0003 */
[----:B------:R-:W-:-:S04]  /*0340*/  SHF.R.S32.HI R3, RZ, 0x1f, R0 ;  /* 0x0000001fff037819 */ /* 0x000fc80000011400 */
[----:B------:R-:W-:Y:S02]  /*0350*/  @!P2 IADD3 R6, -R6, RZ, RZ ;  /* 0x000000ff0606a210 */ /* 0x000fe40007ffe1ff */
[----:B------:R-:W-:Y:S02]  /*0360*/  @!P1 LOP3.LUT R6, RZ, R4, RZ, 0x33, !PT ;  /* 0x00000004ff069212 */ /* 0x000fe400078e33ff */
[----:B------:R-:W-:Y:S02]  /*0370*/  LEA.HI R3, R3, R0, RZ, 0x7 ;  /* 0x0000000003037211 */ /* 0x000fe400078f38ff */
[----:B------:R-:W-:Y:S01]  /*0380*/  IABS R0, R76 ;  /* 0x0000004c00007213 */ /* 0x000fe20000000000 */
[----:B------:R-:W-:Y:S02]  /*0390*/  IMAD.SHL.U32 R12, R6, 0x8, RZ ;  /* 0x00000008060c7824 */ /* 0x000fe400078e00ff */
[----:B------:R-:W-:-:S03]  /*03a0*/  IMAD.MOV R6, RZ, RZ, -R6 ;  /* 0x000000ffff067224 */ /* 0x000fc600078e0a06 */
[----:B------:R-:W-:Y:S01]  /*03b0*/  LEA.HI.SX32 R3, R3, -R12, 0x19 ;  /* 0x8000000c03037211 */ /* 0x000fe200078fcaff */
[----:B------:R-:W-:Y:S02]  /*03c0*/  IMAD R13, R4, R6, R9 ;  /* 0x00000006040d7224 */ /* 0x000fe400078e0209 */
[----:B------:R-:W-:Y:S01]  /*03d0*/  IMAD.MOV.U32 R4, RZ, RZ, RZ ;  /* 0x000000ffff047224 */ /* 0x000fe200078e00ff */
[----:B------:R-:W-:Y:S01]  /*03e0*/  VIMNMX R14, R3, 0x8, PT ;  /* 0x00000008030e7848 */ /* 0x000fe20003fe0100 */
[----:B------:R-:W1:Y:S01]  /*03f0*/  I2F.RP R6, R0 ;  /* 0x0000000000067306 */ /* 0x000e620000209400 */
[----:B------:R-:W-:Y:S02]  /*0400*/  IABS R8, R13 ;  /* 0x0000000d00087213 */ /* 0x000fe40000000000 */
[-C--:B------:R-:W-:Y:S02]  /*0410*/  IABS R10, R14.reuse ;  /* 0x0000000e000a7213 */ /* 0x080fe40000000000 */
[----:B------:R-:W-:-:S03]  /*0420*/  IABS R9, R14 ;  /* 0x0000000e00097213 */ /* 0x000fc60000000000 */
[----:B------:R-:W2:Y:S08]  /*0430*/  I2F.RP R3, R10 ;  /* 0x0000000a00037306 */ /* 0x000eb00000209400 */
[----:B-1----:R-:W-:Y:S08]  /*0440*/  MUFU.RCP R6, R6 ;  /* 0x0000000600067308 */ /* 0x002ff00000001000 */
[----:B--2---:R-:W1:Y:S02]  /*0450*/  MUFU.RCP R3, R3 ;  /* 0x0000000300037308 */ /* 0x004e640000001000 */
[----:B-1----:R-:W-:-:S06]  /*0460*/  VIADD R5, R3, 0xffffffe ;  /* 0x0ffffffe03057836 */ /* 0x002fcc0000000000 */
[----:B------:R-:W1:Y:S02]  /*0470*/  F2I.FTZ.U32.TRUNC.NTZ R5, R5 ;  /* 0x0000000500057305 */ /* 0x000e64000021f000 */
[----:B-1----:R-:W-:-:S05]  /*0480*/  IADD3 R11, RZ, -R5, RZ ;  /* 0x80000005ff0b7210 */ /* 0x002fca0007ffe0ff */
[----:B------:R-:W-:-:S04]  /*0490*/  IMAD R3, R11, R10, RZ ;  /* 0x0000000a0b037224 */ /* 0x000fc800078e02ff */
[----:B------:R-:W-:-:S04]  /*04a0*/  IMAD.HI.U32 R4, R5, R3, R4 ;  /* 0x0000000305047227 */ /* 0x000fc800078e0004 */
[----:B------:R-:W-:Y:S02]  /*04b0*/  IMAD.MOV.U32 R3, RZ, RZ, R8 ;  /* 0x000000ffff037224 */ /* 0x000fe400078e0008 */
[----:B------:R-:W-:Y:S02]  /*04c0*/  IMAD.MOV R5, RZ, RZ, -R9 ;  /* 0x000000ffff057224 */ /* 0x000fe400078e0a09 */
[----:B------:R-:W-:-:S04]  /*04d0*/  IMAD.HI.U32 R4, R4, R3, RZ ;  /* 0x0000000304047227 */ /* 0x000fc800078e00ff */
[----:B------:R-:W-:Y:S01]  /*04e0*/  IMAD R3, R4, R5, R3 ;  /* 0x0000000504037224 */ /* 0x000fe200078e0203 */
[----:B------:R-:W-:Y:S01]  /*04f0*/  IADD3 R5, R7, 0xffffffe, RZ ;  /* 0x0ffffffe07057810 */ /* 0x000fe20007ffe0ff */
[----:B------:R-:W-:-:S03]  /*0500*/  VIADD R8, R6, 0xffffffe ;  /* 0x0ffffffe06087836 */ /* 0x000fc60000000000 */
[----:B------:R-:W-:Y:S01]  /*0510*/  ISETP.GT.U32.AND P1, PT, R10, R3, PT ;  /* 0x000000030a00720c */ /* 0x000fe20003f24070 */
[----:B------:R1:W-:Y:S08]  /*0520*/  F2I.FTZ.U32.TRUNC.NTZ R9, R8 ;  /* 0x0000000800097305 */ /* 0x0003f0000021f000 */
[----:B------:R-:W2:Y:S01]  /*0530*/  F2I.FTZ.U32.TRUNC.NTZ R5, R5 ;  /* 0x0000000500057305 */ /* 0x000ea2000021f000 */
[----:B-1----:R-:W-:-:S03]  /*0540*/  IMAD.MOV.U32 R8, RZ, RZ, RZ ;  /* 0x000000ffff087224 */ /* 0x002fc600078e00ff */
[----:B------:R-:W-:Y:S02]  /*0550*/  @!P1 IMAD.IADD R3, R3, 0x1, -R10 ;  /* 0x0000000103039824 */ /* 0x000fe400078e0a0a */
[----:B------:R-:W-:Y:S01]  /*0560*/  @!P1 VIADD R4, R4, 0x1 ;  /* 0x0000000104049836 */ /* 0x000fe20000000000 */
[----:B------:R-:W-:Y:S02]  /*0570*/  ISETP.NE.AND P1, PT, R14, RZ, PT ;  /* 0x000000ff0e00720c */ /* 0x000fe40003f25270 */
[----:B------:R-:W-:Y:S02]  /*0580*/  ISETP.GE.U32.AND P0, PT, R3, R10, PT ;  /* 0x0000000a0300720c */ /* 0x000fe40003f06070 */
[----:B------:R-:W-:-:S04]  /*0590*/  LOP3.LUT R3, R13, R14, RZ, 0x3c, !PT ;  /* 0x0000000e0d037212 */ /* 0x000fc800078e3cff */
[----:B------:R-:W-:Y:S01]  /*05a0*/  ISETP.GE.AND P2, PT, R3, RZ, PT ;  /* 0x000000ff0300720c */ /* 0x000fe20003f46270 */
[----:B--2---:R-:W-:Y:S02]  /*05b0*/  IMAD.MOV R11, RZ, RZ, -R5 ;  /* 0x000000ffff0b7224 */ /* 0x004fe400078e0a05 */
[----:B------:R-:W-:Y:S02]  /*05c0*/  IMAD.MOV R3, RZ, RZ, -R9 ;  /* 0x000000ffff037224 */ /* 0x000fe400078e0a09 */
[----:B------:R-:W-:Y:S02]  /*05d0*/  IMAD R11, R11, R2, RZ ;  /* 0x000000020b0b7224 */ /* 0x000fe400078e02ff */
[----:B------:R-:W-:Y:S01]  /*05e0*/  @P0 IADD3 R4, R4, 0x1, RZ ;  /* 0x0000000104040810 */ /* 0x000fe20007ffe0ff */
[----:B------:R-:W-:-:S04]  /*05f0*/  IMAD R3, R3, R0, RZ ;  /* 0x0000000003037224 */ /* 0x000fc800078e02ff */
[----:B------:R-:W-:Y:S02]  /*0600*/  IMAD.MOV.U32 R193, RZ, RZ, R4 ;  /* 0x000000ffffc17224 */ /* 0x000fe400078e0004 */
[----:B------:R-:W-:Y:S02]  /*0610*/  IMAD.MOV.U32 R4, RZ, RZ, RZ ;  /* 0x000000ffff047224 */ /* 0x000fe400078e00ff */
[----:B------:R-:W-:Y:S01]  /*0620*/  IMAD.HI.U32 R3, R9, R3, R8 ;  /* 0x0000000309037227 */ /* 0x000fe200078e0008 */
[----:B------:R-:W-:Y:S02]  /*0630*/  @!P2 IADD3 R193, -R193, RZ, RZ ;  /* 0x000000ffc1c1a210 */ /* 0x000fe40007ffe1ff */
[----:B------:R-:W-:Y:S01]  /*0640*/  @!P1 LOP3.LUT R193, RZ, R14, RZ, 0x33, !PT ;  /* 0x0000000effc19212 */ /* 0x000fe200078e33ff */
[----:B------:R-:W-:-:S04]  /*0650*/  IMAD.HI.U32 R4, R5, R11, R4 ;  /* 0x0000000b05047227 */ /* 0x000fc800078e0004 */
[----:B------:R-:W-:Y:S02]  /*0660*/  IMAD.SHL.U32 R7, R193, 0x40, RZ ;  /* 0x00000040c1077824 */ /* 0x000fe400078e00ff */
[----:B------:R-:W-:Y:S02]  /*0670*/  IMAD.MOV R193, RZ, RZ, -R193 ;  /* 0x000000ffffc17224 */ /* 0x000fe400078e0ac1 */
[C---:B------:R-:W-:Y:S01]  /*0680*/  VIADD R10, R7.reuse, 0x1 ;  /* 0x00000001070a7836 */ /* 0x040fe20000000000 */
[C---:B------:R-:W-:Y:S01]  /*0690*/  IADD3 R17, R7.reuse, 0x3f, RZ ;  /* 0x0000003f07117810 */ /* 0x040fe20007ffe0ff */
[C---:B------:R-:W-:Y:S01]  /*06a0*/  VIADD R15, R7.reuse, 0x2 ;  /* 0x00000002070f7836 */ /* 0x040fe20000000000 */
[C---:B------:R-:W-:Y:S01]  /*06b0*/  IADD3 R16, R7.reuse, 0x3, RZ ;  /* 0x0000000307107810 */ /* 0x040fe20007ffe0ff */
[----:B------:R-:W-:Y:S01]  /*06c0*/  IMAD R193, R14, R193, R13 ;  /* 0x000000c10ec17224 */ /* 0x000fe200078e020d */
[----:B------:R-:W-:Y:S01]  /*06d0*/  IABS R9, R10 ;  /* 0x0000000a00097213 */ /* 0x000fe20000000000 */
[----:B------:R-:W-:Y:S01]  /*06e0*/  VIADD R13, R7, 0x4 ;  /* 0x00000004070d7836 */ /* 0x000fe20000000000 */
[----:B------:R-:W-:Y:S01]  /*06f0*/  IABS R149, R17 ;  /* 0x0000001100957213 */ /* 0x000fe20000000000 */
[----:B------:R-:W-:Y:S01]  /*0700*/  IMAD.IADD R193, R12, 0x1, R193 ;  /* 0x000000010cc17824 */ /* 0x000fe200078e02c1 */
[----:B------:R-:W-:Y:S01]  /*0710*/  IABS R43, R15 ;  /* 0x0000000f002b7213 */ /* 0x000fe20000000000 */
[----:B------:R-:W-:Y:S01]  /*0720*/  IMAD.HI.U32 R5, R4, R9, RZ ;  /* 0x0000000904057227 */ /* 0x000fe200078e00ff */
[----:B------:R-:W-:-:S02]  /*0730*/  IABS R11, R16 ;  /* 0x00000010000b7213 */ /* 0x000fc40000000000 */
[----:B------:R-:W-:Y:S01]  /*0740*/  IABS R41, R13 ;  /* 0x0000000d00297213 */ /* 0x000fe20000000000 */
[----:B------:R-:W-:Y:S01]  /*0750*/  IMAD.HI.U32 R8, R4, R149, RZ ;  /* 0x0000009504087227 */ /* 0x000fe200078e00ff */
[----:B------:R-:W-:Y:S02]  /*0760*/  ISETP.GE.AND P3, PT, R10, RZ, PT ;  /* 0x000000ff0a00720c */ /* 0x000fe40003f66270 */
[----:B------:R-:W-:Y:S01]  /*0770*/  ISETP.GE.AND P2, PT, R15, RZ, PT ;  /* 0x000000ff0f00720c */ /* 0x000fe20003f46270 */
[----:B------:R-:W-:Y:S01]  /*0780*/  IMAD.MOV R48, RZ, RZ, -R5 ;  /* 0x000000ffff307224 */ /* 0x000fe200078e0a05 */
[C---:B------:R-:W-:Y:S01]  /*0790*/  IADD3 R14, R7.reuse, 0x11, RZ ;  /* 0x00000011070e7810 */ /* 0x040fe20007ffe0ff */
[----:B------:R-:W-:Y:S01]  /*07a0*/  IMAD.HI.U32 R6, R4, R43, RZ ;  /* 0x0000002b04067227 */ /* 0x000fe200078e00ff */
[C---:B------:R-:W-:Y:S02]  /*07b0*/  IADD3 R34, R7.reuse, 0x1f, RZ ;  /* 0x0000001f07227810 */ /* 0x040fe40007ffe0ff */
[C---:B------:R-:W-:Y:S01]  /*07c0*/  IADD3 R35, R7.reuse, 0x23, RZ ;  /* 0x0000002307237810 */ /* 0x040fe20007ffe0ff */
[----:B------:R-:W-:Y:S01]  /*07d0*/  IMAD.MOV R8, RZ, RZ, -R8 ;  /* 0x000000ffff087224 */ /* 0x000fe200078e0a08 */
[----:B------:R-:W-:Y:S01]  /*07e0*/  IADD3 R6, -R6, RZ, RZ ;  /* 0x000000ff06067210 */ /* 0x000fe20007ffe1ff */
[C---:B------:R-:W-:Y:S01]  /*07f0*/  IMAD R48, R2.reuse, R48, R9 ;  /* 0x0000003002307224 */ /* 0x040fe200078e0209 */
[C---:B------:R-:W-:Y:S01]  /*0800*/  IADD3 R36, R7.reuse, 0x26, RZ ;  /* 0x0000002607247810 */ /* 0x040fe20007ffe0ff */
[C---:B------:R-:W-:Y:S01]  /*0810*/  IMAD R149, R2.reuse, R8, R149 ;  /* 0x0000000802957224 */ /* 0x040fe200078e0295 */
[----:B------:R-:W-:Y:S01]  /*0820*/  IADD3 R38, R7, 0x2d, RZ ;  /* 0x0000002d07267810 */ /* 0x000fe20007ffe0ff */
[C---:B------:R-:W-:Y:S01]  /*0830*/  IMAD R43, R2.reuse, R6, R43 ;  /* 0x00000006022b7224 */ /* 0x040fe200078e022b */
[----:B------:R-:W-:Y:S01]  /*0840*/  ISETP.GT.U32.AND P1, PT, R2, R48, PT ;  /* 0x000000300200720c */ /* 0x000fe20003f24070 */
[----:B------:R-:W-:Y:S01]  /*0850*/  IMAD.HI.U32 R5, R4, R11, RZ ;  /* 0x0000000b04057227 */ /* 0x000fe200078e00ff */
[----:B------:R-:W-:-:S02]  /*0860*/  ISETP.GT.U32.AND P5, PT, R2, R149, PT ;  /* 0x000000950200720c */ /* 0x000fc40003fa4070 */
[----:B------:R-:W-:Y:S01]  /*0870*/  ISETP.GT.U32.AND P4, PT, R2, R43, PT ;  /* 0x0000002b0200720c */ /* 0x000fe20003f84070 */
[----:B------:R-:W-:Y:S01]  /*0880*/  IMAD.MOV R42, RZ, RZ, -R5 ;  /* 0x000000ffff2a7224 */ /* 0x000fe200078e0a05 */
[----:B------:R-:W-:Y:S01]  /*0890*/  IABS R61, R38 ;  /* 0x00000026003d7213 */ /* 0x000fe20000000000 */
[----:B------:R-:W-:Y:S01]  /*08a0*/  IMAD.HI.U32 R5, R4, R41, RZ ;  /* 0x0000002904057227 */ /* 0x000fe200078e00ff */
[----:B------:R-:W-:Y:S02]  /*08b0*/  IADD3 R62, R7, 0x39, RZ ;  /* 0x00000039073e7810 */ /* 0x000fe40007ffe0ff */
[----:B------:R-:W-:Y:S01]  /*08c0*/  LEA R193, R193, R72, 0x7 ;  /* 0x00000048c1c17211 */ /* 0x000fe200078e38ff */
[----:B------:R-:W-:Y:S01]  /*08d0*/  VIADD R8, R7, 0x5 ;  /* 0x0000000507087836 */ /* 0x000fe20000000000 */
[----:B------:R-:W-:Y:S01]  /*08e0*/  IADD3 R5, -R5, RZ, RZ ;  /* 0x000000ff05057210 */ /* 0x000fe20007ffe1ff */
[----:B------:R-:W-:Y:S01]  /*08f0*/  IMAD R42, R2, R42, R11 ;  /* 0x0000002a022a7224 */ /* 0x000fe200078e020b */
[----:B------:R-:W-:Y:S01]  /*0900*/  IABS R83, R62 ;  /* 0x0000003e00537213 */ /* 0x000fe20000000000 */
[--C-:B------:R-:W-:Y:S01]  /*0910*/  @!P1 IMAD.IADD R48, R48, 0x1, -R2.reuse ;  /* 0x0000000130309824 */ /* 0x100fe200078e0a02 */
[----:B------:R-:W-:Y:S01]  /*0920*/  IABS R9, R8 ;  /* 0x0000000800097213 */ /* 0x000fe20000000000 */
[----:B------:R-:W-:Y:S01]  /*0930*/  @!P5 IMAD.IADD R149, R149, 0x1, -R2 ;  /* 0x000000019595d824 */ /* 0x000fe200078e0a02 */
[C---:B------:R-:W-:Y:S01]  /*0940*/  ISETP.GT.U32.AND P0, PT, R2.reuse, R42, PT ;  /* 0x0000002a0200720c */ /* 0x040fe20003f04070 */
[C---:B------:R-:W-:Y:S01]  /*0950*/  IMAD R41, R2.reuse, R5, R41 ;  /* 0x0000000502297224 */ /* 0x040fe200078e0229 */
[----:B------:R-:W-:Y:S01]  /*0960*/  ISETP.GT.U32.AND P5, PT, R2, R48, PT ;  /* 0x000000300200720c */ /* 0x000fe20003fa4070 */
[----:B------:R-:W-:Y:S01]  /*0970*/  IMAD.HI.U32 R5, R4, R9, RZ ;  /* 0x0000000904057227 */ /* 0x000fe200078e00ff */
[----:B------:R-:W-:-:S02]  /*0980*/  @!P4 IADD3 R43, R43, -R2, RZ ;  /* 0x800000022b2bc210 */ /* 0x000fc40007ffe0ff */
[C---:B------:R-:W-:Y:S01]  /*0990*/  ISETP.GT.U32.AND P1, PT, R2.reuse, R149, PT ;  /* 0x000000950200720c */ /* 0x040fe20003f24070 */
[----:B------:R-:W-:Y:S01]  /*09a0*/  IMAD.MOV R5, RZ, RZ, -R5 ;  /* 0x000000ffff057224 */ /* 0x000fe200078e0a05 */
[C---:B------:R-:W-:Y:S01]  /*09b0*/  ISETP.GT.U32.AND P6, PT, R2.reuse, R43, PT ;  /* 0x0000002b0200720c */ /* 0x040fe20003fc4070 */
[----:B------:R-:W-:Y:S01]  /*09c0*/  VIADD R10, R7, 0x6 ;  /* 0x00000006070a7836 */ /* 0x000fe20000000000 */
[----:B------:R-:W-:Y:S01]  /*09d0*/  IADD3 R194, R193, 0x40, RZ ;  /* 0x00000040c1c27810 */ /* 0x000fe20007ffe0ff */
[----:B------:R-:W-:Y:S02]  /*09e0*/  IMAD R40, R2, R5, R9 ;  /* 0x0000000502287224 */ /* 0x000fe400078e0209 */
[--C-:B------:R-:W-:Y:S01]  /*09f0*/  @!P0 IMAD.IADD R42, R42, 0x1, -R2.reuse ;  /* 0x000000012a2a8824 */ /* 0x100fe200078e0a02 */
[----:B------:R-:W-:Y:S01]  /*0a00*/  IABS R31, R10 ;  /* 0x0000000a001f7213 */ /* 0x000fe20000000000 */
[----:B------:R-:W-:Y:S01]  /*0a10*/  VIADD R11, R7, 0x7 ;  /* 0x00000007070b7836 */ /* 0x000fe20000000000 */
[----:B------:R-:W-:Y:S01]  /*0a20*/  ISETP.GT.U32.AND P0, PT, R2, R41, PT ;  /* 0x000000290200720c */ /* 0x000fe20003f04070 */
[----:B------:R-:W-:Y:S01]  /*0a30*/  @!P5 IMAD.IADD R48, R48, 0x1, -R2 ;  /* 0x000000013030d824 */ /* 0x000fe200078e0a02 */
[----:B------:R-:W-:Y:S01]  /*0a40*/  ISETP.GT.U32.AND P5, PT, R2, R40, PT ;  /* 0x000000280200720c */ /* 0x000fe20003fa4070 */
[----:B------:R-:W-:Y:S01]  /*0a50*/  IMAD.HI.U32 R5, R4, R31, RZ ;  /* 0x0000001f04057227 */ /* 0x000fe200078e00ff */
[----:B------:R-:W-:-:S02]  /*0a60*/  ISETP.GT.U32.AND P4, PT, R2, R42, PT ;  /* 0x0000002a0200720c */ /* 0x000fc40003f84070 */
[----:B------:R-:W-:Y:S01]  /*0a70*/  IABS R9, R11 ;  /* 0x0000000b00097213 */ /* 0x000fe20000000000 */
[----:B------:R-:W-:Y:S01]  /*0a80*/  @!P6 IMAD.IADD R43, R43, 0x1, -R2 ;  /* 0x000000012b2be824 */ /* 0x000fe200078e0a02 */
[----:B------:R-:W-:Y:S01]  /*0a90*/  ISETP.GE.AND P6, PT, R16, RZ, PT ;  /* 0x000000ff1000720c */ /* 0x000fe20003fc6270 */
[----:B------:R-:W-:Y:S01]  /*0aa0*/  IMAD.MOV R5, RZ, RZ, -R5 ;  /* 0x000000ffff057224 */ /* 0x000fe200078e0a05 */
[-C--:B------:R-:W-:Y:S01]  /*0ab0*/  @!P1 IADD3 R149, R149, -R2.reuse, RZ ;  /* 0x8000000295959210 */ /* 0x080fe20007ffe0ff */
[----:B------:R-:W-:Y:S01]  /*0ac0*/  IMAD.HI.U32 R6, R4, R9, RZ ;  /* 0x0000000904067227 */ /* 0x000fe200078e00ff */
[----:B------:R-:W-:Y:S02]  /*0ad0*/  ISETP.GE.AND P1, PT, R17, RZ, PT ;  /* 0x000000ff1100720c */ /* 0x000fe40003f26270 */
[----:B------:R-:W-:Y:S01]  /*0ae0*/  @!P0 IADD3 R41, R41, -R2, RZ ;  /* 0x8000000229298210 */ /* 0x000fe20007ffe0ff */
[----:B------:R-:W-:Y:S01]  /*0af0*/  IMAD.MOV R6, RZ, RZ, -R6 ;  /* 0x000000ffff067224 */ /* 0x000fe200078e0a06 */
[----:B------:R-:W-:Y:S01]  /*0b00*/  ISETP.GE.AND P0, PT, R8, RZ, PT ;  /* 0x000000ff0800720c */ /* 0x000fe20003f06270 */
[----:B------:R-:W-:-:S02]  /*0b10*/  IMAD R31, R2, R5, R31 ;  /* 0x00000005021f7224 */ /* 0x000fc400078e021f */
[--C-:B------:R-:W-:Y:S02]  /*0b20*/  @!P5 IMAD.IADD R40, R40, 0x1, -R2.reuse ;  /* 0x000000012828d824 */ /* 0x100fe400078e0a02 */
[----:B------:R-:W-:Y:S01]  /*0b30*/  @!P4 IMAD.IADD R42, R42, 0x1, -R2 ;  /* 0x000000012a2ac824 */ /* 0x000fe200078e0a02 */
[----:B------:R-:W-:Y:S01]  /*0b40*/  ISETP.GE.AND P4, PT, R13, RZ, PT ;  /* 0x000000ff0d00720c */ /* 0x000fe20003f86270 */
[C---:B------:R-:W-:Y:S01]  /*0b50*/  IMAD R30, R2.reuse, R6, R9 ;  /* 0x00000006021e7224 */ /* 0x040fe200078e0209 */
[C---:B------:R-:W-:Y:S01]  /*0b60*/  ISETP.GT.U32.AND P5, PT, R2.reuse, R40, PT ;  /* 0x000000280200720c */ /* 0x040fe20003fa4070 */
[----:B------:R-:W-:Y:S01]  /*0b70*/  @!P2 IMAD.MOV R43, RZ, RZ, -R43 ;  /* 0x000000ffff2ba224 */ /* 0x000fe200078e0a2b */
[C---:B------:R-:W-:Y:S01]  /*0b80*/  ISETP.GT.U32.AND P2, PT, R2.reuse, R31, PT ;  /* 0x0000001f0200720c */ /* 0x040fe20003f44070 */
[----:B------:R-:W-:Y:S01]  /*0b90*/  @!P6 IMAD.MOV R42, RZ, RZ, -R42 ;  /* 0x000000ffff2ae224 */ /* 0x000fe200078e0a2a */
[C---:B------:R-:W-:Y:S01]  /*0ba0*/  ISETP.GT.U32.AND P6, PT, R2.reuse, R30, PT ;  /* 0x0000001e0200720c */ /* 0x040fe20003fc4070 */
[----:B------:R-:W-:Y:S01]  /*0bb0*/  VIADD R5, R7, 0x8 ;  /* 0x0000000807057836 */ /* 0x000fe20000000000 */
[----:B------:R-:W-:Y:S01]  /*0bc0*/  @!P1 IADD3 R149, -R149, RZ, RZ ;  /* 0x000000ff95959210 */ /* 0x000fe20007ffe1ff */
[----:B------:R-:W-:Y:S01]  /*0bd0*/  @!P3 IMAD.MOV R48, RZ, RZ, -R48 ;  /* 0x000000ffff30b224 */ /* 0x000fe200078e0a30 */
[----:B------:R-:W-:Y:S01]  /*0be0*/  ISETP.GT.U32.AND P1, PT, R2, R41, PT ;  /* 0x000000290200720c */ /* 0x000fe20003f24070 */
[C---:B------:R-:W-:Y:S01]  /*0bf0*/  VIADD R8, R7.reuse, 0xa ;  /* 0x0000000a07087836 */ /* 0x040fe20000000000 */
[----:B------:R-:W-:Y:S01]  /*0c00*/  IABS R29, R5 ;  /* 0x00000005001d7213 */ /* 0x000fe20000000000 */
[C---:B------:R-:W-:Y:S01]  /*0c10*/  VIADD R12, R7.reuse, 0xf ;  /* 0x0000000f070c7836 */ /* 0x040fe20000000000 */
[----:B------:R-:W-:Y:S01]  /*0c20*/  IADD3 R6, R7, 0x9, RZ ;  /* 0x0000000907067810 */ /* 0x000fe20007ffe0ff */
[----:B------:R-:W-:Y:S01]  /*0c30*/  @!P5 IMAD.IADD R40, R40, 0x1, -R2 ;  /* 0x000000012828d824 */ /* 0x000fe200078e0a02 */
[----:B------:R-:W-:Y:S01]  /*0c40*/  ISETP.GE.AND P5, PT, R5, RZ, PT ;  /* 0x000000ff0500720c */ /* 0x000fe20003fa6270 */
[----:B------:R-:W-:Y:S01]  /*0c50*/  IMAD.HI.U32 R5, R4, R29, RZ ;  /* 0x0000001d04057227 */ /* 0x000fe200078e00ff */
[----:B------:R-:W-:-:S02]  /*0c60*/  @!P2 IADD3 R31, R31, -R2, RZ ;  /* 0x800000021f1fa210 */ /* 0x000fc40007ffe0ff */
[----:B------:R-:W-:Y:S01]  /*0c70*/  IABS R9, R6 ;  /* 0x0000000600097213 */ /* 0x000fe20000000000 */
[--C-:B------:R-:W-:Y:S01]  /*0c80*/  @!P6 IMAD.IADD R30, R30, 0x1, -R2.reuse ;  /* 0x000000011e1ee824 */ /* 0x100fe200078e0a02 */
[----:B------:R-:W-:Y:S01]  /*0c90*/  ISETP.GT.U32.AND P6, PT, R2, R31, PT ;  /* 0x0000001f0200720c */ /* 0x000fe20003fc4070 */
[----:B------:R-:W-:Y:S01]  /*0ca0*/  @!P1 IMAD.IADD R41, R41, 0x1, -R2 ;  /* 0x0000000129299824 */ /* 0x000fe200078e0a02 */
[----:B------:R-:W-:Y:S01]  /*0cb0*/  IADD3 R5, -R5, RZ, RZ ;  /* 0x000000ff05057210 */ /* 0x000fe20007ffe1ff */
[----:B------:R-:W-:Y:S01]  /*0cc0*/  @!P0 IMAD.MOV R40, RZ, RZ, -R40 ;  /* 0x000000ffff288224 */ /* 0x000fe200078e0a28 */
[----:B------:R-:W-:Y:S01]  /*0cd0*/  ISETP.GE.AND P3, PT, R10, RZ, PT ;  /* 0x000000ff0a00720c */ /* 0x000fe20003f66270 */
[----:B------:R-:W-:Y:S01]  /*0ce0*/  @!P4 IMAD.MOV R41, RZ, RZ, -R41 ;  /* 0x000000ffff29c224 */ /* 0x000fe200078e0a29 */
[C---:B------:R-:W-:Y:S01]  /*0cf0*/  ISETP.GT.U32.AND P4, PT, R2.reuse, R30, PT ;  /* 0x0000001e0200720c */ /* 0x040fe20003f84070 */
[----:B------:R-:W-:Y:S01]  /*0d00*/  IMAD R29, R2, R5, R29 ;  /* 0x00000005021d7224 */ /* 0x000fe200078e021d */
[----:B------:R-:W-:Y:S01]  /*0d10*/  ISETP.GE.AND P2, PT, R6, RZ, PT ;  /* 0x000000ff0600720c */ /* 0x000fe20003f46270 */
[----:B------:R-:W-:Y:S01]  /*0d20*/  IMAD.HI.U32 R6, R4, R9, RZ ;  /* 0x0000000904067227 */ /* 0x000fe200078e00ff */
[----:B------:R-:W-:-:S02]  /*0d30*/  IABS R27, R8 ;  /* 0x00000008001b7213 */ /* 0x000fc40000000000 */
[----:B------:R-:W-:Y:S01]  /*0d40*/  ISETP.GE.AND P0, PT, R8, RZ, PT ;  /* 0x000000ff0800720c */ /* 0x000fe20003f06270 */
[----:B------:R-:W-:Y:S01]  /*0d50*/  IMAD.MOV R6, RZ, RZ, -R6 ;  /* 0x000000ffff067224 */ /* 0x000fe200078e0a06 */
[----:B------:R-:W-:Y:S01]  /*0d60*/  @!P6 IADD3 R31, R31, -R2, RZ ;  /* 0x800000021f1fe210 */ /* 0x000fe20007ffe0ff */
[----:B------:R-:W-:Y:S01]  /*0d70*/  VIADD R5, R7, 0xb ;  /* 0x0000000b07057836 */ /* 0x000fe20000000000 */
[C---:B------:R-:W-:Y:S01]  /*0d80*/  ISETP.GT.U32.AND P6, PT, R2.reuse, R29, PT ;  /* 0x0000001d0200720c */ /* 0x040fe20003fc4070 */
[----:B------:R-:W-:Y:S01]  /*0d90*/  IMAD R28, R2, R6, R9 ;  /* 0x00000006021c7224 */ /* 0x000fe200078e0209 */
[----:B------:R-:W-:Y:S01]  /*0da0*/  ISETP.GE.AND P1, PT, R11, RZ, PT ;  /* 0x000000ff0b00720c */ /* 0x000fe20003f26270 */
[----:B------:R-:W-:Y:S01]  /*0db0*/  @!P4 IMAD.IADD R30, R30, 0x1, -R2 ;  /* 0x000000011e1ec824 */ /* 0x000fe200078e0a02 */
[----:B------:R-:W-:Y:S01]  /*0dc0*/  ISETP.GE.AND P4, PT, R5, RZ, PT ;  /* 0x000000ff0500720c */ /* 0x000fe20003f86270 */
[----:B------:R-:W-:Y:S01]  /*0dd0*/  @!P3 IMAD.MOV R31, RZ, RZ, -R31 ;  /* 0x000000ffff1fb224 */ /* 0x000fe200078e0a1f */
[----:B------:R-:W-:Y:S01]  /*0de0*/  IABS R9, R5 ;  /* 0x0000000500097213 */ /* 0x000fe20000000000 */
[----:B------:R-:W-:Y:S01]  /*0df0*/  IMAD.HI.U32 R5, R4, R27, RZ ;  /* 0x0000001b04057227 */ /* 0x000fe200078e00ff */
[----:B------:R-:W-:-:S03]  /*0e00*/  ISETP.GT.U32.AND P3, PT, R2, R28, PT ;  /* 0x0000001c0200720c */ /* 0x000fc60003f64070 */
[----:B------:R-:W-:Y:S01]  /*0e10*/  VIADD R8, R7, 0xc ;  /* 0x0000000c07087836 */ /* 0x000fe20000000000 */
[----:B------:R-:W-:Y:S01]  /*0e20*/  IADD3 R6, -R5, RZ, RZ ;  /* 0x000000ff05067210 */ /* 0x000fe20007ffe1ff */
[--C-:B------:R-:W-:Y:S02]  /*0e30*/  @!P6 IMAD.IADD R29, R29, 0x1, -R2.reuse ;  /* 0x000000011d1de824 */ /* 0x100fe400078e0a02 */
[----:B------:R-:W-:Y:S01]  /*0e40*/  IMAD.HI.U32 R5, R4, R9, RZ ;  /* 0x0000000904057227 */ /* 0x000fe200078e00ff */
[----:B------:R-:W-:Y:S02]  /*0e50*/  IABS R25, R8 ;  /* 0x0000000800197213 */ /* 0x000fe40000000000 */
[----:B------:R-:W-:Y:S01]  /*0e60*/  ISETP.GT.U32.AND P6, PT, R2, R29, PT ;  /* 0x0000001d0200720c */ /* 0x000fe20003fc4070 */
[----:B------:R-:W-:Y:S01]  /*0e70*/  VIADD R10, R7, 0xd ;  /* 0x0000000d070a7836 */ /* 0x000fe20000000000 */
[----:B------:R-:W-:Y:S01]  /*0e80*/  IADD3 R5, -R5, RZ, RZ ;  /* 0x000000ff05057210 */ /* 0x000fe20007ffe1ff */
[----:B------:R-:W-:-:S02]  /*0e90*/  @!P3 IMAD.IADD R28, R28, 0x1, -R2 ;  /* 0x000000011c1cb824 */ /* 0x000fc400078e0a02 */
[C---:B------:R-:W-:Y:S01]  /*0ea0*/  IMAD R27, R2.reuse, R6, R27 ;  /* 0x00000006021b7224 */ /* 0x040fe200078e021b */
[----:B------:R-:W-:Y:S01]  /*0eb0*/  IABS R11, R10 ;  /* 0x0000000a000b7213 */ /* 0x000fe20000000000 */
[C---:B------:R-:W-:Y:S01]  /*0ec0*/  IMAD R26, R2.reuse, R5, R9 ;  /* 0x00000005021a7224 */ /* 0x040fe200078e0209 */
[----:B------:R-:W-:Y:S01]  /*0ed0*/  ISETP.GT.U32.AND P3, PT, R2, R28, PT ;  /* 0x0000001c0200720c */ /* 0x000fe20003f64070 */
[----:B------:R-:W-:Y:S01]  /*0ee0*/  IMAD.HI.U32 R5, R4, R25, RZ ;  /* 0x0000001904057227 */ /* 0x000fe200078e00ff */
[----:B------:R-:W-:-:S03]  /*0ef0*/  IABS R9, R12 ;  /* 0x0000000c00097213 */ /* 0x000fc60000000000 */
[----:B------:R-:W-:Y:S01]  /*0f00*/  @!P6 IMAD.IADD R29, R29, 0x1, -R2 ;  /* 0x000000011d1de824 */ /* 0x000fe200078e0a02 */
[----:B------:R-:W-:Y:S01]  /*0f10*/  IADD3 R5, -R5, RZ, RZ ;  /* 0x000000ff05057210 */ /* 0x000fe20007ffe1ff */
[----:B------:R-:W-:Y:S01]  /*0f20*/  IMAD.HI.U32 R6, R4, R11, RZ ;  /* 0x0000000b04067227 */ /* 0x000fe200078e00ff */
[----:B------:R-:W-:-:S03]  /*0f30*/  ISETP.GT.U32.AND P6, PT, R2, R27, PT ;  /* 0x0000001b0200720c */ /* 0x000fc60003fc4070 */
[----:B------:R-:W-:Y:S02]  /*0f40*/  IMAD.MOV R6, RZ, RZ, -R6 ;  /* 0x000000ffff067224 */ /* 0x000fe400078e0a06 */
[----:B------:R-:W-:Y:S02]  /*0f50*/  IMAD R25, R2, R5, R25 ;  /* 0x0000000502197224 */ /* 0x000fe400078e0219 */
[----:B------:R-:W-:Y:S01]  /*0f60*/  @!P1 IMAD.MOV R30, RZ, RZ, -R30 ;  /* 0x000000ffff1e9224 */ /* 0x000fe200078e0a1e */
[----:B------:R-:W-:Y:S01]  /*0f70*/  ISETP.GE.AND P1, PT, R8, RZ, PT ;  /* 0x000000ff0800720c */ /* 0x000fe20003f26270 */
[----:B------:R-:W-:Y:S02]  /*0f80*/  VIADD R8, R7, 0xe ;  /* 0x0000000e07087836 */ /* 0x000fe40000000000 */
[----:B------:R-:W-:Y:S01]  /*0f90*/  IMAD R24, R2, R6, R11 ;  /* 0x0000000602187224 */ /* 0x000fe200078e020b */
[----:B------:R-:W-:Y:S01]  /*0fa0*/  IABS R11, R14 ;  /* 0x0000000e000b7213 */ /* 0x000fe20000000000 */
[--C-:B------:R-:W-:Y:S01]  /*0fb0*/  @!P3 IMAD.IADD R28, R28, 0x1, -R2.reuse ;  /* 0x000000011c1cb824 */ /* 0x100fe200078e0a02 */
[C---:B------:R-:W-:Y:S01]  /*0fc0*/  ISETP.GT.U32.AND P3, PT, R2.reuse, R25, PT ;  /* 0x000000190200720c */ /* 0x040fe20003f64070 */
[----:B------:R-:W-:Y:S01]  /*0fd0*/  @!P6 IMAD.IADD R27, R27, 0x1, -R2 ;  /* 0x000000011b1be824 */ /* 0x000fe200078e0a02 */
[----:B------:R-:W-:Y:S01]  /*0fe0*/  IABS R23, R8 ;  /* 0x0000000800177213 */ /* 0x000fe20000000000 */
[----:B------:R-:W-:Y:S01]  /*0ff0*/  @!P5 IMAD.MOV R29, RZ, RZ, -R29 ;  /* 0x000000ffff1dd224 */ /* 0x000fe200078e0a1d */
[C---:B------:R-:W-:Y:S01]  /*1000*/  ISETP.GT.U32.AND P6, PT, R2.reuse, R24, PT ;  /* 0x000000180200720c */ /* 0x040fe20003fc4070 */
[----:B------:R-:W-:Y:S01]  /*1010*/  VIADD R13, R7, 0x10 ;  /* 0x00000010070d7836 */ /* 0x000fe20000000000 */
[----:B------:R-:W-:Y:S01]  /*1020*/  ISETP.GT.U32.AND P5, PT, R2, R26, PT ;  /* 0x0000001a0200720c */ /* 0x000fe20003fa4070 */
[----:B------:R-:W-:Y:S01]  /*1030*/  IMAD.HI.U32 R5, R4, R23, RZ ;  /* 0x0000001704057227 */ /* 0x000fe200078e00ff */
[----:B------:R-:W-:-:S02]  /*1040*/  @!P2 IADD3 R28, -R28, RZ, RZ ;  /* 0x000000ff1c1ca210 */ /* 0x000fc40007ffe1ff */
[----:B------:R-:W-:Y:S01]  /*1050*/  IABS R21, R13 ;  /* 0x0000000d00157213 */ /* 0x000fe20000000000 */
[----:B------:R-:W-:Y:S01]  /*1060*/  IMAD.HI.U32 R6, R4, R11, RZ ;  /* 0x0000000b04067227 */ /* 0x000fe200078e00ff */
[----:B------:R-:W-:-:S03]  /*1070*/  IADD3 R5, -R5, RZ, RZ ;  /* 0x000000ff05057210 */ /* 0x000fc60007ffe1ff */
[--C-:B------:R-:W-:Y:S01]  /*1080*/  @!P3 IMAD.IADD R25, R25, 0x1, -R2.reuse ;  /* 0x000000011919b824 */ /* 0x100fe200078e0a02 */
[----:B------:R-:W-:Y:S01]  /*1090*/  IADD3 R6, -R6, RZ, RZ ;  /* 0x000000ff06067210 */ /* 0x000fe20007ffe1ff */
[----:B------:R-:W-:Y:S02]  /*10a0*/  @!P6 IMAD.IADD R24, R24, 0x1, -R2 ;  /* 0x000000011818e824 */ /* 0x000fe400078e0a02 */
[C---:B------:R-:W-:Y:S01]  /*10b0*/  IMAD R23, R2.reuse, R5, R23 ;  /* 0x0000000502177224 */ /* 0x040fe200078e0217 */
[----:B------:R-:W-:Y:S01]  /*10c0*/  ISETP.GT.U32.AND P6, PT, R2, R25, PT ;  /* 0x000000190200720c */ /* 0x000fe20003fc4070 */
[----:B------:R-:W-:Y:S01]  /*10d0*/  IMAD.HI.U32 R5, R4, R9, RZ ;  /* 0x0000000904057227 */ /* 0x000fe200078e00ff */
[----:B------:R-:W-:-:S03]  /*10e0*/  ISETP.GT.U32.AND P2, PT, R2, R24, PT ;  /* 0x000000180200720c */ /* 0x000fc60003f44070 */
[--C-:B------:R-:W-:Y:S01]  /*10f0*/  @!P5 IMAD.IADD R26, R26, 0x1, -R2.reuse ;  /* 0x000000011a1ad824 */ /* 0x100fe200078e0a02 */
[C---:B------:R-:W-:Y:S01]  /*1100*/  ISETP.GT.U32.AND P5, PT, R2.reuse, R27, PT ;  /* 0x0000001b0200720c */ /* 0x040fe20003fa4070 */
[----:B------:R-:W-:Y:S02]  /*1110*/  IMAD.MOV R5, RZ, RZ, -R5 ;  /* 0x000000ffff057224 */ /* 0x000fe400078e0a05 */
[C---:B------:R-:W-:Y:S01]  /*1120*/  IMAD R20, R2.reuse, R6, R11 ;  /* 0x0000000602147224 */ /* 0x040fe200078e020b */
[C---:B------:R-:W-:Y:S01]  /*1130*/  ISETP.GT.U32.AND P3, PT, R2.reuse, R26, PT ;  /* 0x0000001a0200720c */ /* 0x040fe20003f64070 */
[----:B------:R-:W-:Y:S02]  /*1140*/  IMAD R22, R2, R5, R9 ;  /* 0x0000000502167224 */ /* 0x000fe400078e0209 */
[----:B------:R-:W-:Y:S02]  /*1150*/  @!P6 IMAD.IADD R25, R25, 0x1, -R2 ;  /* 0x000000011919e824 */ /* 0x000fe400078e0a02 */
[----:B------:R-:W-:Y:S01]  /*1160*/  IMAD.HI.U32 R5, R4, R21, RZ ;  /* 0x0000001504057227 */ /* 0x000fe200078e00ff */
[----:B------:R-:W-:-:S03]  /*1170*/  ISETP.GT.U32.AND P6, PT, R2, R22, PT ;  /* 0x000000160200720c */ /* 0x000fc60003fc4070 */
[----:B------:R-:W-:Y:S02]  /*1180*/  IMAD.MOV R5, RZ, RZ, -R5 ;  /* 0x000000ffff057224 */ /* 0x000fe400078e0a05 */
[--C-:B------:R-:W-:Y:S01]  /*1190*/  @!P5 IMAD.IADD R27, R27, 0x1, -R2.reuse ;  /* 0x000000011b1bd824 */ /* 0x100fe200078e0a02 */
[----:B------:R-:W-:Y:S01]  /*11a0*/  ISETP.GT.U32.AND P5, PT, R2, R23, PT ;  /* 0x000000170200720c */ /* 0x000fe20003fa4070 */
[--C-:B------:R-:W-:Y:S01]  /*11b0*/  @!P3 IMAD.IADD R26, R26, 0x1, -R2.reuse ;  /* 0x000000011a1ab824 */ /* 0x100fe200078e0a02 */
[----:B------:R-:W-:Y:S01]  /*11c0*/  ISETP.GE.AND P3, PT, R10, RZ, PT ;  /* 0x000000ff0a00720c */ /* 0x000fe20003f66270 */
[----:B------:R-:W-:Y:S01]  /*11d0*/  IMAD R21, R2, R5, R21 ;  /* 0x0000000502157224 */ /* 0x000fe200078e0215 */
[C---:B------:R-:W-:Y:S01]  /*11e0*/  IADD3 R10, R7.reuse, 0x12, RZ ;  /* 0x00000012070a7810 */ /* 0x040fe20007ffe0ff */
[--C-:B------:R-:W-:Y:S01]  /*11f0*/  @!P2 IMAD.IADD R24, R24, 0x1, -R2.reuse ;  /* 0x000000011818a824 */ /* 0x100fe200078e0a02 */
[----:B------:R-:W-:Y:S01]  /*1200*/  ISETP.GE.AND P2, PT, R8, RZ, PT ;  /* 0x000000ff0800720c */ /* 0x000fe20003f46270 */
[----:B------:R-:W-:Y:S01]  /*1210*/  @!P6 IMAD.IADD R22, R22, 0x1, -R2 ;  /* 0x000000011616e824 */ /* 0x000fe200078e0a02 */
[----:B------:R-:W-:Y:S01]  /*1220*/  IABS R19, R10 ;  /* 0x0000000a00137213 */ /* 0x000fe20000000000 */
[----:B------:R-:W-:Y:S01]  /*1230*/  VIADD R8, R7, 0x13 ;  /* 0x0000001307087836 */ /* 0x000fe20000000000 */
[----:B------:R-:W-:Y:S01]  /*1240*/  @!P0 IADD3 R27, -R27, RZ, RZ ;  /* 0x000000ff1b1b8210 */ /* 0x000fe20007ffe1ff */
[----:B------:R-:W-:Y:S01]  /*1250*/  @!P4 IMAD.MOV R26, RZ, RZ, -R26 ;  /* 0x000000ffff1ac224 */ /* 0x000fe200078e0a1a */
[----:B------:R-:W-:Y:S01]  /*1260*/  ISETP.GT.U32.AND P6, PT, R2, R22, PT ;  /* 0x000000160200720c */ /* 0x000fe20003fc4070 */
[----:B------:R-:W-:Y:S01]  /*1270*/  IMAD.HI.U32 R5, R4, R19, RZ ;  /* 0x0000001304057227 */ /* 0x000fe200078e00ff */
[----:B------:R-:W-:-:S02]  /*1280*/  IABS R9, R8 ;  /* 0x0000000800097213 */ /* 0x000fc40000000000 */
[----:B------:R-:W-:Y:S01]  /*1290*/  @!P3 IADD3 R24, -R24, RZ, RZ ;  /* 0x000000ff1818b210 */ /* 0x000fe20007ffe1ff */
[----:B------:R-:W-:Y:S01]  /*12a0*/  IMAD.MOV R5, RZ, RZ, -R5 ;  /* 0x000000ffff057224 */ /* 0x000fe200078e0a05 */
[----:B------:R-:W-:Y:S01]  /*12b0*/  ISETP.GT.U32.AND P3, PT, R2, R20, PT ;  /* 0x000000140200720c */ /* 0x000fe20003f64070 */
[--C-:B------:R-:W-:Y:S01]  /*12c0*/  @!P5 IMAD.IADD R23, R23, 0x1, -R2.reuse ;  /* 0x000000011717d824 */ /* 0x100fe200078e0a02 */
[----:B------:R-:W-:Y:S01]  /*12d0*/  ISETP.GE.AND P5, PT, R12, RZ, PT ;  /* 0x000000ff0c00720c */ /* 0x000fe20003fa6270 */
[C---:B------:R-:W-:Y:S01]  /*12e0*/  IMAD R19, R2.reuse, R5, R19 ;  /* 0x0000000502137224 */ /* 0x040fe200078e0213 */
[C---:B------:R-:W-:Y:S01]  /*12f0*/  ISETP.GT.U32.AND P4, PT, R2.reuse, R21, PT ;  /* 0x000000150200720c */ /* 0x040fe20003f84070 */
[----:B------:R-:W-:Y:S01]  /*1300*/  VIADD R12, R7, 0x14 ;  /* 0x00000014070c7836 */ /* 0x000fe20000000000 */
[----:B------:R-:W-:Y:S01]  /*1310*/  ISETP.GT.U32.AND P0, PT, R2, R23, PT ;  /* 0x000000170200720c */ /* 0x000fe20003f04070 */
[----:B------:R-:W-:Y:S01]  /*1320*/  @!P6 IMAD.IADD R22, R22, 0x1, -R2 ;  /* 0x000000011616e824 */ /* 0x000fe200078e0a02 */
[----:B------:R-:W-:Y:S01]  /*1330*/  ISETP.GT.U32.AND P6, PT, R2, R19, PT ;  /* 0x000000130200720c */ /* 0x000fe20003fc4070 */
[----:B------:R-:W-:Y:S01]  /*1340*/  IMAD.HI.U32 R5, R4, R9, RZ ;  /* 0x0000000904057227 */ /* 0x000fe200078e00ff */
[----:B------:R-:W-:-:S03]  /*1350*/  IABS R17, R12 ;  /* 0x0000000c00117213 */ /* 0x000fc60000000000 */
[--C-:B------:R-:W-:Y:S01]  /*1360*/  @!P3 IMAD.IADD R20, R20, 0x1, -R2.reuse ;  /* 0x000000011414b824 */ /* 0x100fe200078e0a02 */
[----:B------:R-:W-:Y:S01]  /*1370*/  IADD3 R18, -R5, RZ, RZ ;  /* 0x000000ff05127210 */ /* 0x000fe20007ffe1ff */
[----:B------:R-:W-:Y:S02]  /*1380*/  IMAD.HI.U32 R5, R4, R17, RZ ;  /* 0x0000001104057227 */ /* 0x000fe400078e00ff */
[----:B------:R-:W-:Y:S02]  /*1390*/  @!P4 IADD3 R21, R21, -R2, RZ ;  /* 0x800000021515c210 */ /* 0x000fe40007ffe0ff */
[--C-:B------:R-:W-:Y:S01]  /*13a0*/  @!P0 IMAD.IADD R23, R23, 0x1, -R2.reuse ;  /* 0x0000000117178824 */ /* 0x100fe200078e0a02 */
[----:B------:R-:W-:Y:S01]  /*13b0*/  IADD3 R5, -R5, RZ, RZ ;  /* 0x000000ff05057210 */ /* 0x000fe20007ffe1ff */
[--C-:B------:R-:W-:Y:S01]  /*13c0*/  @!P6 IMAD.IADD R19, R19, 0x1, -R2.reuse ;  /* 0x000000011313e824 */ /* 0x100fe200078e0a02 */
[----:B------:R-:W-:Y:S01]  /*13d0*/  ISETP.GT.U32.AND P3, PT, R2, R20, PT ;  /* 0x000000140200720c */ /* 0x000fe20003f64070 */
[----:B------:R-:W-:Y:S01]  /*13e0*/  @!P2 IMAD.MOV R23, RZ, RZ, -R23 ;  /* 0x000000ffff17a224 */ /* 0x000fe200078e0a17 */
[----:B------:R-:W-:Y:S01]  /*13f0*/  ISETP.GE.AND P4, PT, R10, RZ, PT ;  /* 0x000000ff0a00720c */ /* 0x000fe20003f86270 */
[C---:B------:R-:W-:Y:S01]  /*1400*/  IMAD R17, R2.reuse, R5, R17 ;  /* 0x0000000502117224 */ /* 0x040fe200078e0211 */
[C---:B------:R-:W-:Y:S01]  /*1410*/  ISETP.GT.U32.AND P6, PT, R2.reuse, R19, PT ;  /* 0x000000130200720c */ /* 0x040fe20003fc4070 */
[----:B------:R-:W-:Y:S01]  /*1420*/  VIADD R10, R7, 0x15 ;  /* 0x00000015070a7836 */ /* 0x000fe20000000000 */
[C---:B------:R-:W-:Y:S01]  /*1430*/  ISETP.GT.U32.AND P2, PT, R2.reuse, R21, PT ;  /* 0x000000150200720c */ /* 0x040fe20003f44070 */
[----:B------:R-:W-:Y:S01]  /*1440*/  @!P1 IMAD.MOV R25, RZ, RZ, -R25 ;  /* 0x000000ffff199224 */ /* 0x000fe200078e0a19 */
[----:B------:R-:W-:Y:S01]  /*1450*/  ISETP.GE.AND P1, PT, R13, RZ, PT ;  /* 0x000000ff0d00720c */ /* 0x000fe20003f26270 */
[----:B------:R-:W-:Y:S01]  /*1460*/  IMAD R18, R2, R18, R9 ;  /* 0x0000001202127224 */ /* 0x000fe200078e0209 */
[----:B------:R-:W-:Y:S01]  /*1470*/  IABS R6, R10 ;  /* 0x0000000a00067213 */ /* 0x000fe20000000000 */
[C---:B------:R-:W-:Y:S01]  /*1480*/  VIADD R32, R7.reuse, 0x16 ;  /* 0x0000001607207836 */ /* 0x040fe20000000000 */
[----:B------:R-:W-:Y:S01]  /*1490*/  ISETP.GE.AND P0, PT, R14, RZ, PT ;  /* 0x000000ff0e00720c */ /* 0x000fe20003f06270 */
[----:B------:R-:W-:Y:S01]  /*14a0*/  @!P3 IMAD.IADD R20, R20, 0x1, -R2 ;  /* 0x000000011414b824 */ /* 0x000fe200078e0a02 */
[----:B------:R-:W-:Y:S01]  /*14b0*/  ISETP.GE.AND P3, PT, R8, RZ, PT ;  /* 0x000000ff0800720c */ /* 0x000fe20003f66270 */
[----:B------:R-:W-:Y:S01]  /*14c0*/  IMAD.MOV.U32 R9, RZ, RZ, R6 ;  /* 0x000000ffff097224 */ /* 0x000fe200078e0006 */
[----:B------:R-:W-:Y:S01]  /*14d0*/  IABS R15, R32 ;  /* 0x00000020000f7213 */ /* 0x000fe20000000000 */
[----:B------:R-:W-:Y:S01]  /*14e0*/  VIADD R8, R7, 0x17 ;  /* 0x0000001707087836 */ /* 0x000fe20000000000 */
[----:B------:R-:W-:Y:S01]  /*14f0*/  @!P6 IADD3 R19, R19, -R2, RZ ;  /* 0x800000021313e210 */ /* 0x000fe20007ffe0ff */
[----:B------:R-:W-:Y:S01]  /*1500*/  IMAD.HI.U32 R5, R4, R9, RZ ;  /* 0x0000000904057227 */ /* 0x000fe200078e00ff */
[----:B------:R-:W-:-:S02]  /*1510*/  ISETP.GT.U32.AND P6, PT, R2, R17, PT ;  /* 0x000000110200720c */ /* 0x000fc40003fc4070 */
[----:B------:R-:W-:Y:S01]  /*1520*/  IABS R11, R8 ;  /* 0x00000008000b7213 */ /* 0x000fe20000000000 */
[----:B------:R-:W-:Y:S01]  /*1530*/  @!P2 IMAD.IADD R21, R21, 0x1, -R2 ;  /* 0x000000011515a824 */ /* 0x000fe200078e0a02 */
[----:B------:R-:W-:Y:S01]  /*1540*/  ISETP.GT.U32.AND P2, PT, R2, R18, PT ;  /* 0x000000120200720c */ /* 0x000fe20003f44070 */
[----:B------:R-:W-:Y:S02]  /*1550*/  IMAD.MOV R5, RZ, RZ, -R5 ;  /* 0x000000ffff057224 */ /* 0x000fe400078e0a05 */
[----:B------:R-:W-:Y:S01]  /*1560*/  IMAD.HI.U32 R6, R4, R15, RZ ;  /* 0x0000000f04067227 */ /* 0x000fe200078e00ff */
[----:B------:R-:W-:-:S03]  /*1570*/  @!P1 IADD3 R21, -R21, RZ, RZ ;  /* 0x000000ff15159210 */ /* 0x000fc60007ffe1ff */
[----:B------:R-:W-:Y:S02]  /*1580*/  IMAD R16, R2, R5, R9 ;  /* 0x0000000502107224 */ /* 0x000fe400078e0209 */
[--C-:B------:R-:W-:Y:S02]  /*1590*/  @!P6 IMAD.IADD R17, R17, 0x1, -R2.reuse ;  /* 0x000000011111e824 */ /* 0x100fe400078e0a02 */
[----:B------:R-:W-:Y:S01]  /*15a0*/  IMAD.HI.U32 R5, R4, R11, RZ ;  /* 0x0000000b04057227 */ /* 0x000fe200078e00ff */
[C---:B------:R-:W-:Y:S02]  /*15b0*/  ISETP.GT.U32.AND P6, PT, R2.reuse, R16, PT ;  /* 0x000000100200720c */ /* 0x040fe40003fc4070 */
[----:B------:R-:W-:Y:S01]  /*15c0*/  ISETP.GT.U32.AND P1, PT, R2, R17, PT ;  /* 0x000000110200720c */ /* 0x000fe20003f24070 */
[----:B------:R-:W-:Y:S02]  /*15d0*/  IMAD.MOV R5, RZ, RZ, -R5 ;  /* 0x000000ffff057224 */ /* 0x000fe400078e0a05 */
[----:B------:R-:W-:Y:S01]  /*15e0*/  @!P2 IMAD.IADD R18, R18, 0x1, -R2 ;  /* 0x000000011212a824 */ /* 0x000fe200078e0a02 */
[----:B------:R-:W-:Y:S01]  /*15f0*/  ISETP.GE.AND P2, PT, R12, RZ, PT ;  /* 0x000000ff0c00720c */ /* 0x000fe20003f46270 */
[----:B------:R-:W-:Y:S01]  /*1600*/  IMAD R14, R2, R5, R11 ;  /* 0x00000005020e7224 */ /* 0x000fe200078e020b */
[----:B------:R-:W-:Y:S01]  /*1610*/  IADD3 R12, R7, 0x18, RZ ;  /* 0x00000018070c7810 */ /* 0x000fe20007ffe0ff */
[----:B------:R-:W-:-:S02]  /*1620*/  IMAD.MOV R6, RZ, RZ, -R6 ;  /* 0x000000ffff067224 */ /* 0x000fc400078e0a06 */
[----:B------:R-:W-:Y:S01]  /*1630*/  @!P5 IMAD.MOV R22, RZ, RZ, -R22 ;  /* 0x000000ffff16d224 */ /* 0x000fe200078e0a16 */
[----:B------:R-:W-:Y:S01]  /*1640*/  IABS R13, R12 ;  /* 0x0000000c000d7213 */ /* 0x000fe20000000000 */
[C---:B------:R-:W-:Y:S01]  /*1650*/  IMAD R15, R2.reuse, R6, R15 ;  /* 0x00000006020f7224 */ /* 0x040fe200078e020f */
[----:B------:R-:W-:Y:S01]  /*1660*/  IADD3 R6, R7, 0x19, RZ ;  /* 0x0000001907067810 */ /* 0x000fe20007ffe0ff */
[--C-:B------:R-:W-:Y:S01]  /*1670*/  @!P1 IMAD.IADD R17, R17, 0x1, -R2.reuse ;  /* 0x0000000111119824 */ /* 0x100fe200078e0a02 */
[----:B------:R-:W-:Y:S01]  /*1680*/  ISETP.GT.U32.AND P1, PT, R2, R14, PT ;  /* 0x0000000e0200720c */ /* 0x000fe20003f24070 */
[----:B------:R-:W-:Y:S01]  /*1690*/  IMAD.HI.U32 R5, R4, R13, RZ ;  /* 0x0000000d04057227 */ /* 0x000fe200078e00ff */
[----:B------:R-:W-:Y:S02]  /*16a0*/  ISETP.GT.U32.AND P5, PT, R2, R18, PT ;  /* 0x000000120200720c */ /* 0x000fe40003fa4070 */
[----:B------:R-:W-:Y:S01]  /*16b0*/  IABS R9, R6 ;  /* 0x0000000600097213 */ /* 0x000fe20000000000 */
[----:B------:R-:W-:Y:S01]  /*16c0*/  @!P6 IMAD.IADD R16, R16, 0x1, -R2 ;  /* 0x000000011010e824 */ /* 0x000fe200078e0a02 */
[----:B------:R-:W-:Y:S01]  /*16d0*/  IADD3 R5, -R5, RZ, RZ ;  /* 0x000000ff05057210 */ /* 0x000fe20007ffe1ff */
[----:B------:R-:W-:Y:S01]  /*16e0*/  @!P4 IMAD.MOV R19, RZ, RZ, -R19 ;  /* 0x000000ffff13c224 */ /* 0x000fe200078e0a13 */
[----:B------:R-:W-:Y:S01]  /*16f0*/  @!P2 IADD3 R17, -R17, RZ, RZ ;  /* 0x000000ff1111a210 */ /* 0x000fe20007ffe1ff */
[----:B------:R-:W-:Y:S01]  /*1700*/  @!P0 IMAD.MOV R20, RZ, RZ, -R20 ;  /* 0x000000ffff148224 */ /* 0x000fe200078e0a14 */
[----:B------:R-:W-:Y:S01]  /*1710*/  ISETP.GE.AND P2, PT, R12, RZ, PT ;  /* 0x000000ff0c00720c */ /* 0x000fe20003f46270 */
[----:B------:R-:W-:Y:S01]  /*1720*/  IMAD R13, R2, R5, R13 ;  /* 0x00000005020d7224 */ /* 0x000fe200078e020d */
[----:B------:R-:W-:Y:S01]  /*1730*/  ISETP.GE.AND P6, PT, R8, RZ, PT ;  /* 0x000000ff0800720c */ /* 0x000fe20003fc6270 */
[----:B------:R-:W-:Y:S01]  /*1740*/  @!P1 IMAD.IADD R14, R14, 0x1, -R2 ;  /* 0x000000010e0e9824 */ /* 0x000fe200078e0a02 */
[----:B------:R-:W-:Y:S01]  /*1750*/  ISETP.GT.U32.AND P4, PT, R2, R15, PT ;  /* 0x0000000f0200720c */ /* 0x000fe20003f84070 */
[----:B------:R-:W-:Y:S01]  /*1760*/  IMAD.HI.U32 R5, R4, R9, RZ ;  /* 0x0000000904057227 */ /* 0x000fe200078e00ff */
[----:B------:R-:W-:-:S02]  /*1770*/  ISETP.GE.AND P0, PT, R10, RZ, PT ;  /* 0x000000ff0a00720c */ /* 0x000fc40003f06270 */
[----:B------:R-:W-:Y:S01]  /*1780*/  ISETP.GT.U32.AND P1, PT, R2, R14, PT ;  /* 0x0000000e0200720c */ /* 0x000fe20003f24070 */
[----:B------:R-:W-:Y:S01]  /*1790*/  IMAD.MOV R5, RZ, RZ, -R5 ;  /* 0x000000ffff057224 */ /* 0x000fe200078e0a05 */
[C---:B------:R-:W-:Y:S01]  /*17a0*/  IADD3 R10, R7.reuse, 0x1b, RZ ;  /* 0x0000001b070a7810 */ /* 0x040fe20007ffe0ff */
[----:B------:R-:W-:Y:S01]  /*17b0*/  @!P5 IMAD.IADD R18, R18, 0x1, -R2 ;  /* 0x000000011212d824 */ /* 0x000fe200078e0a02 */
[----:B------:R-:W-:Y:S01]  /*17c0*/  ISETP.GE.AND P5, PT, R32, RZ, PT ;  /* 0x000000ff2000720c */ /* 0x000fe20003fa6270 */
[C---:B------:R-:W-:Y:S01]  /*17d0*/  IMAD R12, R2.reuse, R5, R9 ;  /* 0x00000005020c7224 */ /* 0x040fe200078e0209 */
[----:B------:R-:W-:Y:S01]  /*17e0*/  IABS R9, R10 ;  /* 0x0000000a00097213 */ /* 0x000fe20000000000 */
[----:B------:R-:W-:Y:S01]  /*17f0*/  @!P3 IMAD.MOV R18, RZ, RZ, -R18 ;  /* 0x000000ffff12b224 */ /* 0x000fe200078e0a12 */
[----:B------:R-:W-:Y:S01]  /*1800*/  ISETP.GT.U32.AND P3, PT, R2, R16, PT ;  /* 0x000000100200720c */ /* 0x000fe20003f64070 */
[----:B------:R-:W-:Y:S02]  /*1810*/  VIADD R8, R7, 0x1a ;  /* 0x0000001a07087836 */ /* 0x000fe40000000000 */
[----:B------:R-:W-:-:S02]  /*1820*/  @!P4 IMAD.IADD R15, R15, 0x1, -R2 ;  /* 0x000000010f0fc824 */ /* 0x000fc400078e0a02 */
[--C-:B------:R-:W-:Y:S01]  /*1830*/  @!P1 IMAD.IADD R14, R14, 0x1, -R2.reuse ;  /* 0x000000010e0e9824 */ /* 0x100fe200078e0a02 */
[C---:B------:R-:W-:Y:S01]  /*1840*/  ISETP.GT.U32.AND P1, PT, R2.reuse, R12, PT ;  /* 0x0000000c0200720c */ /* 0x040fe20003f24070 */
[C---:B------:R-:W-:Y:S01]  /*1850*/  VIADD R32, R7.reuse, 0x1c ;  /* 0x0000001c07207836 */ /* 0x040fe20000000000 */
[----:B------:R-:W-:Y:S01]  /*1860*/  IABS R11, R8 ;  /* 0x00000008000b7213 */ /* 0x000fe20000000000 */
[C---:B------:R-:W-:Y:S01]  /*1870*/  VIADD R44, R7.reuse, 0x2e ;  /* 0x0000002e072c7836 */ /* 0x040fe20000000000 */
[----:B------:R-:W-:Y:S01]  /*1880*/  ISETP.GT.U32.AND P4, PT, R2, R15, PT ;  /* 0x0000000f0200720c */ /* 0x000fe20003f84070 */
[----:B------:R-:W-:Y:S01]  /*1890*/  VIADD R52, R7, 0x31 ;  /* 0x0000003107347836 */ /* 0x000fe20000000000 */
[----:B------:R-:W-:Y:S01]  /*18a0*/  @!P6 IADD3 R14, -R14, RZ, RZ ;  /* 0x000000ff0e0ee210 */ /* 0x000fe20007ffe1ff */
[----:B------:R-:W-:Y:S01]  /*18b0*/  @!P3 IMAD.IADD R16, R16, 0x1, -R2 ;  /* 0x000000011010b824 */ /* 0x000fe200078e0a02 */
[----:B------:R-:W-:Y:S01]  /*18c0*/  ISETP.GT.U32.AND P3, PT, R2, R13, PT ;  /* 0x0000000d0200720c */ /* 0x000fe20003f64070 */
[----:B------:R-:W-:Y:S01]  /*18d0*/  IMAD.HI.U32 R5, R4, R11, RZ ;  /* 0x0000000b04057227 */ /* 0x000fe200078e00ff */
[----:B------:R-:W-:-:S02]  /*18e0*/  ISETP.GE.AND P6, PT, R10, RZ, PT ;  /* 0x000000ff0a00720c */ /* 0x000fc40003fc6270 */
[----:B------:R-:W-:Y:S01]  /*18f0*/  IABS R33, R32 ;  /* 0x0000002000217213 */ /* 0x000fe20000000000 */
[--C-:B------:R-:W-:Y:S01]  /*1900*/  @!P1 IMAD.IADD R12, R12, 0x1, -R2.reuse ;  /* 0x000000010c0c9824 */ /* 0x100fe200078e0a02 */
[----:B------:R-:W-:Y:S01]  /*1910*/  IABS R65, R44 ;  /* 0x0000002c00417213 */ /* 0x000fe20000000000 */
[----:B------:R-:W-:Y:S01]  /*1920*/  IMAD.MOV R5, RZ, RZ, -R5 ;  /* 0x000000ffff057224 */ /* 0x000fe200078e0a05 */
[----:B------:R-:W-:Y:S01]  /*1930*/  IABS R69, R52 ;  /* 0x0000003400457213 */ /* 0x000fe20000000000 */
[----:B------:R-:W-:Y:S01]  /*1940*/  @!P4 IMAD.IADD R15, R15, 0x1, -R2 ;  /* 0x000000010f0fc824 */ /* 0x000fe200078e0a02 */
[C---:B------:R-:W-:Y:S01]  /*1950*/  ISETP.GT.U32.AND P1, PT, R2.reuse, R12, PT ;  /* 0x0000000c0200720c */ /* 0x040fe20003f24070 */
[----:B------:R-:W-:Y:S01]  /*1960*/  IMAD R11, R2, R5, R11 ;  /* 0x00000005020b7224 */ /* 0x000fe200078e020b */
[----:B------:R-:W-:Y:S01]  /*1970*/  ISETP.GE.AND P4, PT, R6, RZ, PT ;  /* 0x000000ff0600720c */ /* 0x000fe20003f86270 */
[----:B------:R-:W-:Y:S01]  /*1980*/  IMAD.HI.U32 R5, R4, R9, RZ ;  /* 0x0000000904057227 */ /* 0x000fe200078e00ff */
[----:B------:R-:W-:-:S03]  /*1990*/  @!P3 IADD3 R13, R13, -R2, RZ ;  /* 0x800000020d0db210 */ /* 0x000fc60007ffe0ff */
[----:B------:R-:W-:Y:S01]  /*19a0*/  IMAD.MOV R5, RZ, RZ, -R5 ;  /* 0x000000ffff057224 */ /* 0x000fe200078e0a05 */
[----:B------:R-:W-:Y:S01]  /*19b0*/  ISETP.GT.U32.AND P3, PT, R2, R13, PT ;  /* 0x0000000d0200720c */ /* 0x000fe20003f64070 */
[----:B------:R-:W-:-:S04]  /*19c0*/  IMAD.HI.U32 R6, R4, R33, RZ ;  /* 0x0000002104067227 */ /* 0x000fc800078e00ff */
[----:B------:R-:W-:Y:S02]  /*19d0*/  IMAD R10, R2, R5, R9 ;  /* 0x00000005020a7224 */ /* 0x000fe400078e0209 */
[----:B------:R-:W-:Y:S02]  /*19e0*/  @!P1 IMAD.IADD R12, R12, 0x1, -R2 ;  /* 0x000000010c0c9824 */ /* 0x000fe400078e0a02 */
[----:B------:R-:W-:Y:S01]  /*19f0*/  IMAD.MOV R6, RZ, RZ, -R6 ;  /* 0x000000ffff067224 */ /* 0x000fe200078e0a06 */
[----:B------:R-:W-:Y:S01]  /*1a00*/  ISETP.GT.U32.AND P1, PT, R2, R10, PT ;  /* 0x0000000a0200720c */ /* 0x000fe20003f24070 */
[----:B------:R-:W-:Y:S01]  /*1a10*/  @!P0 IMAD.MOV R16, RZ, RZ, -R16 ;  /* 0x000000ffff108224 */ /* 0x000fe200078e0a10 */
[----:B------:R-:W-:Y:S01]  /*1a20*/  ISETP.GE.AND P0, PT, R8, RZ, PT ;  /* 0x000000ff0800720c */ /* 0x000fe20003f06270 */
[--C-:B------:R-:W-:Y:S01]  /*1a30*/  @!P3 IMAD.IADD R13, R13, 0x1, -R2.reuse ;  /* 0x000000010d0db824 */ /* 0x100fe200078e0a02 */
[C---:B------:R-:W-:Y:S01]  /*1a40*/  IADD3 R8, R7.reuse, 0x1d, RZ ;  /* 0x0000001d07087810 */ /* 0x040fe20007ffe0ff */
[----:B------:R-:W-:Y:S01]  /*1a50*/  IMAD R5, R2, R6, R33 ;  /* 0x0000000602057224 */ /* 0x000fe200078e0221 */
[----:B------:R-:W-:Y:S01]  /*1a60*/  ISETP.GE.AND P3, PT, R32, RZ, PT ;  /* 0x000000ff2000720c */ /* 0x000fe20003f66270 */
[----:B------:R-:W-:Y:S01]  /*1a70*/  VIADD R32, R7, 0x1e ;  /* 0x0000001e07207836 */ /* 0x000fe20000000000 */
[----:B------:R-:W-:Y:S01]  /*1a80*/  IABS R9, R8 ;  /* 0x0000000800097213 */ /* 0x000fe20000000000 */
[----:B------:R-:W-:Y:S01]  /*1a90*/  @!P2 IMAD.MOV R13, RZ, RZ, -R13 ;  /* 0x000000ffff0da224 */ /* 0x000fe200078e0a0d */
[----:B------:R-:W-:Y:S01]  /*1aa0*/  ISETP.GT.U32.AND P2, PT, R2, R5, PT ;  /* 0x000000050200720c */ /* 0x000fe20003f44070 */
[----:B------:R-:W-:Y:S01]  /*1ab0*/  @!P5 IMAD.MOV R15, RZ, RZ, -R15 ;  /* 0x000000ffff0fd224 */ /* 0x000fe200078e0a0f */
[----:B------:R-:W-:Y:S01]  /*1ac0*/  IABS R51, R32 ;  /* 0x0000002000337213 */ /* 0x000fe20000000000 */
[----:B------:R-:W-:Y:S01]  /*1ad0*/  @!P1 IMAD.IADD R10, R10, 0x1, -R2 ;  /* 0x000000010a0a9824 */ /* 0x000fe200078e0a02 */
[----:B------:R-:W-:Y:S01]  /*1ae0*/  ISETP.GT.U32.AND P5, PT, R2, R11, PT ;  /* 0x0000000b0200720c */ /* 0x000fe20003fa4070 */
[----:B------:R-:W-:Y:S01]  /*1af0*/  IMAD.HI.U32 R6, R4, R9, RZ ;  /* 0x0000000904067227 */ /* 0x000fe200078e00ff */
[----:B------:R-:W-:-:S02]  /*1b00*/  IABS R33, R34 ;  /* 0x0000002200217213 */ /* 0x000fc40000000000 */
[----:B------:R-:W-:Y:S01]  /*1b10*/  ISETP.GT.U32.AND P1, PT, R2, R10, PT ;  /* 0x0000000a0200720c */ /* 0x000fe20003f24070 */
[----:B------:R-:W-:Y:S01]  /*1b20*/  @!P4 IMAD.MOV R12, RZ, RZ, -R12 ;  /* 0x000000ffff0cc224 */ /* 0x000fe200078e0a0c */
[----:B------:R-:W-:Y:S01]  /*1b30*/  IADD3 R54, -R6, RZ, RZ ;  /* 0x000000ff06367210 */ /* 0x000fe20007ffe1ff */
[----:B------:R-:W-:Y:S01]  /*1b40*/  IMAD.HI.U32 R6, R4, R51, RZ ;  /* 0x0000003304067227 */ /* 0x000fe200078e00ff */
[----:B------:R-:W-:-:S03]  /*1b50*/  ISETP.GE.AND P4, PT, R8, RZ, PT ;  /* 0x000000ff0800720c */ /* 0x000fc60003f86270 */
[----:B------:R-:W-:Y:S02]  /*1b60*/  @!P2 IMAD.IADD R5, R5, 0x1, -R2 ;  /* 0x000000010505a824 */ /* 0x000fe400078e0a02 */
[----:B------:R-:W-:Y:S02]  /*1b70*/  IMAD.MOV R6, RZ, RZ, -R6 ;  /* 0x000000ffff067224 */ /* 0x000fe400078e0a06 */
[--C-:B------:R-:W-:Y:S01]  /*1b80*/  @!P5 IMAD.IADD R11, R11, 0x1, -R2.reuse ;  /* 0x000000010b0bd824 */ /* 0x100fe200078e0a02 */
[----:B------:R-:W-:Y:S01]  /*1b90*/  ISETP.GT.U32.AND P2, PT, R2, R5, PT ;  /* 0x000000050200720c */ /* 0x000fe20003f44070 */
[----:B------:R-:W-:Y:S02]  /*1ba0*/  @!P1 IMAD.IADD R10, R10, 0x1, -R2 ;  /* 0x000000010a0a9824 */ /* 0x000fe400078e0a02 */
[C---:B------:R-:W-:Y:S01]  /*1bb0*/  IMAD R51, R2.reuse, R6, R51 ;  /* 0x0000000602337224 */ /* 0x040fe200078e0233 */
[----:B------:R-:W-:Y:S01]  /*1bc0*/  ISETP.GT.U32.AND P5, PT, R2, R11, PT ;  /* 0x0000000b0200720c */ /* 0x000fe20003fa4070 */
[----:B------:R-:W-:-:S02]  /*1bd0*/  @!P6 IMAD.MOV R10, RZ, RZ, -R10 ;  /* 0x000000ffff0ae224 */ /* 0x000fc400078e0a0a */
[----:B------:R-:W-:Y:S01]  /*1be0*/  IMAD.HI.U32 R8, R4, R33, RZ ;  /* 0x0000002104087227 */ /* 0x000fe200078e00ff */
[----:B------:R-:W-:-:S03]  /*1bf0*/  ISETP.GT.U32.AND P6, PT, R2, R51, PT ;  /* 0x000000330200720c */ /* 0x000fc60003fc4070 */
[----:B------:R-:W-:Y:S01]  /*1c00*/  IMAD R54, R2, R54, R9 ;  /* 0x0000003602367224 */ /* 0x000fe200078e0209 */
[----:B------:R-:W-:Y:S01]  /*1c10*/  IADD3 R8, -R8, RZ, RZ ;  /* 0x000000ff08087210 */ /* 0x000fe20007ffe1ff */
[----:B------:R-:W-:Y:S02]  /*1c20*/  VIADD R6, R7, 0x20 ;  /* 0x0000002007067836 */ /* 0x000fe40000000000 */
[--C-:B------:R-:W-:Y:S01]  /*1c30*/  @!P2 IMAD.IADD R5, R5, 0x1, -R2.reuse ;  /* 0x000000010505a824 */ /* 0x100fe200078e0a02 */
[C---:B------:R-:W-:Y:S01]  /*1c40*/  ISETP.GT.U32.AND P1, PT, R2.reuse, R54, PT ;  /* 0x000000360200720c */ /* 0x040fe20003f24070 */
[C---:B------:R-:W-:Y:S01]  /*1c50*/  IMAD R50, R2.reuse, R8, R33 ;  /* 0x0000000802327224 */ /* 0x040fe200078e0221 */
[----:B------:R-:W-:Y:S01]  /*1c60*/  IABS R9, R6 ;  /* 0x0000000600097213 */ /* 0x000fe20000000000 */
[--C-:B------:R-:W-:Y:S01]  /*1c70*/  @!P5 IMAD.IADD R11, R11, 0x1, -R2.reuse ;  /* 0x000000010b0bd824 */ /* 0x100fe200078e0a02 */
[----:B------:R-:W-:Y:S01]  /*1c80*/  @!P3 IADD3 R5, -R5, RZ, RZ ;  /* 0x000000ff0505b210 */ /* 0x000fe20007ffe1ff */
[----:B------:R-:W-:Y:S01]  /*1c90*/  @!P6 IMAD.IADD R51, R51, 0x1, -R2 ;  /* 0x000000013333e824 */ /* 0x000fe200078e0a02 */
[----:B------:R-:W-:Y:S01]  /*1ca0*/  ISETP.GT.U32.AND P3, PT, R2, R50, PT ;  /* 0x000000320200720c */ /* 0x000fe20003f64070 */
[----:B------:R-:W-:Y:S01]  /*1cb0*/  @!P0 IMAD.MOV R11, RZ, RZ, -R11 ;  /* 0x000000ffff0b8224 */ /* 0x000fe200078e0a0b */
[----:B------:R-:W-:Y:S01]  /*1cc0*/  ISETP.GE.AND P2, PT, R6, RZ, PT ;  /* 0x000000ff0600720c */ /* 0x000fe20003f46270 */
[----:B------:R-:W-:Y:S01]  /*1cd0*/  IMAD.HI.U32 R6, R4, R9, RZ ;  /* 0x0000000904067227 */ /* 0x000fe200078e00ff */
[----:B------:R-:W-:-:S02]  /*1ce0*/  ISETP.GT.U32.AND P6, PT, R2, R51, PT ;  /* 0x000000330200720c */ /* 0x000fc40003fc4070 */
[----:B------:R-:W-:Y:S01]  /*1cf0*/  ISETP.GE.AND P5, PT, R32, RZ, PT ;  /* 0x000000ff2000720c */ /* 0x000fe20003fa6270 */
[----:B------:R-:W-:Y:S01]  /*1d00*/  IMAD.MOV R56, RZ, RZ, -R6 ;  /* 0x000000ffff387224 */ /* 0x000fe200078e0a06 */
[C---:B------:R-:W-:Y:S01]  /*1d10*/  IADD3 R32, R7.reuse, 0x21, RZ ;  /* 0x0000002107207810 */ /* 0x040fe20007ffe0ff */
[--C-:B------:R-:W-:Y:S01]  /*1d20*/  @!P1 IMAD.IADD R54, R54, 0x1, -R2.reuse ;  /* 0x0000000136369824 */ /* 0x100fe200078e0a02 */
[----:B------:R-:W-:Y:S01]  /*1d30*/  IABS R33, R35 ;  /* 0x0000002300217213 */ /* 0x000fe20000000000 */
[----:B------:R-:W-:Y:S01]  /*1d40*/  IMAD R56, R2, R56, R9 ;  /* 0x0000003802387224 */ /* 0x000fe200078e0209 */
[----:B------:R-:W-:Y:S01]  /*1d50*/  IABS R55, R32 ;  /* 0x0000002000377213 */ /* 0x000fe20000000000 */
[----:B------:R-:W-:Y:S01]  /*1d60*/  @!P3 IMAD.IADD R50, R50, 0x1, -R2 ;  /* 0x000000013232b824 */ /* 0x000fe200078e0a02 */
[----:B------:R-:W-:Y:S01]  /*1d70*/  ISETP.GT.U32.AND P1, PT, R2, R54, PT ;  /* 0x000000360200720c */ /* 0x000fe20003f24070 */
[----:B------:R-:W-:Y:S01]  /*1d80*/  VIADD R46, R7, 0x2f ;  /* 0x0000002f072e7836 */ /* 0x000fe20000000000 */
[----:B------:R-:W-:Y:S01]  /*1d90*/  ISETP.GE.AND P0, PT, R34, RZ, PT ;  /* 0x000000ff2200720c */ /* 0x000fe20003f06270 */
[----:B------:R-:W-:Y:S01]  /*1da0*/  IMAD.HI.U32 R8, R4, R55, RZ ;  /* 0x0000003704087227 */ /* 0x000fe200078e00ff */
[----:B------:R-:W-:-:S02]  /*1db0*/  ISETP.GT.U32.AND P3, PT, R2, R50, PT ;  /* 0x000000320200720c */ /* 0x000fc40003f64070 */
[----:B------:R-:W-:Y:S01]  /*1dc0*/  IABS R67, R46 ;  /* 0x0000002e00437213 */ /* 0x000fe20000000000 */
[----:B------:R-:W-:Y:S01]  /*1dd0*/  @!P6 IMAD.IADD R51, R51, 0x1, -R2 ;  /* 0x000000013333e824 */ /* 0x000fe200078e0a02 */
[C---:B------:R-:W-:Y:S01]  /*1de0*/  ISETP.GT.U32.AND P6, PT, R2.reuse, R56, PT ;  /* 0x000000380200720c */ /* 0x040fe20003fc4070 */
[----:B------:R-:W-:Y:S02]  /*1df0*/  IMAD.MOV R8, RZ, RZ, -R8 ;  /* 0x000000ffff087224 */ /* 0x000fe400078e0a08 */
[----:B------:R-:W-:Y:S02]  /*1e00*/  VIADD R34, R7, 0x22 ;  /* 0x0000002207227836 */ /* 0x000fe40000000000 */
[----:B------:R-:W-:Y:S02]  /*1e10*/  IMAD R55, R2, R8, R55 ;  /* 0x0000000802377224 */ /* 0x000fe400078e0237 */
[----:B------:R-:W-:Y:S01]  /*1e20*/  IMAD.HI.U32 R8, R4, R33, RZ ;  /* 0x0000002104087227 */ /* 0x000fe200078e00ff */
[----:B------:R-:W-:-:S03]  /*1e30*/  IABS R57, R34 ;  /* 0x0000002200397213 */ /* 0x000fc60000000000 */
[----:B------:R-:W-:Y:S01]  /*1e40*/  @!P1 IMAD.IADD R54, R54, 0x1, -R2 ;  /* 0x0000000136369824 */ /* 0x000fe200078e0a02 */
[----:B------:R-:W-:Y:S01]  /*1e50*/  ISETP.GE.AND P1, PT, R32, RZ, PT ;  /* 0x000000ff2000720c */ /* 0x000fe20003f26270 */
[----:B------:R-:W-:Y:S02]  /*1e60*/  IMAD.MOV R8, RZ, RZ, -R8 ;  /* 0x000000ffff087224 */ /* 0x000fe400078e0a08 */
[--C-:B------:R-:W-:Y:S01]  /*1e70*/  @!P6 IMAD.IADD R56, R56, 0x1, -R2.reuse ;  /* 0x000000013838e824 */ /* 0x100fe200078e0a02 */
[----:B------:R-:W-:Y:S01]  /*1e80*/  @!P4 IADD3 R54, -R54, RZ, RZ ;  /* 0x000000ff3636c210 */ /* 0x000fe20007ffe1ff */
[C---:B------:R-:W-:Y:S01]  /*1e90*/  IMAD R58, R2.reuse, R8, R33 ;  /* 0x00000008023a7224 */ /* 0x040fe200078e0221 */
[----:B------:R-:W-:Y:S01]  /*1ea0*/  ISETP.GT.U32.AND P4, PT, R2, R55, PT ;  /* 0x000000370200720c */ /* 0x000fe20003f84070 */
[----:B------:R-:W-:Y:S01]  /*1eb0*/  @!P3 IMAD.IADD R50, R50, 0x1, -R2 ;  /* 0x000000013232b824 */ /* 0x000fe200078e0a02 */
[----:B------:R-:W-:Y:S01]  /*1ec0*/  ISETP.GT.U32.AND P6, PT, R2, R56, PT ;  /* 0x000000380200720c */ /* 0x000fe20003fc4070 */
[----:B------:R-:W-:Y:S01]  /*1ed0*/  IMAD.HI.U32 R6, R4, R57, RZ ;  /* 0x0000003904067227 */ /* 0x000fe200078e00ff */
[----:B------:R-:W-:-:S03]  /*1ee0*/  IABS R33, R36 ;  /* 0x0000002400217213 */ /* 0x000fc60000000000 */
[C---:B------:R-:W-:Y:S01]  /*1ef0*/  VIADD R32, R7.reuse, 0x24 ;  /* 0x0000002407207836 */ /* 0x040fe20000000000 */
[----:B------:R-:W-:Y:S01]  /*1f00*/  IADD3 R6, -R6, RZ, RZ ;  /* 0x000000ff06067210 */ /* 0x000fe20007ffe1ff */
[----:B------:R-:W-:Y:S01]  /*1f10*/  @!P0 IMAD.MOV R50, RZ, RZ, -R50 ;  /* 0x000000ffff328224 */ /* 0x000fe200078e0a32 */
[C---:B------:R-:W-:Y:S01]  /*1f20*/  ISETP.GT.U32.AND P0, PT, R2.reuse, R58, PT ;  /* 0x0000003a0200720c */ /* 0x040fe20003f04070 */
[----:B------:R-:W-:Y:S01]  /*1f30*/  @!P5 IMAD.MOV R51, RZ, RZ, -R51 ;  /* 0x000000ffff33d224 */ /* 0x000fe200078e0a33 */
[----:B------:R-:W-:Y:S01]  /*1f40*/  IABS R59, R32 ;  /* 0x00000020003b7213 */ /* 0x000fe20000000000 */
[----:B------:R-:W-:Y:S01]  /*1f50*/  IMAD R57, R2, R6, R57 ;  /* 0x0000000602397224 */ /* 0x000fe200078e0239 */
[----:B------:R-:W-:Y:S01]  /*1f60*/  ISETP.GE.AND P5, PT, R34, RZ, PT ;  /* 0x000000ff2200720c */ /* 0x000fe20003fa6270 */
[----:B------:R-:W-:Y:S02]  /*1f70*/  VIADD R34, R7, 0x25 ;  /* 0x0000002507227836 */ /* 0x000fe40000000000 */
[----:B------:R-:W-:Y:S01]  /*1f80*/  IMAD.HI.U32 R6, R4, R59, RZ ;  /* 0x0000003b04067227 */ /* 0x000fe200078e00ff */
[----:B------:R-:W-:-:S02]  /*1f90*/  ISETP.GT.U32.AND P3, PT, R2, R57, PT ;  /* 0x000000390200720c */ /* 0x000fc40003f64070 */
[----:B------:R-:W-:Y:S01]  /*1fa0*/  IABS R9, R34 ;  /* 0x0000002200097213 */ /* 0x000fe20000000000 */
[--C-:B------:R-:W-:Y:S01]  /*1fb0*/  @!P4 IMAD.IADD R55, R55, 0x1, -R2.reuse ;  /* 0x000000013737c824 */ /* 0x100fe200078e0a02 */
[----:B------:R-:W-:Y:S01]  /*1fc0*/  IADD3 R6, -R6, RZ, RZ ;  /* 0x000000ff06067210 */ /* 0x000fe20007ffe1ff */
[----:B------:R-:W-:Y:S01]  /*1fd0*/  @!P6 IMAD.IADD R56, R56, 0x1, -R2 ;  /* 0x000000013838e824 */ /* 0x000fe200078e0a02 */
[----:B------:R-:W-:Y:S01]  /*1fe0*/  @!P0 IADD3 R58, R58, -R2, RZ ;  /* 0x800000023a3a8210 */ /* 0x000fe20007ffe0ff */
[----:B------:R-:W-:Y:S01]  /*1ff0*/  IMAD.HI.U32 R8, R4, R33, RZ ;  /* 0x0000002104087227 */ /* 0x000fe200078e00ff */
[C---:B------:R-:W-:Y:S02]  /*2000*/  ISETP.GT.U32.AND P4, PT, R2.reuse, R55, PT ;  /* 0x000000370200720c */ /* 0x040fe40003f84070 */
[----:B------:R-:W-:Y:S01]  /*2010*/  ISETP.GE.AND P6, PT, R35, RZ, PT ;  /* 0x000000ff2300720c */ /* 0x000fe20003fc6270 */
[----:B------:R-:W-:Y:S01]  /*2020*/  @!P2 IMAD.MOV R56, RZ, RZ, -R56 ;  /* 0x000000ffff38a224 */ /* 0x000fe200078e0a38 */
[C---:B------:R-:W-:Y:S01]  /*2030*/  ISETP.GT.U32.AND P2, PT, R2.reuse, R58, PT ;  /* 0x0000003a0200720c */ /* 0x040fe20003f44070 */
[----:B------:R-:W-:Y:S01]  /*2040*/  IMAD R59, R2, R6, R59 ;  /* 0x00000006023b7224 */ /* 0x000fe200078e023b */
[----:B------:R-:W-:Y:S01]  /*2050*/  IADD3 R8, -R8, RZ, RZ ;  /* 0x000000ff08087210 */ /* 0x000fe20007ffe1ff */
[----:B------:R-:W-:Y:S01]  /*2060*/  IMAD.HI.U32 R6, R4, R9, RZ ;  /* 0x0000000904067227 */ /* 0x000fe200078e00ff */
[----:B------:R-:W-:-:S03]  /*2070*/  ISETP.GE.AND P0, PT, R32, RZ, PT ;  /* 0x000000ff2000720c */ /* 0x000fc60003f06270 */
[----:B------:R-:W-:Y:S02]  /*2080*/  IMAD.MOV R6, RZ, RZ, -R6 ;  /* 0x000000ffff067224 */ /* 0x000fe400078e0a06 */
[--C-:B------:R-:W-:Y:S02]  /*2090*/  @!P3 IMAD.IADD R57, R57, 0x1, -R2.reuse ;  /* 0x000000013939b824 */ /* 0x100fe400078e0a02 */
[C---:B------:R-:W-:Y:S02]  /*20a0*/  IMAD R60, R2.reuse, R6, R9 ;  /* 0x00000006023c7224 */ /* 0x040fe400078e0209 */
[--C-:B------:R-:W-:Y:S01]  /*20b0*/  @!P4 IMAD.IADD R55, R55, 0x1, -R2.reuse ;  /* 0x000000013737c824 */ /* 0x100fe200078e0a02 */
[----:B------:R-:W-:Y:S01]  /*20c0*/  ISETP.GT.U32.AND P3, PT, R2, R57, PT ;  /* 0x000000390200720c */ /* 0x000fe20003f64070 */
[----:B------:R-:W-:Y:S01]  /*20d0*/  @!P2 IMAD.IADD R58, R58, 0x1, -R2 ;  /* 0x000000013a3aa824 */ /* 0x000fe200078e0a02 */
[C---:B------:R-:W-:Y:S01]  /*20e0*/  ISETP.GT.U32.AND P4, PT, R2.reuse, R59, PT ;  /* 0x0000003b0200720c */ /* 0x040fe20003f84070 */
[C---:B------:R-:W-:Y:S01]  /*20f0*/  VIADD R6, R7.reuse, 0x27 ;  /* 0x0000002707067836 */ /* 0x040fe20000000000 */
[C---:B------:R-:W-:Y:S01]  /*2100*/  ISETP.GT.U32.AND P2, PT, R2.reuse, R60, PT ;  /* 0x0000003c0200720c */ /* 0x040fe20003f44070 */
[C---:B------:R-:W-:Y:S01]  /*2110*/  IMAD R9, R2.reuse, R8, R33 ;  /* 0x0000000802097224 */ /* 0x040fe200078e0221 */
[C---:B------:R-:W-:Y:S01]  /*2120*/  IADD3 R8, R7.reuse, 0x28, RZ ;  /* 0x0000002807087810 */ /* 0x040fe20007ffe0ff */
[----:B------:R-:W-:Y:S01]  /*2130*/  @!P6 IMAD.MOV R58, RZ, RZ, -R58 ;  /* 0x000000ffff3ae224 */ /* 0x000fe200078e0a3a */
[----:B------:R-:W-:Y:S01]  /*2140*/  IABS R33, R6 ;  /* 0x0000000600217213 */ /* 0x000fe20000000000 */
[----:B------:R-:W-:Y:S01]  /*2150*/  @!P1 IMAD.MOV R55, RZ, RZ, -R55 ;  /* 0x000000ffff379224 */ /* 0x000fe200078e0a37 */
[----:B------:R-:W-:Y:S01]  /*2160*/  ISETP.GT.U32.AND P6, PT, R2, R9, PT ;  /* 0x000000090200720c */ /* 0x000fe20003fc4070 */
[----:B------:R-:W-:Y:S01]  /*2170*/  VIADD R32, R7, 0x29 ;  /* 0x0000002907207836 */ /* 0x000fe20000000000 */
[----:B------:R-:W-:Y:S01]  /*2180*/  IABS R37, R8 ;  /* 0x0000000800257213 */ /* 0x000fe20000000000 */
[--C-:B------:R-:W-:Y:S01]  /*2190*/  @!P3 IMAD.IADD R57, R57, 0x1, -R2.reuse ;  /* 0x000000013939b824 */ /* 0x100fe200078e0a02 */
[----:B------:R-:W-:Y:S01]  /*21a0*/  ISETP.GE.AND P1, PT, R34, RZ, PT ;  /* 0x000000ff2200720c */ /* 0x000fe20003f26270 */
[--C-:B------:R-:W-:Y:S01]  /*21b0*/  @!P4 IMAD.IADD R59, R59, 0x1, -R2.reuse ;  /* 0x000000013b3bc824 */ /* 0x100fe200078e0a02 */
[----:B------:R-:W-:Y:S01]  /*21c0*/  IABS R39, R32 ;  /* 0x0000002000277213 */ /* 0x000fe20000000000 */
[----:B------:R-:W-:Y:S01]  /*21d0*/  @!P2 IMAD.IADD R60, R60, 0x1, -R2 ;  /* 0x000000013c3ca824 */ /* 0x000fe200078e0a02 */
[----:B------:R-:W-:Y:S01]  /*21e0*/  ISETP.GE.AND P3, PT, R36, RZ, PT ;  /* 0x000000ff2400720c */ /* 0x000fe20003f66270 */
[----:B------:R-:W-:Y:S01]  /*21f0*/  @!P5 IMAD.MOV R57, RZ, RZ, -R57 ;  /* 0x000000ffff39d224 */ /* 0x000fe200078e0a39 */
[----:B------:R-:W-:Y:S01]  /*2200*/  ISETP.GT.U32.AND P4, PT, R2, R59, PT ;  /* 0x0000003b0200720c */ /* 0x000fe20003f84070 */
[----:B------:R-:W-:Y:S01]  /*2210*/  VIADD R34, R7, 0x2a ;  /* 0x0000002a07227836 */ /* 0x000fe20000000000 */
[----:B------:R-:W-:Y:S01]  /*2220*/  ISETP.GE.AND P5, PT, R6, RZ, PT ;  /* 0x000000ff0600720c */ /* 0x000fe20003fa6270 */
[----:B------:R-:W-:Y:S01]  /*2230*/  IMAD.HI.U32 R6, R4, R33, RZ ;  /* 0x0000002104067227 */ /* 0x000fe200078e00ff */
[----:B------:R-:W-:-:S02]  /*2240*/  ISETP.GT.U32.AND P2, PT, R2, R60, PT ;  /* 0x0000003c0200720c */ /* 0x000fc40003f44070 */
[----:B------:R-:W-:Y:S01]  /*2250*/  IABS R45, R34 ;  /* 0x00000022002d7213 */ /* 0x000fe20000000000 */
[----:B------:R-:W-:Y:S01]  /*2260*/  @!P6 IMAD.IADD R9, R9, 0x1, -R2 ;  /* 0x000000010909e824 */ /* 0x000fe200078e0a02 */
[----:B------:R-:W-:Y:S01]  /*2270*/  IADD3 R6, -R6, RZ, RZ ;  /* 0x000000ff06067210 */ /* 0x000fe20007ffe1ff */
[C---:B------:R-:W-:Y:S02]  /*2280*/  VIADD R36, R7.reuse, 0x2c ;  /* 0x0000002c07247836 */ /* 0x040fe40000000000 */
[----:B------:R-:W-:Y:S01]  /*2290*/  VIADD R64, R7, 0x3a ;  /* 0x0000003a07407836 */ /* 0x000fe20000000000 */
[C---:B------:R-:W-:Y:S01]  /*22a0*/  ISETP.GT.U32.AND P6, PT, R2.reuse, R9, PT ;  /* 0x000000090200720c */ /* 0x040fe20003fc4070 */
[----:B------:R-:W-:Y:S01]  /*22b0*/  IMAD R33, R2, R6, R33 ;  /* 0x0000000602217224 */ /* 0x000fe200078e0221 */
[----:B------:R-:W-:Y:S01]  /*22c0*/  @!P4 IADD3 R59, R59, -R2, RZ ;  /* 0x800000023b3bc210 */ /* 0x000fe20007ffe0ff */
[----:B------:R-:W-:Y:S01]  /*22d0*/  IMAD.HI.U32 R6, R4, R39, RZ ;  /* 0x0000002704067227 */ /* 0x000fe200078e00ff */
[----:B------:R-:W-:-:S02]  /*22e0*/  ISETP.GE.AND P4, PT, R8, RZ, PT ;  /* 0x000000ff0800720c */ /* 0x000fc40003f86270 */
[----:B------:R-:W-:Y:S01]  /*22f0*/  @!P0 IADD3 R59, -R59, RZ, RZ ;  /* 0x000000ff3b3b8210 */ /* 0x000fe20007ffe1ff */
[----:B------:R-:W-:Y:S01]  /*2300*/  IMAD.HI.U32 R8, R4, R37, RZ ;  /* 0x0000002504087227 */ /* 0x000fe200078e00ff */
[----:B------:R-:W-:Y:S02]  /*2310*/  ISETP.GE.AND P0, PT, R32, RZ, PT ;  /* 0x000000ff2000720c */ /* 0x000fe40003f06270 */
[----:B------:R-:W-:Y:S01]  /*2320*/  IABS R49, R36 ;  /* 0x0000002400317213 */ /* 0x000fe20000000000 */
[----:B------:R-:W-:Y:S01]  /*2330*/  @!P2 IMAD.IADD R60, R60, 0x1, -R2 ;  /* 0x000000013c3ca824 */ /* 0x000fe200078e0a02 */
[----:B------:R-:W-:Y:S01]  /*2340*/  ISETP.GT.U32.AND P2, PT, R2, R33, PT ;  /* 0x000000210200720c */ /* 0x000fe20003f44070 */
[----:B------:R-:W-:Y:S01]  /*2350*/  IMAD.MOV R8, RZ, RZ, -R8 ;  /* 0x000000ffff087224 */ /* 0x000fe200078e0a08 */
[----:B------:R-:W-:Y:S01]  /*2360*/  @!P6 IADD3 R9, R9, -R2, RZ ;  /* 0x800000020909e210 */ /* 0x000fe20007ffe0ff */
[----:B------:R-:W-:Y:S01]  /*2370*/  @!P1 IMAD.MOV R60, RZ, RZ, -R60 ;  /* 0x000000ffff3c9224 */ /* 0x000fe200078e0a3c */
[----:B------:R-:W-:Y:S01]  /*2380*/  ISETP.GE.AND P6, PT, R34, RZ, PT ;  /* 0x000000ff2200720c */ /* 0x000fe20003fc6270 */
[----:B------:R-:W-:Y:S01]  /*2390*/  IMAD R37, R2, R8, R37 ;  /* 0x0000000802257224 */ /* 0x000fe200078e0225 */
[----:B------:R-:W-:Y:S01]  /*23a0*/  IABS R85, R64 ;  /* 0x0000004000557213 */ /* 0x000fe20000000000 */
[----:B------:R-:W-:-:S02]  /*23b0*/  VIADD R34, R7, 0x2b ;  /* 0x0000002b07227836 */ /* 0x000fc40000000000 */
[----:B------:R-:W-:Y:S01]  /*23c0*/  IMAD.MOV R6, RZ, RZ, -R6 ;  /* 0x000000ffff067224 */ /* 0x000fe200078e0a06 */
[----:B------:R-:W-:Y:S01]  /*23d0*/  ISETP.GT.U32.AND P1, PT, R2, R37, PT ;  /* 0x000000250200720c */ /* 0x000fe20003f24070 */
[----:B------:R-:W-:Y:S01]  /*23e0*/  IMAD.HI.U32 R8, R4, R45, RZ ;  /* 0x0000002d04087227 */ /* 0x000fe200078e00ff */
[----:B------:R-:W-:-:S03]  /*23f0*/  IABS R47, R34 ;  /* 0x00000022002f7213 */ /* 0x000fc60000000000 */
[----:B------:R-:W-:Y:S02]  /*2400*/  @!P2 IMAD.IADD R33, R33, 0x1, -R2 ;  /* 0x000000012121a824 */ /* 0x000fe400078e0a02 */
[----:B------:R-:W-:Y:S02]  /*2410*/  IMAD R39, R2, R6, R39 ;  /* 0x0000000602277224 */ /* 0x000fe400078e0227 */
[----:B------:R-:W-:Y:S01]  /*2420*/  IMAD.HI.U32 R6, R4, R47, RZ ;  /* 0x0000002f04067227 */ /* 0x000fe200078e00ff */
[----:B------:R-:W-:-:S03]  /*2430*/  ISETP.GT.U32.AND P2, PT, R2, R33, PT ;  /* 0x000000210200720c */ /* 0x000fc60003f44070 */
[----:B------:R-:W-:Y:S02]  /*2440*/  @!P1 IMAD.IADD R37, R37, 0x1, -R2 ;  /* 0x0000000125259824 */ /* 0x000fe400078e0a02 */
[----:B------:R-:W-:-:S03]  /*2450*/  IMAD.HI.U32 R32, R4, R61, RZ ;  /* 0x0000003d04207227 */ /* 0x000fc600078e00ff */
[----:B------:R-:W-:Y:S01]  /*2460*/  ISETP.GT.U32.AND P1, PT, R2, R37, PT ;  /* 0x000000250200720c */ /* 0x000fe20003f24070 */
[----:B------:R-:W-:Y:S01]  /*2470*/  IMAD.MOV R8, RZ, RZ, -R8 ;  /* 0x000000ffff087224 */ /* 0x000fe200078e0a08 */
[----:B------:R-:W-:Y:S01]  /*2480*/  IADD3 R32, -R32, RZ, RZ ;  /* 0x000000ff20207210 */ /* 0x000fe20007ffe1ff */
[----:B------:R-:W-:Y:S02]  /*2490*/  IMAD.MOV R6, RZ, RZ, -R6 ;  /* 0x000000ffff067224 */ /* 0x000fe400078e0a06 */
[----:B------:R-:W-:Y:S01]  /*24a0*/  @!P2 IADD3 R33, R33, -R2, RZ ;  /* 0x800000022121a210 */ /* 0x000fe20007ffe0ff */
[C---:B------:R-:W-:Y:S01]  /*24b0*/  IMAD R45, R2.reuse, R8, R45 ;  /* 0x00000008022d7224 */ /* 0x040fe200078e022d */
[C---:B------:R-:W-:Y:S01]  /*24c0*/  ISETP.GT.U32.AND P2, PT, R2.reuse, R39, PT ;  /* 0x000000270200720c */ /* 0x040fe20003f44070 */
[----:B------:R-:W-:Y:S02]  /*24d0*/  IMAD R47, R2, R6, R47 ;  /* 0x00000006022f7224 */ /* 0x000fe400078e022f */
[----:B------:R-:W-:-:S04]  /*24e0*/  IMAD.HI.U32 R6, R4, R65, RZ ;  /* 0x0000004104067227 */ /* 0x000fc800078e00ff */
[----:B------:R-:W-:Y:S01]  /*24f0*/  @!P1 IMAD.IADD R37, R37, 0x1, -R2 ;  /* 0x0000000125259824 */ /* 0x000fe200078e0a02 */
[C---:B------:R-:W-:Y:S01]  /*2500*/  ISETP.GT.U32.AND P1, PT, R2.reuse, R45, PT ;  /* 0x0000002d0200720c */ /* 0x040fe20003f24070 */
[----:B------:R-:W-:Y:S02]  /*2510*/  IMAD R61, R2, R32, R61 ;  /* 0x00000020023d7224 */ /* 0x000fe400078e023d */
[----:B------:R-:W-:-:S04]  /*2520*/  IMAD.HI.U32 R8, R4, R49, RZ ;  /* 0x0000003104087227 */ /* 0x000fc800078e00ff */
[----:B------:R-:W-:Y:S01]  /*2530*/  @!P2 IMAD.IADD R39, R39, 0x1, -R2 ;  /* 0x000000012727a824 */ /* 0x000fe200078e0a02 */
[C---:B------:R-:W-:Y:S01]  /*2540*/  ISETP.GT.U32.AND P2, PT, R2.reuse, R47, PT ;  /* 0x0000002f0200720c */ /* 0x040fe20003f44070 */
[----:B------:R-:W-:Y:S02]  /*2550*/  IMAD.MOV R6, RZ, RZ, -R6 ;  /* 0x000000ffff067224 */ /* 0x000fe400078e0a06 */
[----:B------:R-:W-:Y:S02]  /*2560*/  VIADD R32, R7, 0x30 ;  /* 0x0000003007207836 */ /* 0x000fe40000000000 */
[----:B------:R-:W-:Y:S02]  /*2570*/  IMAD.MOV R8, RZ, RZ, -R8 ;  /* 0x000000ffff087224 */ /* 0x000fe400078e0a08 */
[C---:B------:R-:W-:Y:S01]  /*2580*/  IMAD R65, R2.reuse, R6, R65 ;  /* 0x0000000602417224 */ /* 0x040fe200078e0241 */
[----:B------:R-:W-:Y:S01]  /*2590*/  IABS R6, R32 ;  /* 0x0000002000067213 */ /* 0x000fe20000000000 */
[----:B------:R-:W-:-:S02]  /*25a0*/  IMAD R49, R2, R8, R49 ;  /* 0x0000000802317224 */ /* 0x000fc400078e0231 */
[----:B------:R-:W-:Y:S01]  /*25b0*/  IMAD.MOV.U32 R63, RZ, RZ, R9 ;  /* 0x000000ffff3f7224 */ /* 0x000fe200078e0009 */
[----:B------:R-:W-:Y:S01]  /*25c0*/  MOV R9, R6 ;  /* 0x0000000600097202 */ /* 0x000fe20000000f00 */
[--C-:B------:R-:W-:Y:S01]  /*25d0*/  @!P1 IMAD.IADD R45, R45, 0x1, -R2.reuse ;  /* 0x000000012d2d9824 */ /* 0x100fe200078e0a02 */
[C---:B------:R-:W-:Y:S01]  /*25e0*/  ISETP.GT.U32.AND P1, PT, R2.reuse, R49, PT ;  /* 0x000000310200720c */ /* 0x040fe20003f24070 */
[----:B------:R-:W-:Y:S01]  /*25f0*/  @!P4 IMAD.MOV R37, RZ, RZ, -R37 ;  /* 0x000000ffff25c224 */ /* 0x000fe200078e0a25 */
[C---:B------:R-:W-:Y:S01]  /*2600*/  ISETP.GT.U32.AND P4, PT, R2.reuse, R61, PT ;  /* 0x0000003d0200720c */ /* 0x040fe20003f84070 */
[----:B------:R-:W-:Y:S01]  /*2610*/  @!P2 IMAD.IADD R47, R47, 0x1, -R2 ;  /* 0x000000012f2fa824 */ /* 0x000fe200078e0a02 */
[----:B------:R-:W-:Y:S01]  /*2620*/  ISETP.GT.U32.AND P2, PT, R2, R39, PT ;  /* 0x000000270200720c */ /* 0x000fe20003f44070 */
[----:B------:R-:W-:-:S04]  /*2630*/  IMAD.HI.U32 R6, R4, R9, RZ ;  /* 0x0000000904067227 */ /* 0x000fc800078e00ff */
[----:B------:R-:W-:Y:S01]  /*2640*/  @!P3 IMAD.MOV R63, RZ, RZ, -R63 ;  /* 0x000000ffff3fb224 */ /* 0x000fe200078e0a3f */
[C---:B------:R-:W-:Y:S01]  /*2650*/  ISETP.GT.U32.AND P3, PT, R2.reuse, R45, PT ;  /* 0x0000002d0200720c */ /* 0x040fe20003f64070 */
[----:B------:R-:W-:Y:S02]  /*2660*/  IMAD.MOV R6, RZ, RZ, -R6 ;  /* 0x000000ffff067224 */ /* 0x000fe400078e0a06 */
[----:B------:R-:W-:Y:S01]  /*2670*/  @!P1 IADD3 R49, R49, -R2, RZ ;  /* 0x8000000231319210 */ /* 0x000fe20007ffe0ff */
[----:B------:R-:W-:Y:S01]  /*2680*/  IMAD.MOV.U32 R35, RZ, RZ, R33 ;  /* 0x000000ffff237224 */ /* 0x000fe200078e0021 */
[C---:B------:R-:W-:Y:S01]  /*2690*/  ISETP.GT.U32.AND P1, PT, R2.reuse, R47, PT ;  /* 0x0000002f0200720c */ /* 0x040fe20003f24070 */
[C---:B------:R-:W-:Y:S01]  /*26a0*/  IMAD R9, R2.reuse, R6, R9 ;  /* 0x0000000602097224 */ /* 0x040fe200078e0209 */
[----:B------:R-:W-:Y:S01]  /*26b0*/  @!P2 IADD3 R39, R39, -R2, RZ ;  /* 0x800000022727a210 */ /* 0x000fe20007ffe0ff */
[----:B------:R-:W-:Y:S01]  /*26c0*/  @!P4 IMAD.IADD R61, R61, 0x1, -R2 ;  /* 0x000000013d3dc824 */ /* 0x000fe200078e0a02 */
[----:B------:R-:W-:Y:S01]  /*26d0*/  ISETP.GT.U32.AND P2, PT, R2, R65, PT ;  /* 0x000000410200720c */ /* 0x000fe20003f44070 */
[----:B------:R-:W-:Y:S01]  /*26e0*/  IMAD.HI.U32 R6, R4, R69, RZ ;  /* 0x0000004504067227 */ /* 0x000fe200078e00ff */
[----:B------:R-:W-:-:S03]  /*26f0*/  ISETP.GT.U32.AND P4, PT, R2, R9, PT ;  /* 0x000000090200720c */ /* 0x000fc60003f84070 */
[--C-:B------:R-:W-:Y:S01]  /*2700*/  @!P3 IMAD.IADD R45, R45, 0x1, -R2.reuse ;  /* 0x000000012d2db824 */ /* 0x100fe200078e0a02 */
[----:B------:R-:W-:Y:S01]  /*2710*/  ISETP.GE.AND P3, PT, R34, RZ, PT ;  /* 0x000000ff2200720c */ /* 0x000fe20003f66270 */
[----:B------:R-:W-:Y:S01]  /*2720*/  @!P0 IMAD.MOV R39, RZ, RZ, -R39 ;  /* 0x000000ffff278224 */ /* 0x000fe200078e0a27 */
[C---:B------:R-:W-:Y:S01]  /*2730*/  ISETP.GT.U32.AND P0, PT, R2.reuse, R61, PT ;  /* 0x0000003d0200720c */ /* 0x040fe20003f04070 */
[----:B------:R-:W-:Y:S01]  /*2740*/  @!P5 IMAD.MOV R35, RZ, RZ, -R35 ;  /* 0x000000ffff23d224 */ /* 0x000fe200078e0a23 */
[----:B------:R-:W-:Y:S01]  /*2750*/  IADD3 R34, R7, 0x32, RZ ;  /* 0x0000003207227810 */ /* 0x000fe20007ffe0ff */
[--C-:B------:R-:W-:Y:S01]  /*2760*/  @!P1 IMAD.IADD R47, R47, 0x1, -R2.reuse ;  /* 0x000000012f2f9824 */ /* 0x100fe200078e0a02 */
[----:B------:R-:W-:Y:S01]  /*2770*/  ISETP.GT.U32.AND P5, PT, R2, R49, PT ;  /* 0x000000310200720c */ /* 0x000fe20003fa4070 */
[----:B------:R-:W-:Y:S01]  /*2780*/  IMAD.HI.U32 R8, R4, R67, RZ ;  /* 0x0000004304087227 */ /* 0x000fe200078e00ff */
[----:B------:R-:W-:Y:S02]  /*2790*/  IADD3 R6, -R6, RZ, RZ ;  /* 0x000000ff06067210 */ /* 0x000fe40007ffe1ff */
[----:B------:R-:W-:Y:S01]  /*27a0*/  IABS R33, R34 ;  /* 0x0000002200217213 */ /* 0x000fe20000000000 */
[----:B------:R-:W-:Y:S01]  /*27b0*/  @!P4 IMAD.IADD R9, R9, 0x1, -R2 ;  /* 0x000000010909c824 */ /* 0x000fe200078e0a02 */
[----:B------:R-:W-:Y:S01]  /*27c0*/  IADD3 R8, -R8, RZ, RZ ;  /* 0x000000ff08087210 */ /* 0x000fe20007ffe1ff */
[C---:B------:R-:W-:Y:S01]  /*27d0*/  IMAD R69, R2.reuse, R6, R69 ;  /* 0x0000000602457224 */ /* 0x040fe200078e0245 */
[----:B------:R-:W-:Y:S01]  /*27e0*/  @!P6 IADD3 R45, -R45, RZ, RZ ;  /* 0x000000ff2d2de210 */ /* 0x000fe20007ffe1ff */
[----:B------:R-:W-:Y:S01]  /*27f0*/  @!P3 IMAD.MOV R47, RZ, RZ, -R47 ;  /* 0x000000ffff2fb224 */ /* 0x000fe200078e0a2f */
[----:B------:R-:W-:Y:S01]  /*2800*/  ISETP.GT.U32.AND P3, PT, R2, R9, PT ;  /* 0x000000090200720c */ /* 0x000fe20003f64070 */
[----:B------:R-:W-:-:S04]  /*2810*/  IMAD.HI.U32 R6, R4, R33, RZ ;  /* 0x0000002104067227 */ /* 0x000fc800078e00ff */
[--C-:B------:R-:W-:Y:S01]  /*2820*/  @!P0 IMAD.IADD R61, R61, 0x1, -R2.reuse ;  /* 0x000000013d3d8824 */ /* 0x100fe200078e0a02 */
[----:B------:R-:W-:Y:S01]  /*2830*/  ISETP.GT.U32.AND P0, PT, R2, R69, PT ;  /* 0x000000450200720c */ /* 0x000fe20003f04070 */
[----:B------:R-:W-:Y:S01]  /*2840*/  @!P5 IMAD.IADD R49, R49, 0x1, -R2 ;  /* 0x000000013131d824 */ /* 0x000fe200078e0a02 */
[----:B------:R-:W-:Y:S01]  /*2850*/  IADD3 R6, -R6, RZ, RZ ;  /* 0x000000ff06067210 */ /* 0x000fe20007ffe1ff */
[----:B------:R-:W-:Y:S01]  /*2860*/  IMAD R67, R2, R8, R67 ;  /* 0x0000000802437224 */ /* 0x000fe200078e0243 */
[----:B------:R-:W-:Y:S01]  /*2870*/  ISETP.GE.AND P5, PT, R36, RZ, PT ;  /* 0x000000ff2400720c */ /* 0x000fe20003fa6270 */
[----:B------:R-:W-:Y:S02]  /*2880*/  IMAD.MOV.U32 R53, RZ, RZ, R49 ;  /* 0x000000ffff357224 */ /* 0x000fe400078e0031 */
[C---:B------:R-:W-:Y:S01]  /*2890*/  IMAD R49, R2.reuse, R6, R33 ;  /* 0x0000000602317224 */ /* 0x040fe200078e0221 */
[----:B------:R-:W-:Y:S01]  /*28a0*/  ISETP.GT.U32.AND P1, PT, R2, R67, PT ;  /* 0x000000430200720c */ /* 0x000fe20003f24070 */
[----:B------:R-:W-:-:S02]  /*28b0*/  VIADD R36, R7, 0x33 ;  /* 0x0000003307247836 */ /* 0x000fc40000000000 */
[--C-:B------:R-:W-:Y:S01]  /*28c0*/  @!P3 IMAD.IADD R9, R9, 0x1, -R2.reuse ;  /* 0x000000010909b824 */ /* 0x100fe200078e0a02 */
[----:B------:R-:W-:Y:S01]  /*28d0*/  ISETP.GT.U32.AND P3, PT, R2, R49, PT ;  /* 0x000000310200720c */ /* 0x000fe20003f64070 */
[--C-:B------:R-:W-:Y:S01]  /*28e0*/  @!P2 IMAD.IADD R65, R65, 0x1, -R2.reuse ;  /* 0x000000014141a824 */ /* 0x100fe200078e0a02 */
[----:B------:R-:W-:Y:S01]  /*28f0*/  IABS R71, R36 ;  /* 0x0000002400477213 */ /* 0x000fe20000000000 */
[----:B------:R-:W-:Y:S01]  /*2900*/  @!P0 IMAD.IADD R69, R69, 0x1, -R2 ;  /* 0x0000000145458824 */ /* 0x000fe200078e0a02 */
[----:B------:R-:W-:Y:S01]  /*2910*/  ISETP.GE.AND P2, PT, R38, RZ, PT ;  /* 0x000000ff2600720c */ /* 0x000fe20003f46270 */
[C---:B------:R-:W-:Y:S01]  /*2920*/  VIADD R33, R7.reuse, 0x34 ;  /* 0x0000003407217836 */ /* 0x040fe20000000000 */
[----:B------:R-:W-:Y:S01]  /*2930*/  ISETP.GT.U32.AND P4, PT, R2, R65, PT ;  /* 0x000000410200720c */ /* 0x000fe20003f84070 */
[----:B------:R-:W-:Y:S01]  /*2940*/  IMAD.HI.U32 R8, R4, R71, RZ ;  /* 0x0000004704087227 */ /* 0x000fe200078e00ff */
[C---:B------:R-:W-:Y:S02]  /*2950*/  ISETP.GT.U32.AND P0, PT, R2.reuse, R69, PT ;  /* 0x000000450200720c */ /* 0x040fe40003f04070 */
[----:B------:R-:W-:Y:S01]  /*2960*/  IABS R73, R33 ;  /* 0x0000002100497213 */ /* 0x000fe20000000000 */
[----:B------:R-:W-:Y:S01]  /*2970*/  IMAD.MOV R8, RZ, RZ, -R8 ;  /* 0x000000ffff087224 */ /* 0x000fe200078e0a08 */
[----:B------:R-:W-:Y:S01]  /*2980*/  MOV R127, R9 ;  /* 0x00000009007f7202 */ /* 0x000fe20000000f00 */
[----:B------:R-:W-:Y:S01]  /*2990*/  VIADD R38, R7, 0x35 ;  /* 0x0000003507267836 */ /* 0x000fe20000000000 */
[----:B------:R-:W-:Y:S01]  /*29a0*/  @!P3 IADD3 R49, R49, -R2, RZ ;  /* 0x800000023131b210 */ /* 0x000fe20007ffe0ff */
[----:B------:R-:W-:-:S02]  /*29b0*/  IMAD R71, R2, R8, R71 ;  /* 0x0000000802477224 */ /* 0x000fc400078e0247 */
[----:B------:R-:W-:Y:S01]  /*29c0*/  IMAD.HI.U32 R6, R4, R73, RZ ;  /* 0x0000004904067227 */ /* 0x000fe200078e00ff */
[----:B------:R-:W-:Y:S02]  /*29d0*/  IABS R75, R38 ;  /* 0x00000026004b7213 */ /* 0x000fe40000000000 */
[----:B------:R-:W-:Y:S01]  /*29e0*/  ISETP.GT.U32.AND P3, PT, R2, R49, PT ;  /* 0x000000310200720c */ /* 0x000fe20003f64070 */
[--C-:B------:R-:W-:Y:S01]  /*29f0*/  @!P1 IMAD.IADD R67, R67, 0x1, -R2.reuse ;  /* 0x0000000143439824 */ /* 0x100fe200078e0a02 */
[----:B------:R-:W-:Y:S01]  /*2a00*/  ISETP.GE.AND P1, PT, R44, RZ, PT ;  /* 0x000000ff2c00720c */ /* 0x000fe20003f26270 */
[--C-:B------:R-:W-:Y:S01]  /*2a10*/  @!P4 IMAD.IADD R65, R65, 0x1, -R2.reuse ;  /* 0x000000014141c824 */ /* 0x100fe200078e0a02 */
[----:B------:R-:W-:Y:S01]  /*2a20*/  ISETP.GE.AND P4, PT, R32, RZ, PT ;  /* 0x000000ff2000720c */ /* 0x000fe20003f86270 */
[----:B------:R-:W-:Y:S01]  /*2a30*/  @!P0 IMAD.IADD R69, R69, 0x1, -R2 ;  /* 0x0000000145458824 */ /* 0x000fe200078e0a02 */
[----:B------:R-:W-:Y:S01]  /*2a40*/  IADD3 R44, R7, 0x36, RZ ;  /* 0x00000036072c7810 */ /* 0x000fe20007ffe0ff */
[----:B------:R-:W-:Y:S01]  /*2a50*/  IMAD.MOV R32, RZ, RZ, -R6 ;  /* 0x000000ffff207224 */ /* 0x000fe200078e0a06 */
[----:B------:R-:W-:Y:S01]  /*2a60*/  ISETP.GT.U32.AND P0, PT, R2, R71, PT ;  /* 0x000000470200720c */ /* 0x000fe20003f04070 */
[----:B------:R-:W-:Y:S01]  /*2a70*/  IMAD.HI.U32 R6, R4, R75, RZ ;  /* 0x0000004b04067227 */ /* 0x000fe200078e00ff */
[----:B------:R-:W-:-:S02]  /*2a80*/  IABS R77, R44 ;  /* 0x0000002c004d7213 */ /* 0x000fc40000000000 */
[----:B------:R-:W-:Y:S01]  /*2a90*/  ISETP.GT.U32.AND P6, PT, R2, R67, PT ;  /* 0x000000430200720c */ /* 0x000fe20003fc4070 */
[----:B------:R-:W-:Y:S01]  /*2aa0*/  @!P5 IMAD.MOV R53, RZ, RZ, -R53 ;  /* 0x000000ffff35d224 */ /* 0x000fe200078e0a35 */
[----:B------:R-:W-:Y:S01]  /*2ab0*/  ISETP.GE.AND P5, PT, R46, RZ, PT ;  /* 0x000000ff2e00720c */ /* 0x000fe20003fa6270 */
[----:B------:R-:W-:Y:S01]  /*2ac0*/  IMAD R73, R2, R32, R73 ;  /* 0x0000002002497224 */ /* 0x000fe200078e0249 */
[----:B------:R-:W-:Y:S01]  /*2ad0*/  @!P2 IADD3 R61, -R61, RZ, RZ ;  /* 0x000000ff3d3da210 */ /* 0x000fe20007ffe1ff */
[----:B------:R-:W-:Y:S02]  /*2ae0*/  VIADD R46, R7, 0x37 ;  /* 0x00000037072e7836 */ /* 0x000fe40000000000 */
[----:B------:R-:W-:Y:S02]  /*2af0*/  IMAD.MOV R32, RZ, RZ, -R6 ;  /* 0x000000ffff207224 */ /* 0x000fe400078e0a06 */
[----:B------:R-:W-:Y:S01]  /*2b00*/  IMAD.HI.U32 R8, R4, R77, RZ ;  /* 0x0000004d04087227 */ /* 0x000fe200078e00ff */
[----:B------:R-:W-:-:S03]  /*2b10*/  IABS R79, R46 ;  /* 0x0000002e004f7213 */ /* 0x000fc60000000000 */
[--C-:B------:R-:W-:Y:S01]  /*2b20*/  @!P3 IMAD.IADD R49, R49, 0x1, -R2.reuse ;  /* 0x000000013131b824 */ /* 0x100fe200078e0a02 */
[C---:B------:R-:W-:Y:S01]  /*2b30*/  ISETP.GT.U32.AND P3, PT, R2.reuse, R73, PT ;  /* 0x000000490200720c */ /* 0x040fe20003f64070 */
[----:B------:R-:W-:Y:S01]  /*2b40*/  IMAD R75, R2, R32, R75 ;  /* 0x00000020024b7224 */ /* 0x000fe200078e024b */
[----:B------:R-:W-:Y:S01]  /*2b50*/  IADD3 R8, -R8, RZ, RZ ;  /* 0x000000ff08087210 */ /* 0x000fe20007ffe1ff */
[----:B------:R-:W-:Y:S01]  /*2b60*/  @!P0 IMAD.IADD R71, R71, 0x1, -R2 ;  /* 0x0000000147478824 */ /* 0x000fe200078e0a02 */
[----:B------:R-:W-:Y:S01]  /*2b70*/  @!P6 IADD3 R67, R67, -R2, RZ ;  /* 0x800000024343e210 */ /* 0x000fe20007ffe0ff */
[----:B------:R-:W-:Y:S01]  /*2b80*/  IMAD.HI.U32 R6, R4, R79, RZ ;  /* 0x0000004f04067227 */ /* 0x000fe200078e00ff */
[----:B------:R-:W-:Y:S02]  /*2b90*/  ISETP.GT.U32.AND P0, PT, R2, R75, PT ;  /* 0x0000004b0200720c */ /* 0x000fe40003f04070 */
[----:B------:R-:W-:Y:S01]  /*2ba0*/  ISETP.GE.AND P6, PT, R52, RZ, PT ;  /* 0x000000ff3400720c */ /* 0x000fe20003fc6270 */
[----:B------:R-:W-:Y:S01]  /*2bb0*/  IMAD.MOV R32, RZ, RZ, -R6 ;  /* 0x000000ffff207224 */ /* 0x000fe200078e0a06 */
[----:B------:R-:W-:Y:S01]  /*2bc0*/  MOV R131, R49 ;  /* 0x0000003100837202 */ /* 0x000fe20000000f00 */
[----:B------:R-:W-:-:S02]  /*2bd0*/  IMAD R77, R2, R8, R77 ;  /* 0x00000008024d7224 */ /* 0x000fc400078e024d */
[C---:B------:R-:W-:Y:S01]  /*2be0*/  IMAD R79, R2.reuse, R32, R79 ;  /* 0x00000020024f7224 */ /* 0x040fe200078e024f */
[----:B------:R-:W-:Y:S01]  /*2bf0*/  @!P3 IADD3 R73, R73, -R2, RZ ;  /* 0x800000024949b210 */ /* 0x000fe20007ffe0ff */
[----:B------:R-:W-:Y:S01]  /*2c00*/  VIADD R52, R7, 0x38 ;  /* 0x0000003807347836 */ /* 0x000fe20000000000 */
[C---:B------:R-:W-:Y:S01]  /*2c10*/  ISETP.GT.U32.AND P3, PT, R2.reuse, R77, PT ;  /* 0x0000004d0200720c */ /* 0x040fe20003f64070 */
[----:B------:R-:W-:Y:S01]  /*2c20*/  @!P5 IMAD.MOV R67, RZ, RZ, -R67 ;  /* 0x000000ffff43d224 */ /* 0x000fe200078e0a43 */
[C---:B------:R-:W-:Y:S01]  /*2c30*/  ISETP.GT.U32.AND P2, PT, R2.reuse, R73, PT ;  /* 0x000000490200720c */ /* 0x040fe20003f44070 */
[----:B------:R-:W-:Y:S01]  /*2c40*/  @!P0 IMAD.IADD R75, R75, 0x1, -R2 ;  /* 0x000000014b4b8824 */ /* 0x000fe200078e0a02 */
[----:B------:R-:W-:Y:S01]  /*2c50*/  ISETP.GT.U32.AND P0, PT, R2, R79, PT ;  /* 0x0000004f0200720c */ /* 0x000fe20003f04070 */
[C---:B------:R-:W-:Y:S01]  /*2c60*/  VIADD R66, R7.reuse, 0x3b ;  /* 0x0000003b07427836 */ /* 0x040fe20000000000 */
[----:B------:R-:W-:Y:S01]  /*2c70*/  IABS R81, R52 ;  /* 0x0000003400517213 */ /* 0x000fe20000000000 */
[----:B------:R-:W-:-:S02]  /*2c80*/  VIADD R68, R7, 0x3d ;  /* 0x0000003d07447836 */ /* 0x000fc40000000000 */
[----:B------:R-:W-:Y:S01]  /*2c90*/  @!P1 IMAD.MOV R65, RZ, RZ, -R65 ;  /* 0x000000ffff419224 */ /* 0x000fe200078e0a41 */
[----:B------:R-:W-:Y:S01]  /*2ca0*/  IABS R87, R66 ;  /* 0x0000004200577213 */ /* 0x000fe20000000000 */
[----:B------:R-:W-:Y:S01]  /*2cb0*/  IMAD.HI.U32 R6, R4, R81, RZ ;  /* 0x0000005104067227 */ /* 0x000fe200078e00ff */
[----:B------:R-:W-:-:S03]  /*2cc0*/  IABS R91, R68 ;  /* 0x00000044005b7213 */ /* 0x000fc60000000000 */
[----:B------:R-:W-:Y:S01]  /*2cd0*/  @!P3 IMAD.IADD R77, R77, 0x1, -R2 ;  /* 0x000000014d4db824 */ /* 0x000fe200078e0a02 */
[C---:B------:R-:W-:Y:S01]  /*2ce0*/  ISETP.GT.U32.AND P3, PT, R2.reuse, R71, PT ;  /* 0x000000470200720c */ /* 0x040fe20003f64070 */
[----:B------:R-:W-:Y:S02]  /*2cf0*/  IMAD.MOV R6, RZ, RZ, -R6 ;  /* 0x000000ffff067224 */ /* 0x000fe400078e0a06 */
[----:B------:R-:W-:Y:S01]  /*2d00*/  @!P0 IMAD.IADD R79, R79, 0x1, -R2 ;  /* 0x000000014f4f8824 */ /* 0x000fe200078e0a02 */
[C---:B------:R-:W-:Y:S01]  /*2d10*/  ISETP.GT.U32.AND P0, PT, R2.reuse, R75, PT ;  /* 0x0000004b0200720c */ /* 0x040fe20003f04070 */
[C---:B------:R-:W-:Y:S01]  /*2d20*/  IMAD R81, R2.reuse, R6, R81 ;  /* 0x0000000602517224 */ /* 0x040fe200078e0251 */
[----:B------:R-:W-:Y:S01]  /*2d30*/  ISETP.GT.U32.AND P5, PT, R2, R77, PT ;  /* 0x0000004d0200720c */ /* 0x000fe20003fa4070 */
[----:B------:R-:W-:Y:S01]  /*2d40*/  IMAD.HI.U32 R6, R4, R83, RZ ;  /* 0x0000005304067227 */ /* 0x000fe200078e00ff */
[----:B------:R-:W-:-:S03]  /*2d50*/  ISETP.GT.U32.AND P1, PT, R2, R79, PT ;  /* 0x0000004f0200720c */ /* 0x000fc60003f24070 */
[----:B------:R-:W-:Y:S02]  /*2d60*/  IMAD.MOV R6, RZ, RZ, -R6 ;  /* 0x000000ffff067224 */ /* 0x000fe400078e0a06 */
[-C--:B------:R-:W-:Y:S01]  /*2d70*/  @!P3 IADD3 R71, R71, -R2.reuse, RZ ;  /* 0x800000024747b210 */ /* 0x080fe20007ffe0ff */
[----:B------:R-:W-:Y:S01]  /*2d80*/  IMAD.HI.U32 R8, R4, R87, RZ ;  /* 0x0000005704087227 */ /* 0x000fe200078e00ff */
[C---:B------:R-:W-:Y:S02]  /*2d90*/  ISETP.GT.U32.AND P3, PT, R2.reuse, R81, PT ;  /* 0x000000510200720c */ /* 0x040fe40003f64070 */
[----:B------:R-:W-:Y:S01]  /*2da0*/  @!P0 IADD3 R75, R75, -R2, RZ ;  /* 0x800000024b4b8210 */ /* 0x000fe20007ffe0ff */
[----:B------:R-:W-:Y:S02]  /*2db0*/  IMAD R83, R2, R6, R83 ;  /* 0x0000000602537224 */ /* 0x000fe400078e0253 */
[----:B------:R-:W-:-:S03]  /*2dc0*/  IMAD.HI.U32 R6, R4, R85, RZ ;  /* 0x0000005504067227 */ /* 0x000fc600078e00ff */
[----:B------:R-:W-:Y:S01]  /*2dd0*/  ISETP.GT.U32.AND P0, PT, R2, R83, PT ;  /* 0x000000530200720c */ /* 0x000fe20003f04070 */
[----:B------:R-:W-:Y:S01]  /*2de0*/  @!P5 IMAD.IADD R77, R77, 0x1, -R2 ;  /* 0x000000014d4dd824 */ /* 0x000fe200078e0a02 */
[----:B------:R-:W-:Y:S01]  /*2df0*/  ISETP.GE.AND P5, PT, R36, RZ, PT ;  /* 0x000000ff2400720c */ /* 0x000fe20003fa6270 */
[----:B------:R-:W-:Y:S01]  /*2e00*/  IMAD.MOV R6, RZ, RZ, -R6 ;  /* 0x000000ffff067224 */ /* 0x000fe200078e0a06 */
[----:B------:R-:W-:Y:S01]  /*2e10*/  IADD3 R36, R7, 0x3c, RZ ;  /* 0x0000003c07247810 */ /* 0x000fe20007ffe0ff */
[----:B------:R-:W-:Y:S02]  /*2e20*/  @!P3 IMAD.IADD R81, R81, 0x1, -R2 ;  /* 0x000000015151b824 */ /* 0x000fe400078e0a02 */
[----:B------:R-:W-:Y:S01]  /*2e30*/  IMAD.MOV R8, RZ, RZ, -R8 ;  /* 0x000000ffff087224 */ /* 0x000fe200078e0a08 */
[----:B------:R-:W-:Y:S01]  /*2e40*/  IABS R89, R36 ;  /* 0x0000002400597213 */ /* 0x000fe20000000000 */
[C---:B------:R-:W-:Y:S01]  /*2e50*/  IMAD R85, R2.reuse, R6, R85 ;  /* 0x0000000602557224 */ /* 0x040fe200078e0255 */
[C---:B------:R-:W-:Y:S01]  /*2e60*/  ISETP.GT.U32.AND P3, PT, R2.reuse, R81, PT ;  /* 0x000000510200720c */ /* 0x040fe20003f64070 */
[----:B------:R-:W-:-:S02]  /*2e70*/  IMAD R87, R2, R8, R87 ;  /* 0x0000000802577224 */ /* 0x000fc400078e0257 */
[----:B------:R-:W-:Y:S02]  /*2e80*/  @!P0 IMAD.IADD R83, R83, 0x1, -R2 ;  /* 0x0000000153538824 */ /* 0x000fe400078e0a02 */
[----:B------:R-:W-:-:S03]  /*2e90*/  IMAD.HI.U32 R8, R4, R89, RZ ;  /* 0x0000005904087227 */ /* 0x000fc600078e00ff */
[----:B------:R-:W-:Y:S01]  /*2ea0*/  ISETP.GT.U32.AND P0, PT, R2, R83, PT ;  /* 0x000000530200720c */ /* 0x000fe20003f04070 */
[----:B------:R-:W-:-:S04]  /*2eb0*/  IMAD.HI.U32 R32, R4, R91, RZ ;  /* 0x0000005b04207227 */ /* 0x000fc800078e00ff */
[----:B------:R-:W-:Y:S01]  /*2ec0*/  @!P3 IMAD.IADD R81, R81, 0x1, -R2 ;  /* 0x000000015151b824 */ /* 0x000fe200078e0a02 */
[C---:B------:R-:W-:Y:S01]  /*2ed0*/  ISETP.GT.U32.AND P3, PT, R2.reuse, R85, PT ;  /* 0x000000550200720c */ /* 0x040fe20003f64070 */
[----:B------:R-:W-:Y:S02]  /*2ee0*/  IMAD.MOV R8, RZ, RZ, -R8 ;  /* 0x000000ffff087224 */ /* 0x000fe400078e0a08 */
[----:B------:R-:W-:Y:S02]  /*2ef0*/  IMAD.MOV R32, RZ, RZ, -R32 ;  /* 0x000000ffff207224 */ /* 0x000fe400078e0a20 */
[C---:B------:R-:W-:Y:S02]  /*2f00*/  IMAD R89, R2.reuse, R8, R89 ;  /* 0x0000000802597224 */ /* 0x040fe400078e0259 */
[----:B------:R-:W-:Y:S01]  /*2f10*/  @!P0 IADD3 R83, R83, -R2, RZ ;  /* 0x8000000253538210 */ /* 0x000fe20007ffe0ff */
[C---:B------:R-:W-:Y:S01]  /*2f20*/  IMAD R91, R2.reuse, R32, R91 ;  /* 0x00000020025b7224 */ /* 0x040fe200078e025b */
[C---:B------:R-:W-:Y:S01]  /*2f30*/  ISETP.GT.U32.AND P0, PT, R2.reuse, R87, PT ;  /* 0x000000570200720c */ /* 0x040fe20003f04070 */
[--C-:B------:R-:W-:Y:S01]  /*2f40*/  @!P1 IMAD.IADD R79, R79, 0x1, -R2.reuse ;  /* 0x000000014f4f9824 */ /* 0x100fe200078e0a02 */
[----:B------:R-:W-:Y:S01]  /*2f50*/  ISETP.GE.AND P1, PT, R33, RZ, PT ;  /* 0x000000ff2100720c */ /* 0x000fe20003f26270 */
[----:B------:R-:W-:Y:S01]  /*2f60*/  VIADD R70, R7, 0x3e ;  /* 0x0000003e07467836 */ /* 0x000fe20000000000 */
[----:B------:R-:W-:Y:S01]  /*2f70*/  IABS R33, R7 ;  /* 0x0000000700217213 */ /* 0x000fe20000000000 */
[--C-:B------:R-:W-:Y:S01]  /*2f80*/  @!P3 IMAD.IADD R85, R85, 0x1, -R2.reuse ;  /* 0x000000015555b824 */ /* 0x100fe200078e0a02 */
[----:B------:R-:W-:Y:S01]  /*2f90*/  ISETP.GT.U32.AND P3, PT, R2, R89, PT ;  /* 0x000000590200720c */ /* 0x000fe20003f64070 */
[----:B------:R-:W-:Y:S01]  /*2fa0*/  @!P2 IMAD.IADD R73, R73, 0x1, -R2 ;  /* 0x000000014949a824 */ /* 0x000fe200078e0a02 */
[----:B------:R-:W-:Y:S01]  /*2fb0*/  ISETP.GE.AND P2, PT, R34, RZ, PT ;  /* 0x000000ff2200720c */ /* 0x000fe20003f46270 */
[----:B------:R-:W-:Y:S01]  /*2fc0*/  IMAD.HI.U32 R6, R4, R33, RZ ;  /* 0x0000002104067227 */ /* 0x000fe200078e00ff */
[----:B------:R-:W-:-:S02]  /*2fd0*/  IABS R93, R70 ;  /* 0x00000046005d7213 */ /* 0x000fc40000000000 */
[----:B------:R-:W-:Y:S01]  /*2fe0*/  IABS R34, R193 ;  /* 0x000000c100227213 */ /* 0x000fe20000000000 */
[----:B------:R-:W-:Y:S01]  /*2ff0*/  @!P0 IMAD.IADD R87, R87, 0x1, -R2 ;  /* 0x0000000157578824 */ /* 0x000fe200078e0a02 */
[C---:B------:R-:W-:Y:S01]  /*3000*/  ISETP.GT.U32.AND P0, PT, R2.reuse, R91, PT ;  /* 0x0000005b0200720c */ /* 0x040fe20003f04070 */
[----:B------:R-:W-:Y:S02]  /*3010*/  IMAD.MOV R32, RZ, RZ, -R6 ;  /* 0x000000ffff207224 */ /* 0x000fe400078e0a06 */
[----:B------:R-:W-:Y:S02]  /*3020*/  IMAD.MOV.U32 R8, RZ, RZ, R34 ;  /* 0x000000ffff087224 */ /* 0x000fe400078e0022 */
[----:B------:R-:W-:Y:S01]  /*3030*/  @!P3 IMAD.IADD R89, R89, 0x1, -R2 ;  /* 0x000000015959b824 */ /* 0x000fe200078e0a02 */
[----:B------:R-:W-:Y:S01]  /*3040*/  ISETP.GT.U32.AND P3, PT, R2, R85, PT ;  /* 0x000000550200720c */ /* 0x000fe20003f64070 */
[----:B------:R-:W-:-:S04]  /*3050*/  IMAD.HI.U32 R6, R4, R93, RZ ;  /* 0x0000005d04067227 */ /* 0x000fc800078e00ff */
[----:B------:R-:W-:-:S04]  /*3060*/  IMAD.HI.U32 R4, R3, R8, RZ ;  /* 0x0000000803047227 */ /* 0x000fc800078e00ff */
[----:B------:R-:W-:Y:S01]  /*3070*/  @!P0 IMAD.IADD R91, R91, 0x1, -R2 ;  /* 0x000000015b5b8824 */ /* 0x000fe200078e0a02 */
[C---:B------:R-:W-:Y:S01]  /*3080*/  ISETP.GT.U32.AND P0, PT, R2.reuse, R87, PT ;  /* 0x000000570200720c */ /* 0x040fe20003f04070 */
[----:B------:R-:W-:Y:S02]  /*3090*/  IMAD.MOV R6, RZ, RZ, -R6 ;  /* 0x000000ffff067224 */ /* 0x000fe400078e0a06 */
[C---:B------:R-:W-:Y:S01]  /*30a0*/  IMAD R33, R2.reuse, R32, R33 ;  /* 0x0000002002217224 */ /* 0x040fe200078e0221 */
[----:B------:R-:W-:Y:S01]  /*30b0*/  @!P3 IADD3 R85, R85, -R2, RZ ;  /* 0x800000025555b210 */ /* 0x000fe20007ffe0ff */
[----:B------:R-:W-:Y:S01]  /*30c0*/  IMAD.MOV R95, RZ, RZ, -R4 ;  /* 0x000000ffff5f7224 */ /* 0x000fe200078e0a04 */
[----:B------:R-:W-:Y:S01]  /*30d0*/  IABS R4, R194 ;  /* 0x000000c200047213 */ /* 0x000fe20000000000 */
[----:B------:R-:W-:Y:S01]  /*30e0*/  IMAD R93, R2, R6, R93 ;  /* 0x00000006025d7224 */ /* 0x000fe200078e025d */
[----:B------:R-:W-:Y:S01]  /*30f0*/  IADD3 R6, R216, -0x1, RZ ;  /* 0xffffffffd8067810 */ /* 0x000fe20007ffe0ff */
[----:B------:R-:W-:Y:S01]  /*3100*/  @!P4 IMAD.MOV R127, RZ, RZ, -R127 ;  /* 0x000000ffff7fc224 */ /* 0x000fe200078e0a7f */
[----:B------:R-:W-:Y:S01]  /*3110*/  ISETP.GT.U32.AND P4, PT, R2, R33, PT ;  /* 0x000000210200720c */ /* 0x000fe20003f84070 */
[----:B------:R-:W-:Y:S01]  /*3120*/  IMAD R9, R0, R95, R8 ;  /* 0x0000005f00097224 */ /* 0x000fe200078e0208 */
[----:B------:R-:W-:Y:S01]  /*3130*/  ISETP.GT.U32.AND P3, PT, R2, R93, PT ;  /* 0x0000005d0200720c */ /* 0x000fe20003f64070 */
[----:B------:R-:W-:-:S02]  /*3140*/  @!P0 IMAD.IADD R87, R87, 0x1, -R2 ;  /* 0x0000000157578824 */ /* 0x000fc400078e0a02 */
[----:B------:R-:W-:Y:S01]  /*3150*/  IMAD.HI.U32 R3, R3, R4, RZ ;  /* 0x0000000403037227 */ /* 0x000fe200078e00ff */
[----:B------:R-:W-:-:S03]  /*3160*/  ISETP.GT.U32.AND P0, PT, R0, R9, PT ;  /* 0x000000090000720c */ /* 0x000fc60003f04070 */
[----:B------:R-:W-:Y:S02]  /*3170*/  IMAD.MOV R3, RZ, RZ, -R3 ;  /* 0x000000ffff037224 */ /* 0x000fe400078e0a03 */
[----:B------:R-:W-:Y:S01]  /*3180*/  @!P2 IMAD.MOV R131, RZ, RZ, -R131 ;  /* 0x000000ffff83a224 */ /* 0x000fe200078e0a83 */
[----:B------:R-:W-:Y:S01]  /*3190*/  ISETP.GT.U32.AND P2, PT, R2, R91, PT ;  /* 0x0000005b0200720c */ /* 0x000fe20003f44070 */
[----:B------:R-:W-:Y:S01]  /*31a0*/  @!P4 IMAD.IADD R33, R33, 0x1, -R2 ;  /* 0x000000012121c824 */ /* 0x000fe200078e0a02 */
[----:B------:R-:W-:Y:S01]  /*31b0*/  ISETP.GE.AND P4, PT, R38, RZ, PT ;  /* 0x000000ff2600720c */ /* 0x000fe20003f86270 */
[----:B------:R-:W-:Y:S02]  /*31c0*/  IMAD R3, R0, R3, R4 ;  /* 0x0000000300037224 */ /* 0x000fe400078e0204 */
[----:B------:R-:W-:Y:S01]  /*31d0*/  @!P3 IMAD.IADD R93, R93, 0x1, -R2 ;  /* 0x000000015d5db824 */ /* 0x000fe200078e0a02 */
[----:B------:R-:W-:Y:S01]  /*31e0*/  ISETP.GE.AND P3, PT, R52, RZ, PT ;  /* 0x000000ff3400720c */ /* 0x000fe20003f66270 */
[----:B------:R-:W-:Y:S01]  /*31f0*/  @!P6 IMAD.MOV R69, RZ, RZ, -R69 ;  /* 0x000000ffff45e224 */ /* 0x000fe200078e0a45 */
[C---:B------:R-:W-:Y:S01]  /*3200*/  ISETP.GT.U32.AND P6, PT, R2.reuse, R89, PT ;  /* 0x000000590200720c */ /* 0x040fe20003fc4070 */
[----:B------:R-:W-:Y:S01]  /*3210*/  @!P5 IMAD.MOV R71, RZ, RZ, -R71 ;  /* 0x000000ffff47d224 */ /* 0x000fe200078e0a47 */
[----:B------:R-:W-:Y:S01]  /*3220*/  ISETP.GT.U32.AND P5, PT, R2, R33, PT ;  /* 0x000000210200720c */ /* 0x000fe20003fa4070 */
[----:B------:R-:W-:Y:S01]  /*3230*/  @!P1 IMAD.MOV R73, RZ, RZ, -R73 ;  /* 0x000000ffff499224 */ /* 0x000fe200078e0a49 */
[----:B------:R-:W-:Y:S01]  /*3240*/  ISETP.GT.U32.AND P1, PT, R0, R3, PT ;  /* 0x000000030000720c */ /* 0x000fe20003f24070 */
[----:B------:R-:W-:Y:S01]  /*3250*/  @!P0 IMAD.IADD R9, R9, 0x1, -R0 ;  /* 0x0000000109098824 */ /* 0x000fe200078e0a00 */
[----:B------:R-:W-:Y:S01]  /*3260*/  ISETP.GT.U32.AND P0, PT, R2, R93, PT ;  /* 0x0000005d0200720c */ /* 0x000fe20003f04070 */
[----:B------:R-:W-:Y:S01]  /*3270*/  @!P2 IMAD.IADD R91, R91, 0x1, -R2 ;  /* 0x000000015b5ba824 */ /* 0x000fe200078e0a02 */
[----:B------:R-:W-:Y:S01]  /*3280*/  ISETP.GE.AND P2, PT, R46, RZ, PT ;  /* 0x000000ff2e00720c */ /* 0x000fe20003f46270 */
[----:B------:R-:W-:-:S02]  /*3290*/  IMAD.MOV.U32 R141, RZ, RZ, R79 ;  /* 0x000000ffff8d7224 */ /* 0x000fc400078e004f */
[----:B------:R-:W-:Y:S01]  /*32a0*/  @!P3 IADD3 R81, -R81, RZ, RZ ;  /* 0x000000ff5151b210 */ /* 0x000fe20007ffe1ff */
[----:B------:R-:W-:Y:S01]  /*32b0*/  IMAD.MOV.U32 R137, RZ, RZ, R75 ;  /* 0x000000ffff897224 */ /* 0x000fe200078e004b */
[-C--:B------:R-:W-:Y:S01]  /*32c0*/  @!P6 IADD3 R89, R89, -R2.reuse, RZ ;  /* 0x800000025959e210 */ /* 0x080fe20007ffe0ff */
[----:B------:R-:W-:Y:S01]  /*32d0*/  IMAD.MOV.U32 R147, RZ, RZ, R85 ;  /* 0x000000ffff937224 */ /* 0x000fe200078e0055 */
[----:B------:R-:W-:Y:S01]  /*32e0*/  @!P5 IADD3 R33, R33, -R2, RZ ;  /* 0x800000022121d210 */ /* 0x000fe20007ffe0ff */
[----:B------:R-:W-:Y:S01]  /*32f0*/  @!P4 IMAD.MOV R137, RZ, RZ, -R137 ;  /* 0x000000ffff89c224 */ /* 0x000fe200078e0a89 */
[----:B------:R-:W-:Y:S01]  /*3300*/  ISETP.GE.AND P6, PT, R44, RZ, PT ;  /* 0x000000ff2c00720c */ /* 0x000fe20003fc6270 */
[----:B------:R-:W-:Y:S01]  /*3310*/  VIADD R8, R216, 0xffffffef ;  /* 0xffffffefd8087836 */ /* 0x000fe20000000000 */
[----:B------:R-:W-:Y:S01]  /*3320*/  ISETP.GE.AND P5, PT, R7, RZ, PT ;  /* 0x000000ff0700720c */ /* 0x000fe20003fa6270 */
[----:B------:R-:W-:Y:S01]  /*3330*/  @!P0 IMAD.IADD R93, R93, 0x1, -R2 ;  /* 0x000000015d5d8824 */ /* 0x000fe200078e0a02 */
[----:B------:R-:W-:Y:S01]  /*3340*/  @!P1 IADD3 R3, R3, -R0, RZ ;  /* 0x8000000003039210 */ /* 0x000fe20007ffe0ff */
[----:B------:R-:W-:Y:S01]  /*3350*/  @!P2 IMAD.MOV R141, RZ, RZ, -R141 ;  /* 0x000000ffff8da224 */ /* 0x000fe200078e0a8d */
[----:B------:R-:W-:-:S02]  /*3360*/  ISETP.GT.U32.AND P1, PT, R0, R9, PT ;  /* 0x000000090000720c */ /* 0x000fc40003f24070 */
[----:B------:R-:W-:Y:S02]  /*3370*/  ISETP.GE.AND P3, PT, R66, RZ, PT ;  /* 0x000000ff4200720c */ /* 0x000fe40003f66270 */
[----:B------:R-:W-:Y:S02]  /*3380*/  ISETP.GE.AND P0, PT, R36, RZ, PT ;  /* 0x000000ff2400720c */ /* 0x000fe40003f06270 */
[----:B------:R-:W-:Y:S01]  /*3390*/  ISETP.GT.U32.AND P2, PT, R0, R3, PT ;  /* 0x000000030000720c */ /* 0x000fe20003f44070 */
[----:B------:R-:W-:Y:S01]  /*33a0*/  @!P6 IMAD.MOV R77, RZ, RZ, -R77 ;  /* 0x000000ffff4de224 */ /* 0x000fe200078e0a4d */
[----:B------:R-:W-:Y:S01]  /*33b0*/  ISETP.GE.AND P4, PT, R62, RZ, PT ;  /* 0x000000ff3e00720c */ /* 0x000fe20003f86270 */
[----:B------:R-:W-:Y:S01]  /*33c0*/  @!P5 IMAD.MOV R33, RZ, RZ, -R33 ;  /* 0x000000ffff21d224 */ /* 0x000fe200078e0a21 */
[----:B------:R-:W-:Y:S02]  /*33d0*/  ISETP.GE.AND P6, PT, R64, RZ, PT ;  /* 0x000000ff4000720c */ /* 0x000fe40003fc6270 */
[----:B------:R-:W-:Y:S01]  /*33e0*/  ISETP.GE.AND P5, PT, R68, RZ, PT ;  /* 0x000000ff4400720c */ /* 0x000fe20003fa6270 */
[----:B------:R-:W-:Y:S01]  /*33f0*/  @!P1 IMAD.IADD R9, R9, 0x1, -R0 ;  /* 0x0000000109099824 */ /* 0x000fe200078e0a00 */
[----:B------:R-:W-:Y:S01]  /*3400*/  ISETP.GE.AND P1, PT, R70, RZ, PT ;  /* 0x000000ff4600720c */ /* 0x000fe20003f26270 */
[----:B------:R-:W-:Y:S01]  /*3410*/  @!P3 IMAD.MOV R87, RZ, RZ, -R87 ;  /* 0x000000ffff57b224 */ /* 0x000fe200078e0a57 */
[----:B------:R-:W-:Y:S01]  /*3420*/  ISETP.GE.AND P3, PT, R193, RZ, PT ;  /* 0x000000ffc100720c */ /* 0x000fe20003f66270 */
[----:B------:R-:W-:Y:S01]  /*3430*/  @!P0 IMAD.MOV R89, RZ, RZ, -R89 ;  /* 0x000000ffff598224 */ /* 0x000fe200078e0a59 */
[----:B------:R-:W-:-:S02]  /*3440*/  ISETP.GE.AND P0, PT, R194, RZ, PT ;  /* 0x000000ffc200720c */ /* 0x000fc40003f06270 */
[----:B------:R-:W-:Y:S01]  /*3450*/  @!P2 IADD3 R3, R3, -R0, RZ ;  /* 0x800000000303a210 */ /* 0x000fe20007ffe0ff */
[----:B------:R-:W-:Y:S01]  /*3460*/  @!P4 IMAD.MOV R83, RZ, RZ, -R83 ;  /* 0x000000ffff53c224 */ /* 0x000fe200078e0a53 */
[----:B------:R-:W-:Y:S01]  /*3470*/  ISETP.NE.AND P2, PT, R78, RZ, PT ;  /* 0x000000ff4e00720c */ /* 0x000fe20003f45270 */
[----:B------:R-:W-:Y:S01]  /*3480*/  @!P6 IMAD.MOV R147, RZ, RZ, -R147 ;  /* 0x000000ffff93e224 */ /* 0x000fe200078e0a93 */
[----:B------:R-:W-:Y:S01]  /*3490*/  LOP3.LUT R2, RZ, R78, RZ, 0x33, !PT ;  /* 0x0000004eff027212 */ /* 0x000fe200078e33ff */
[----:B------:R-:W-:Y:S01]  /*34a0*/  @!P5 IMAD.MOV R91, RZ, RZ, -R91 ;  /* 0x000000ffff5bd224 */ /* 0x000fe200078e0a5b */
[----:B------:R-:W-:Y:S02]  /*34b0*/  ISETP.NE.AND P4, PT, R76, RZ, PT ;  /* 0x000000ff4c00720c */ /* 0x000fe40003f85270 */
[C---:B------:R-:W-:Y:S01]  /*34c0*/  SEL R129, R2.reuse, R69, !P2 ;  /* 0x0000004502817207 */ /* 0x040fe20005000000 */
[----:B------:R-:W-:Y:S01]  /*34d0*/  @!P3 IMAD.MOV R9, RZ, RZ, -R9 ;  /* 0x000000ffff09b224 */ /* 0x000fe200078e0a09 */
[----:B------:R-:W1:Y:S01]  /*34e0*/  LDC.64 R68, c[0x0][0x238] ;  /* 0x00008e00ff447b82 */ /* 0x000e620000000a00 */
[----:B------:R-:W-:Y:S01]  /*34f0*/  @!P1 IADD3 R93, -R93, RZ, RZ ;  /* 0x000000ff5d5d9210 */ /* 0x000fe20007ffe1ff */
[----:B------:R-:W-:Y:S01]  /*3500*/  @!P0 IMAD.MOV R3, RZ, RZ, -R3 ;  /* 0x000000ffff038224 */ /* 0x000fe200078e0a03 */
[----:B------:R-:W-:Y:S01]  /*3510*/  LOP3.LUT R0, RZ, R76, RZ, 0x33, !PT ;  /* 0x0000004cff007212 */ /* 0x000fe200078e33ff */
[----:B------:R-:W-:Y:S01]  /*3520*/  IMAD R129, R129, UR5, RZ ;  /* 0x0000000581817c24 */ /* 0x000fe2000f8e02ff */
[----:B------:R-:W-:-:S02]  /*3530*/  SEL R49, R2, R33, !P2 ;  /* 0x0000002102317207 */ /* 0x000fc40005000000 */
[C---:B------:R-:W-:Y:S02]  /*3540*/  SEL R48, R2.reuse, R48, !P2 ;  /* 0x0000003002307207 */ /* 0x040fe40005000000 */
[C---:B------:R-:W-:Y:S01]  /*3550*/  SEL R43, R2.reuse, R43, !P2 ;  /* 0x0000002b022b7207 */ /* 0x040fe20005000000 */
[----:B------:R-:W-:Y:S01]  /*3560*/  IMAD R49, R49, UR5, RZ ;  /* 0x0000000531317c24 */ /* 0x000fe2000f8e02ff */
[----:B------:R-:W-:Y:S01]  /*3570*/  SEL R42, R2, R42, !P2 ;  /* 0x0000002a022a7207 */ /* 0x000fe20005000000 */
[----:B------:R-:W-:Y:S01]  /*3580*/  IMAD R48, R48, UR5, RZ ;  /* 0x0000000530307c24 */ /* 0x000fe2000f8e02ff */
        /* <DEDUP_REMOVED lines=11> */
[----:B-1----:R-:W-:Y:S01]  /*3640*/  IMAD.SHL.U32 R175, R68, 0x4, RZ ;  /* 0x0000000444af7824 */ /* 0x002fe200078e00ff */
[----:B------:R-:W-:Y:S01]  /*3650*/  SEL R27, R2, R27, !P2 ;  /* 0x0000001b021b7207 */ /* 0x000fe20005000000 */
[----:B------:R-:W-:Y:S01]  /*3660*/  IMAD.SHL.U32 R179, R68, 0x8, RZ ;  /* 0x0000000844b37824 */ /* 0x000fe200078e00ff */
[----:B------:R-:W-:Y:S01]  /*3670*/  SEL R26, R2, R26, !P2 ;  /* 0x0000001a021a7207 */ /* 0x000fe20005000000 */
[----:B------:R-:W-:Y:S01]  /*3680*/  IMAD R183, R68, 0xc, RZ ;  /* 0x0000000c44b77824 */ /* 0x000fe200078e02ff */
[----:B------:R-:W-:Y:S01]  /*3690*/  SEL R25, R2, R25, !P2 ;  /* 0x0000001902197207 */ /* 0x000fe20005000000 */
[----:B------:R-:W-:Y:S01]  /*36a0*/  IMAD.SHL.U32 R187, R68, 0x10, RZ ;  /* 0x0000001044bb7824 */ /* 0x000fe200078e00ff */
[----:B------:R-:W-:Y:S01]  /*36b0*/  SEL R24, R2, R24, !P2 ;  /* 0x0000001802187207 */ /* 0x000fe20005000000 */
[----:B------:R-:W-:Y:S01]  /*36c0*/  IMAD R191, R68, 0x14, RZ ;  /* 0x0000001444bf7824 */ /* 0x000fe200078e02ff */
[----:B------:R-:W-:Y:S01]  /*36d0*/  SEL R23, R2, R23, !P2 ;  /* 0x0000001702177207 */ /* 0x000fe20005000000 */
[----:B------:R-:W-:Y:S01]  /*36e0*/  IMAD R199, R68, 0x18, RZ ;  /* 0x0000001844c77824 */ /* 0x000fe200078e02ff */
        /* <DEDUP_REMOVED lines=38> */
[----:B------:R-:W-:Y:S01]  /*3950*/  SEL R57, R2, R57, !P2 ;  /* 0x0000003902397207 */ /* 0x000fe20005000000 */
[----:B------:R-:W-:Y:S01]  /*3960*/  IMAD R97, R56, UR5, RZ ;  /* 0x0000000538617c24 */ /* 0x000fe2000f8e02ff */
[C---:B------:R-:W-:Y:S01]  /*3970*/  SEL R58, R2.reuse, R58, !P2 ;  /* 0x0000003a023a7207 */ /* 0x040fe20005000000 */
        /* <DEDUP_REMOVED lines=35> */
[C---:B------:R-:W-:Y:S01]  /*3bb0*/  SEL R139, R2.reuse, R77, !P2 ;  /* 0x0000004d028b7207 */ /* 0x040fe20005000000 */
        /* <DEDUP_REMOVED lines=14> */
[----:B------:R-:W-:Y:S01]  /*3ca0*/  IMAD R91, R68, 0x37, RZ ;  /* 0x00000037445b7824 */ /* 0x000fe200078e02ff */
[C---:B------:R-:W-:Y:S01]  /*3cb0*/  SEL R148, R2.reuse, R93, !P2 ;  /* 0x0000005d02947207 */ /* 0x040fe20005000000 */
[----:B------:R-:W-:Y:S01]  /*3cc0*/  IMAD R93, R51, UR5, RZ ;  /* 0x00000005335d7c24 */ /* 0x000fe2000f8e02ff */
[----:B------:R-:W-:Y:S01]  /*3cd0*/  SEL R149, R2, R149, !P2 ;  /* 0x0000009502957207 */ /* 0x000fe20005000000 */
[----:B------:R-:W-:Y:S01]  /*3ce0*/  IMAD R11, R88, UR5, RZ ;  /* 0x00000005580b7c24 */ /* 0x000fe2000f8e02ff */
[----:B------:R-:W-:Y:S01]  /*3cf0*/  SEL R2, R0, R9, !P4 ;  /* 0x0000000900027207 */ /* 0x000fe20006000000 */
[----:B------:R-:W-:Y:S01]  /*3d00*/  IMAD R9, R68, 0x9, RZ ;  /* 0x0000000944097824 */ /* 0x000fe200078e02ff */
[----:B------:R-:W-:Y:S01]  /*3d10*/  SEL R4, R0, R3, !P4 ;  /* 0x0000000300047207 */ /* 0x000fe20006000000 */
[----:B------:R-:W-:Y:S01]  /*3d20*/  VIADD R0, R216, 0xfffffffb ;  /* 0xfffffffbd8007836 */ /* 0x000fe20000000000 */
[----:B------:R-:W-:Y:S01]  /*3d30*/  ISETP.GE.U32.AND P0, PT, R6, 0x7fffffc0, PT ;  /* 0x7fffffc00600780c */ /* 0x000fe20003f06070 */
[C---:B------:R-:W-:Y:S01]  /*3d40*/  VIADD R6, R216.reuse, 0xfffffff3 ;  /* 0xfffffff3d8067836 */ /* 0x040fe20000000000 */
[----:B------:R-:W-:Y:S01]  /*3d50*/  IADD3 R3, R216, -0x9, RZ ;  /* 0xfffffff7d8037810 */ /* 0x000fe20007ffe0ff */
[----:B------:R-:W-:Y:S01]  /*3d60*/  IMAD R10, R92, UR5, RZ ;  /* 0x000000055c0a7c24 */ /* 0x000fe2000f8e02ff */
[----:B------:R-:W-:Y:S01]  /*3d70*/  ISETP.GE.U32.AND P6, PT, R0, 0x7fffffbc, PT ;  /* 0x7fffffbc0000780c */ /* 0x000fe20003fc6070 */
[-C--:B------:R-:W-:Y:S01]  /*3d80*/  IMAD R0, R2, R217.reuse, RZ ;  /* 0x000000d902007224 */ /* 0x080fe200078e02ff */
[----:B------:R-:W-:Y:S01]  /*3d90*/  ISETP.GE.U32.AND P1, PT, R3, 0x7fffffb8, PT ;  /* 0x7fffffb80300780c */ /* 0x000fe20003f26070 */
[----:B------:R-:W-:Y:S01]  /*3da0*/  IMAD R217, R4, R217, RZ ;  /* 0x000000d904d97224 */ /* 0x000fe200078e02ff */
[----:B------:R-:W-:Y:S01]  /*3db0*/  ISETP.GE.U32.AND P5, PT, R6, 0x7fffffb4, PT ;  /* 0x7fffffb40600780c */ /* 0x000fe20003fa6070 */
[----:B------:R-:W-:Y:S01]  /*3dc0*/  VIADD R4, R252, UR4 ;  /* 0x00000004fc047c36 */ /* 0x000fe20008000000 */
[----:B------:R-:W-:Y:S01]  /*3dd0*/  LEA R176, P4, R0, UR6, 0x2 ;  /* 0x0000000600b07c11 */ /* 0x000fe2000f8810ff */
[----:B------:R-:W-:Y:S01]  /*3de0*/  VIADD R2, R216, 0xffffffeb ;  /* 0xffffffebd8027836 */ /* 0x000fe20000000000 */
[----:B------:R-:W-:Y:S01]  /*3df0*/  LEA R172, P3, R217, UR6, 0x2 ;  /* 0x00000006d9ac7c11 */ /* 0x000fe2000f8610ff */
[----:B------:R-:W-:Y:S01]  /*3e00*/  IMAD R137, R137, UR5, RZ ;  /* 0x0000000589897c24 */ /* 0x000fe2000f8e02ff */
[----:B------:R-:W-:Y:S01]  /*3e10*/  LEA.HI.X.SX32 R177, R0, UR7, 0x2, P4 ;  /* 0x0000000700b17c11 */ /* 0x000fe2000a0f16ff */
[----:B------:R-:W-:Y:S01]  /*3e20*/  IMAD R147, R147, UR5, RZ ;  /* 0x0000000593937c24 */ /* 0x000fe2000f8e02ff */
[----:B------:R-:W-:Y:S01]  /*3e30*/  LEA.HI.X.SX32 R173, R217, UR7, 0x2, P3 ;  /* 0x00000007d9ad7c11 */ /* 0x000fe200098f16ff */
[----:B------:R-:W-:Y:S01]  /*3e40*/  ULDC.64 UR6, c[0x0][0x218] ;  /* 0x0000860000067ab9 */ /* 0x000fe20000000a00 */
[----:B------:R-:W-:Y:S01]  /*3e50*/  IADD3 R0, R216, -0x1d, RZ ;  /* 0xffffffe3d8007810 */ /* 0x000fe20007ffe0ff */
[----:B------:R-:W-:Y:S01]  /*3e60*/  @!PT LDS RZ, [RZ] ;  /* 0x00000000fffff984 */ /* 0x000fe20000000800 */
[----:B------:R-:W-:Y:S01]  /*3e70*/  @!PT LDS RZ, [RZ] ;  /* 0x00000000fffff984 */ /* 0x000fe20000000800 */
[----:B------:R-:W-:Y:S01]  /*3e80*/  @!PT LDS RZ, [RZ] ;  /* 0x00000000fffff984 */ /* 0x000fe20000000800 */
[----:B------:R-:W-:Y:S01]  /*3e90*/  LDGSTS.E [R4], desc[UR8][R176.64], !P0 ;  /* 0x00000000b0047fae */ /* 0x000fe2000c121848 */
[----:B------:R-:W-:Y:S01]  /*3ea0*/  IMAD.WIDE R52, R175, 0x4, R176 ;  /* 0x00000004af347825 */ /* 0x000fe200078e02b0 */
[----:B------:R-:W-:-:S02]  /*3eb0*/  ISETP.GE.U32.AND P2, PT, R8, 0x7fffffb0, PT ;  /* 0x7fffffb00800780c */ /* 0x000fc40003f46070 */
[----:B------:R-:W-:Y:S01]  /*3ec0*/  LDGSTS.E [R4+0x100], desc[UR8][R172.64], !P0 ;  /* 0x00100000ac047fae */ /* 0x000fe2000c121848 */
[----:B------:R-:W-:Y:S01]  /*3ed0*/  IMAD.WIDE R174, R175, 0x4, R172 ;  /* 0x00000004afae7825 */ /* 0x000fe200078e02ac */
[----:B------:R-:W-:Y:S02]  /*3ee0*/  ISETP.GE.U32.AND P0, PT, R0, 0x7fffffa4, PT ;  /* 0x7fffffa40000780c */ /* 0x000fe40003f06070 */
[----:B------:R1:W-:Y:S01]  /*3ef0*/  LDGSTS.E [R4+0x800], desc[UR8][R52.64], !P6 ;  /* 0x0080000034047fae */ /* 0x0003e2000f121848 */
[----:B------:R-:W-:Y:S01]  /*3f00*/  VIADD R0, R216, 0xffffffdf ;  /* 0xffffffdfd8007836 */ /* 0x000fe20000000000 */
[----:B------:R-:W-:Y:S01]  /*3f10*/  ISETP.GE.U32.AND P4, PT, R2, 0x7fffffac, PT ;  /* 0x7fffffac0200780c */ /* 0x000fe20003f86070 */
[C---:B------:R-:W-:Y:S01]  /*3f20*/  IMAD.WIDE R180, R179.reuse, 0x4, R176 ;  /* 0x00000004b3b47825 */ /* 0x040fe200078e02b0 */
[----:B------:R-:W-:Y:S01]  /*3f30*/  LDGSTS.E [R4+0x900], desc[UR8][R174.64], !P6 ;  /* 0x00900000ae047fae */ /* 0x000fe2000f121848 */
[----:B------:R-:W-:Y:S02]  /*3f40*/  IADD3 R3, R216, -0x19, RZ ;  /* 0xffffffe7d8037810 */ /* 0x000fe40007ffe0ff */
[----:B------:R-:W-:Y:S01]  /*3f50*/  ISETP.GE.U32.AND P6, PT, R0, 0x7fffffa0, PT ;  /* 0x7fffffa00000780c */ /* 0x000fe20003fc6070 */
[----:B------:R-:W-:Y:S01]  /*3f60*/  IMAD.WIDE R178, R179, 0x4, R172 ;  /* 0x00000004b3b27825 */ /* 0x000fe200078e02ac */
[----:B------:R-:W-:Y:S01]  /*3f70*/  LDGSTS.E [R4+0x1000], desc[UR8][R180.64], !P1 ;  /* 0x01000000b4047fae */ /* 0x000fe2000c921848 */
[----:B------:R-:W-:-:S02]  /*3f80*/  ISETP.GE.U32.AND P3, PT, R3, 0x7fffffa8, PT ;  /* 0x7fffffa80300780c */ /* 0x000fc40003f66070 */
[----:B------:R-:W-:Y:S01]  /*3f90*/  VIADD R0, R216, 0xffffffdb ;  /* 0xffffffdbd8007836 */ /* 0x000fe20000000000 */
[----:B------:R-:W-:Y:S01]  /*3fa0*/  LDGSTS.E [R4+0x1100], desc[UR8][R178.64], !P1 ;  /* 0x01100000b2047fae */ /* 0x000fe2000c921848 */
[C---:B------:R-:W-:Y:S01]  /*3fb0*/  IMAD.WIDE R184, R183.reuse, 0x4, R176 ;  /* 0x00000004b7b87825 */ /* 0x040fe200078e02b0 */
[----:B------:R-:W-:Y:S02]  /*3fc0*/  LOP3.LUT R2, R252, 0x20, RZ, 0x3c, !PT ;  /* 0x00000020fc027812 */ /* 0x000fe400078e3cff */
[----:B------:R-:W-:Y:S01]  /*3fd0*/  ISETP.GE.U32.AND P1, PT, R0, 0x7fffff9c, PT ;  /* 0x7fffff9c0000780c */ /* 0x000fe20003f26070 */
[----:B------:R-:W-:Y:S01]  /*3fe0*/  IMAD.WIDE R182, R183, 0x4, R172 ;  /* 0x00000004b7b67825 */ /* 0x000fe200078e02ac */
[----:B------:R-:W-:Y:S01]  /*3ff0*/  IADD3 R0, R216, -0x29, RZ ;  /* 0xffffffd7d8007810 */ /* 0x000fe20007ffe0ff */
[----:B------:R-:W-:Y:S01]  /*4000*/  LDGSTS.E [R4+0x1800], desc[UR8][R184.64], !P5 ;  /* 0x01800000b8047fae */ /* 0x000fe2000e921848 */
[----:B------:R-:W-:Y:S01]  /*4010*/  LOP3.LUT R62, R252, 0x60, RZ, 0x3c, !PT ;  /* 0x00000060fc3e7812 */ /* 0x000fe200078e3cff */
[C---:B------:R-:W-:Y:S01]  /*4020*/  IMAD.WIDE R188, R187.reuse, 0x4, R176 ;  /* 0x00000004bbbc7825 */ /* 0x040fe200078e02b0 */
[----:B------:R-:W-:Y:S01]  /*4030*/  LOP3.LUT R217, R74, 0x3f, RZ, 0xc0, !PT ;  /* 0x0000003f4ad97812 */ /* 0x000fe200078ec0ff */
[----:B------:R-:W-:Y:S01]  /*4040*/  LDGSTS.E [R4+0x1900], desc[UR8][R182.64], !P5 ;  /* 0x01900000b6047fae */ /* 0x000fe2000e921848 */
[----:B------:R-:W-:Y:S01]  /*4050*/  ISETP.GE.U32.AND P5, PT, R0, 0x7fffff98, PT ;  /* 0x7fffff980000780c */ /* 0x000fe20003fa6070 */
[----:B------:R-:W-:-:S02]  /*4060*/  IMAD.WIDE R186, R187, 0x4, R172 ;  /* 0x00000004bbba7825 */ /* 0x000fc400078e02ac */
[----:B------:R-:W-:Y:S02]  /*4070*/  LDGSTS.E [R4+0x2000], desc[UR8][R188.64], !P2 ;  /* 0x02000000bc047fae */ /* 0x000fe4000d121848 */
[----:B------:R-:W-:Y:S02]  /*4080*/  VIADD R0, R216, 0xffffffd3 ;  /* 0xffffffd3d8007836 */ /* 0x000fe40000000000 */
[C---:B------:R-:W-:Y:S01]  /*4090*/  IMAD.WIDE R196, R191.reuse, 0x4, R176 ;  /* 0x00000004bfc47825 */ /* 0x040fe200078e02b0 */
[----:B------:R-:W-:Y:S02]  /*40a0*/  LDGSTS.E [R4+0x2100], desc[UR8][R186.64], !P2 ;  /* 0x02100000ba047fae */ /* 0x000fe4000d121848 */
[----:B------:R-:W-:Y:S01]  /*40b0*/  ISETP.GE.U32.AND P2, PT, R0, 0x7fffff94, PT ;  /* 0x7fffff940000780c */ /* 0x000fe20003f46070 */
[----:B------:R-:W-:Y:S01]  /*40c0*/  IMAD.WIDE R190, R191, 0x4, R172 ;  /* 0x00000004bfbe7825 */ /* 0x000fe200078e02ac */
[----:B------:R-:W-:Y:S03]  /*40d0*/  LDGSTS.E [R4+0x2800], desc[UR8][R196.64], !P4 ;  /* 0x02800000c4047fae */ /* 0x000fe6000e121848 */
[----:B------:R-:W-:Y:S01]  /*40e0*/  VIADD R0, R216, 0xffffffcf ;  /* 0xffffffcfd8007836 */ /* 0x000fe20000000000 */
[----:B------:R-:W-:Y:S01]  /*40f0*/  LDGSTS.E [R4+0x2900], desc[UR8][R190.64], !P4 ;  /* 0x02900000be047fae */ /* 0x000fe2000e121848 */
[----:B------:R-:W-:-:S03]  /*4100*/  IMAD.WIDE R224, R199, 0x4, R176 ;  /* 0x00000004c7e07825 */ /* 0x000fc600078e02b0 */
[----:B------:R-:W-:Y:S01]  /*4110*/  ISETP.GE.U32.AND P4, PT, R0, 0x7fffff90, PT ;  /* 0x7fffff900000780c */ /* 0x000fe20003f86070 */
[----:B------:R-:W-:Y:S01]  /*4120*/  IMAD.WIDE R198, R199, 0x4, R172 ;  /* 0x00000004c7c67825 */ /* 0x000fe200078e02ac */
[----:B------:R-:W-:Y:S01]  /*4130*/  IADD3 R0, R216, -0x35, RZ ;  /* 0xffffffcbd8007810 */ /* 0x000fe20007ffe0ff */
[----:B------:R-:W-:Y:S02]  /*4140*/  LDGSTS.E [R4+0x3000], desc[UR8][R224.64], !P3 ;  /* 0x03000000e0047fae */ /* 0x000fe4000d921848 */
[C---:B------:R-:W-:Y:S02]  /*4150*/  IMAD.WIDE R208, R201.reuse, 0x4, R176 ;  /* 0x00000004c9d07825 */ /* 0x040fe400078e02b0 */
[----:B------:R-:W-:Y:S01]  /*4160*/  LDGSTS.E [R4+0x3100], desc[UR8][R198.64], !P3 ;  /* 0x03100000c6047fae */ /* 0x000fe2000d921848 */
[----:B------:R-:W-:Y:S01]  /*4170*/  ISETP.GE.U32.AND P3, PT, R0, 0x7fffff8c, PT ;  /* 0x7fffff8c0000780c */ /* 0x000fe20003f66070 */
[----:B------:R-:W-:Y:S02]  /*4180*/  IMAD.WIDE R200, R201, 0x4, R172 ;  /* 0x00000004c9c87825 */ /* 0x000fe400078e02ac */
[----:B------:R-:W-:Y:S02]  /*4190*/  LDGSTS.E [R4+0x3800], desc[UR8][R208.64], !P0 ;  /* 0x03800000d0047fae */ /* 0x000fe4000c121848 */
[----:B------:R-:W-:-:S02]  /*41a0*/  VIADD R0, R216, 0xffffffc7 ;  /* 0xffffffc7d8007836 */ /* 0x000fc40000000000 */
        /* <DEDUP_REMOVED lines=18> */
[----:B------:R-:W-:Y:S01]  /*42d0*/  LDGSTS.E [R4+0x5100], desc[UR8][R210.64], !P5 ;  /* 0x05100000d2047fae */ /* 0x000fe2000e921848 */
[C---:B------:R-:W-:Y:S02]  /*42e0*/  IMAD.WIDE R220, R215.reuse, 0x4, R176 ;  /* 0x00000004d7dc7825 */ /* 0x040fe400078e02b0 */
[----:B------:R-:W-:Y:S01]  /*42f0*/  ISETP.GE.U32.AND P5, PT, R0, 0x7fffffbb, PT ;  /* 0x7fffffbb0000780c */ /* 0x000fe20003fa6070 */
[----:B------:R1:W-:Y:S01]  /*4300*/  STL.64 [R1+0x6b8], R52 ;  /* 0x0006b83401007387 */ /* 0x0003e20000100a00 */
[----:B------:R-:W-:-:S03]  /*4310*/  IMAD.WIDE R214, R215, 0x4, R172 ;  /* 0x00000004d7d67825 */ /* 0x000fc600078e02ac */
[----:B------:R-:W-:Y:S01]  /*4320*/  LDGSTS.E [R4+0x5800], desc[UR8][R220.64], !P2 ;  /* 0x05800000dc047fae */ /* 0x000fe2000d121848 */
[----:B------:R-:W-:Y:S02]  /*4330*/  VIADD R0, R216, 0xfffffff6 ;  /* 0xfffffff6d8007836 */ /* 0x000fe40000000000 */
[C---:B------:R-:W-:Y:S01]  /*4340*/  IMAD.WIDE R236, R219.reuse, 0x4, R176 ;  /* 0x00000004dbec7825 */ /* 0x040fe200078e02b0 */
[----:B------:R-:W-:Y:S02]  /*4350*/  LDGSTS.E [R4+0x5900], desc[UR8][R214.64], !P2 ;  /* 0x05900000d6047fae */ /* 0x000fe4000d121848 */
[----:B------:R-:W-:Y:S01]  /*4360*/  ISETP.GE.U32.AND P2, PT, R0, 0x7fffffb7, PT ;  /* 0x7fffffb70000780c */ /* 0x000fe20003f46070 */
[----:B------:R-:W-:Y:S01]  /*4370*/  IMAD.WIDE R218, R219, 0x4, R172 ;  /* 0x00000004dbda7825 */ /* 0x000fe200078e02ac */
[----:B------:R-:W-:Y:S01]  /*4380*/  LDGSTS.E [R4+0x6000], desc[UR8][R236.64], !P4 ;  /* 0x06000000ec047fae */ /* 0x000fe2000e121848 */
[----:B-1----:R-:W-:Y:S02]  /*4390*/  LOP3.LUT R52, R252, 0x40, RZ, 0x3c, !PT ;  /* 0x00000040fc347812 */ /* 0x002fe400078e3cff */
        /* <DEDUP_REMOVED lines=16> */
[----:B------:R-:W-:Y:S01]  /*44a0*/  STL.64 [R1+0x6c0], R174 ;  /* 0x0006c0ae01007387 */ /* 0x000fe20000100a00 */
[----:B------:R-:W-:-:S03]  /*44b0*/  IMAD.WIDE R230, R231, 0x4, R172 ;  /* 0x00000004e7e67825 */ /* 0x000fc600078e02ac */
[----:B------:R-:W-:Y:S01]  /*44c0*/  LDGSTS.E [R4+0x7800], desc[UR8][R232.64], !P6 ;  /* 0x07800000e8047fae */ /* 0x000fe2000f121848 */
[----:B------:R-:W-:Y:S02]  /*44d0*/  VIADD R0, R216, 0xffffffe6 ;  /* 0xffffffe6d8007836 */ /* 0x000fe40000000000 */
[----:B------:R-:W-:Y:S01]  /*44e0*/  VIADD R6, R2, UR4 ;  /* 0x0000000402067c36 */ /* 0x000fe20008000000 */
[----:B------:R-:W-:Y:S01]  /*44f0*/  LDGSTS.E [R4+0x7900], desc[UR8][R230.64], !P6 ;  /* 0x07900000e6047fae */ /* 0x000fe2000f121848 */
[----:B------:R-:W-:Y:S01]  /*4500*/  IMAD.WIDE R240, R68, 0x4, R176 ;  /* 0x0000000444f07825 */ /* 0x000fe200078e02b0 */
[----:B------:R-:W-:Y:S02]  /*4510*/  ISETP.GE.U32.AND P6, PT, R0, 0x7fffffa7, PT ;  /* 0x7fffffa70000780c */ /* 0x000fe40003fc6070 */
[----:B------:R-:W-:Y:S01]  /*4520*/  IADD3 R0, R216, -0x1e, RZ ;  /* 0xffffffe2d8007810 */ /* 0x000fe20007ffe0ff */
[C---:B------:R-:W-:Y:S01]  /*4530*/  IMAD.WIDE R46, R68.reuse, 0x4, R172 ;  /* 0x00000004442e7825 */ /* 0x040fe200078e02ac */
[----:B------:R-:W-:Y:S03]  /*4540*/  LDGSTS.E [R6+0x200], desc[UR8][R240.64], !P1 ;  /* 0x00200000f0067fae */ /* 0x000fe6000c921848 */
[----:B------:R-:W-:Y:S01]  /*4550*/  IMAD R3, R68, 0x5, RZ ;  /* 0x0000000544037824 */ /* 0x000fe200078e02ff */
[----:B------:R-:W-:Y:S01]  /*4560*/  LDGSTS.E [R6+0x300], desc[UR8][R46.64], !P1 ;  /* 0x003000002e067fae */ /* 0x000fe2000c921848 */
[----:B------:R-:W-:Y:S01]  /*4570*/  ISETP.GE.U32.AND P1, PT, R0, 0x7fffffa3, PT ;  /* 0x7fffffa30000780c */ /* 0x000fe20003f26070 */
[----:B------:R-:W-:-:S02]  /*4580*/  VIADD R0, R216, 0xffffffde ;  /* 0xffffffded8007836 */ /* 0x000fc40000000000 */
[----:B------:R-:W-:-:S04]  /*4590*/  IMAD.WIDE R38, R3, 0x4, R176 ;  /* 0x0000000403267825 */ /* 0x000fc800078e02b0 */
[----:B------:R-:W-:Y:S01]  /*45a0*/  IMAD.WIDE R36, R3, 0x4, R172 ;  /* 0x0000000403247825 */ /* 0x000fe200078e02ac */
[----:B------:R1:W-:Y:S03]  /*45b0*/  LDGSTS.E [R6+0xa00], desc[UR8][R38.64], !P5 ;  /* 0x00a0000026067fae */ /* 0x0003e6000e921848 */
[C---:B------:R-:W-:Y:S01]  /*45c0*/  IMAD.WIDE R34, R9.reuse, 0x4, R176 ;  /* 0x0000000409227825 */ /* 0x040fe200078e02b0 */
[----:B------:R2:W-:Y:S01]  /*45d0*/  LDGSTS.E [R6+0xb00], desc[UR8][R36.64], !P5 ;  /* 0x00b0000024067fae */ /* 0x0005e2000e921848 */
[----:B------:R-:W-:Y:S02]  /*45e0*/  ISETP.GE.U32.AND P5, PT, R0, 0x7fffff9f, PT ;  /* 0x7fffff9f0000780c */ /* 0x000fe40003fa6070 */
[----:B------:R-:W-:Y:S01]  /*45f0*/  IMAD.WIDE R32, R9, 0x4, R172 ;  /* 0x0000000409207825 */ /* 0x000fe200078e02ac */
[----:B------:R1:W-:Y:S03]  /*4600*/  STL.64 [R1+0x58], R38 ;  /* 0x0000582601007387 */ /* 0x0003e60000100a00 */
[----:B------:R-:W-:Y:S01]  /*4610*/  VIADD R0, R216, 0xffffffda ;  /* 0xffffffdad8007836 */ /* 0x000fe20000000000 */
[----:B------:R3:W-:Y:S01]  /*4620*/  LDGSTS.E [R6+0x1200], desc[UR8][R34.64], !P2 ;  /* 0x0120000022067fae */ /* 0x0007e2000d121848 */
[----:B------:R-:W-:-:S02]  /*4630*/  IMAD R3, R68, 0xd, RZ ;  /* 0x0000000d44037824 */ /* 0x000fc400078e02ff */
[----:B------:R-:W-:Y:S01]  /*4640*/  IMAD R9, R68, 0x11, RZ ;  /* 0x0000001144097824 */ /* 0x000fe200078e02ff */
[----:B------:R2:W-:Y:S01]  /*4650*/  STL.64 [R1+0x50], R36 ;  /* 0x0000502401007387 */ /* 0x0005e20000100a00 */
[----:B------:R-:W-:-:S03]  /*4660*/  IMAD.WIDE R250, R249, 0x4, R176 ;  /* 0x00000004f9fa7825 */ /* 0x000fc600078e02b0 */
[----:B------:R4:W-:Y:S01]  /*4670*/  LDGSTS.E [R6+0x1300], desc[UR8][R32.64], !P2 ;  /* 0x0130000020067fae */ /* 0x0009e2000d121848 */
[----:B-1----:R-:W-:Y:S01]  /*4680*/  IMAD.WIDE R38, R3, 0x4, R176 ;  /* 0x0000000403267825 */ /* 0x002fe200078e02b0 */
[----:B------:R-:W-:Y:S02]  /*4690*/  ISETP.GE.U32.AND P2, PT, R0, 0x7fffff9b, PT ;  /* 0x7fffff9b0000780c */ /* 0x000fe40003f46070 */
[----:B------:R3:W-:Y:S01]  /*46a0*/  STL.64 [R1+0x48], R34 ;  /* 0x0000482201007387 */ /* 0x0007e20000100a00 */
[----:B------:R-:W-:Y:S02]  /*46b0*/  VIADD R0, R216, 0xffffffd6 ;  /* 0xffffffd6d8007836 */ /* 0x000fe40000000000 */
[--C-:B------:R-:W-:Y:S01]  /*46c0*/  IMAD.WIDE R248, R249, 0x4, R172.reuse ;  /* 0x00000004f9f87825 */ /* 0x100fe200078e02ac */
[----:B------:R4:W-:Y:S03]  /*46d0*/  STL.64 [R1+0x40], R32 ;  /* 0x0000402001007387 */ /* 0x0009e60000100a00 */
[----:B--2---:R-:W-:Y:S01]  /*46e0*/  IMAD.WIDE R36, R3, 0x4, R172 ;  /* 0x0000000403247825 */ /* 0x004fe200078e02ac */
[----:B------:R1:W-:Y:S03]  /*46f0*/  LDGSTS.E [R6+0x1a00], desc[UR8][R38.64], !P4 ;  /* 0x01a0000026067fae */ /* 0x0003e6000e121848 */
[----:B------:R-:W-:Y:S01]  /*4700*/  IMAD R3, R68, 0x15, RZ ;  /* 0x0000001544037824 */ /* 0x000fe200078e02ff */
[----:B------:R2:W-:Y:S01]  /*4710*/  LDGSTS.E [R6+0x1b00], desc[UR8][R36.64], !P4 ;  /* 0x01b0000024067fae */ /* 0x0005e2000e121848 */
[----:B---3--:R-:W-:Y:S01]  /*4720*/  IMAD.WIDE R34, R9, 0x4, R176 ;  /* 0x0000000409227825 */ /* 0x008fe200078e02b0 */
[----:B------:R-:W-:-:S02]  /*4730*/  ISETP.GE.U32.AND P4, PT, R0, 0x7fffff97, PT ;  /* 0x7fffff970000780c */ /* 0x000fc40003f86070 */
[----:B------:R-:W-:Y:S01]  /*4740*/  IADD3 R0, R216, -0x2e, RZ ;  /* 0xffffffd2d8007810 */ /* 0x000fe20007ffe0ff */
[----:B----4-:R-:W-:Y:S01]  /*4750*/  IMAD.WIDE R32, R9, 0x4, R172 ;  /* 0x0000000409207825 */ /* 0x010fe200078e02ac */
[----:B------:R1:W-:Y:S03]  /*4760*/  STL.64 [R1+0x38], R38 ;  /* 0x0000382601007387 */ /* 0x0003e60000100a00 */
[----:B------:R-:W-:Y:S01]  /*4770*/  IMAD R9, R68, 0x19, RZ ;  /* 0x0000001944097824 */ /* 0x000fe200078e02ff */
[----:B------:R3:W-:Y:S01]  /*4780*/  LDGSTS.E [R6+0x2200], desc[UR8][R34.64], !P3 ;  /* 0x0220000022067fae */ /* 0x0007e2000d921848 */
[----:B------:R-:W-:-:S03]  /*4790*/  IMAD.WIDE R246, R245, 0x4, R176 ;  /* 0x00000004f5f67825 */ /* 0x000fc600078e02b0 */
[----:B------:R2:W-:Y:S01]  /*47a0*/  STL.64 [R1+0x30], R36 ;  /* 0x0000302401007387 */ /* 0x0005e20000100a00 */
[----:B------:R-:W-:-:S03]  /*47b0*/  IMAD.WIDE R244, R245, 0x4, R172 ;  /* 0x00000004f5f47825 */ /* 0x000fc600078e02ac */
[----:B------:R4:W-:Y:S01]  /*47c0*/  LDGSTS.E [R6+0x2300], desc[UR8][R32.64], !P3 ;  /* 0x0230000020067fae */ /* 0x0009e2000d921848 */
[--C-:B-1----:R-:W-:Y:S01]  /*47d0*/  IMAD.WIDE R38, R3, 0x4, R176.reuse ;  /* 0x0000000403267825 */ /* 0x102fe200078e02b0 */
[----:B------:R-:W-:Y:S02]  /*47e0*/  ISETP.GE.U32.AND P3, PT, R0, 0x7fffff93, PT ;  /* 0x7fffff930000780c */ /* 0x000fe40003f66070 */
[----:B------:R3:W-:Y:S01]  /*47f0*/  STL.64 [R1+0x28], R34 ;  /* 0x0000282201007387 */ /* 0x0007e20000100a00 */
[----:B------:R-:W-:Y:S02]  /*4800*/  VIADD R0, R216, 0xffffffce ;  /* 0xffffffced8007836 */ /* 0x000fe40000000000 */
[----:B------:R-:W-:Y:S01]  /*4810*/  IMAD.WIDE R44, R159, 0x4, R176 ;  /* 0x000000049f2c7825 */ /* 0x000fe200078e02b0 */
[----:B------:R1:W-:Y:S03]  /*4820*/  LDGSTS.E [R6+0x2a00], desc[UR8][R38.64], !P0 ;  /* 0x02a0000026067fae */ /* 0x0003e6000c121848 */
[----:B--2---:R-:W-:Y:S01]  /*4830*/  IMAD.WIDE R36, R3, 0x4, R172 ;  /* 0x0000000403247825 */ /* 0x004fe200078e02ac */
[----:B------:R4:W-:Y:S03]  /*4840*/  STL.64 [R1+0x20], R32 ;  /* 0x0000202001007387 */ /* 0x0009e60000100a00 */
[----:B------:R-:W-:Y:S01]  /*4850*/  IMAD R3, R68, 0x25, RZ ;  /* 0x0000002544037824 */ /* 0x000fe200078e02ff */
[----:B------:R2:W-:Y:S01]  /*4860*/  LDGSTS.E [R6+0x2b00], desc[UR8][R36.64], !P0 ;  /* 0x02b0000024067fae */ /* 0x0005e2000c121848 */
[----:B---3--:R-:W-:Y:S01]  /*4870*/  IMAD.WIDE R34, R9, 0x4, R176 ;  /* 0x0000000409227825 */ /* 0x008fe200078e02b0 */
[----:B------:R-:W-:-:S02]  /*4880*/  ISETP.GE.U32.AND P0, PT, R0, 0x7fffff8f, PT ;  /* 0x7fffff8f0000780c */ /* 0x000fc40003f06070 */
[----:B------:R1:W-:Y:S01]  /*4890*/  STL.64 [R1+0x18], R38 ;  /* 0x0000182601007387 */ /* 0x0003e20000100a00 */
[----:B------:R-:W-:Y:S02]  /*48a0*/  VIADD R0, R216, 0xffffffca ;  /* 0xffffffcad8007836 */ /* 0x000fe40000000000 */
[----:B------:R-:W-:Y:S01]  /*48b0*/  IMAD.WIDE R242, R3, 0x4, R176 ;  /* 0x0000000403f27825 */ /* 0x000fe200078e02b0 */
[----:B------:R3:W-:Y:S03]  /*48c0*/  LDGSTS.E [R6+0x3200], desc[UR8][R34.64], !P6 ;  /* 0x0320000022067fae */ /* 0x0007e6000f121848 */
[--C-:B----4-:R-:W-:Y:S01]  /*48d0*/  IMAD.WIDE R32, R9, 0x4, R172.reuse ;  /* 0x0000000409207825 */ /* 0x110fe200078e02ac */
[----:B------:R2:W-:Y:S03]  /*48e0*/  STL.64 [R1+0x10], R36 ;  /* 0x0000102401007387 */ /* 0x0005e60000100a00 */
[----:B------:R-:W-:Y:S01]  /*48f0*/  IMAD.WIDE R2, R3, 0x4, R172 ;  /* 0x0000000403027825 */ /* 0x000fe200078e02ac */
[----:B------:R4:W-:Y:S01]  /*4900*/  LDGSTS.E [R6+0x3300], desc[UR8][R32.64], !P6 ;  /* 0x0330000020067fae */ /* 0x0009e2000f121848 */
[----:B------:R-:W-:-:S02]  /*4910*/  ISETP.GE.U32.AND P6, PT, R0, 0x7fffff8b, PT ;  /* 0x7fffff8b0000780c */ /* 0x000fc40003fc6070 */
[----:B------:R-:W-:Y:S01]  /*4920*/  VIADD R0, R216, 0xffffffc6 ;  /* 0xffffffc6d8007836 */ /* 0x000fe20000000000 */
[----:B------:R-:W-:Y:S01]  /*4930*/  LDGSTS.E [R6+0x3a00], desc[UR8][R250.64], !P1 ;  /* 0x03a00000fa067fae */ /* 0x000fe2000c921848 */
[----:B-1----:R-:W-:Y:S02]  /*4940*/  IMAD R39, R68, 0x2d, RZ ;  /* 0x0000002d44277824 */ /* 0x002fe400078e02ff */
[----:B------:R-:W-:Y:S01]  /*4950*/  IMAD.WIDE R158, R159, 0x4, R172 ;  /* 0x000000049f9e7825 */ /* 0x000fe200078e02ac */
[----:B------:R-:W-:Y:S01]  /*4960*/  LDGSTS.E [R6+0x3b00], desc[UR8][R248.64], !P1 ;  /* 0x03b00000f8067fae */ /* 0x000fe2000c921848 */
[----:B------:R-:W-:Y:S02]  /*4970*/  ISETP.GE.U32.AND P1, PT, R0, 0x7fffff87, PT ;  /* 0x7fffff870000780c */ /* 0x000fe40003f26070 */
[----:B------:R-:W-:Y:S01]  /*4980*/  IADD3 R0, R216, -0x3e, RZ ;  /* 0xffffffc2d8007810 */ /* 0x000fe20007ffe0ff */
[----:B------:R-:W-:Y:S01]  /*4990*/  LDGSTS.E [R6+0x4200], desc[UR8][R246.64], !P5 ;  /* 0x04200000f6067fae */ /* 0x000fe2000e921848 */
[----:B--2---:R-:W-:-:S03]  /*49a0*/  IMAD.WIDE R36, R39, 0x4, R176 ;  /* 0x0000000427247825 */ /* 0x004fc600078e02b0 */
[----:B------:R-:W-:Y:S01]  /*49b0*/  LDGSTS.E [R6+0x4300], desc[UR8][R244.64], !P5 ;  /* 0x04300000f4067fae */ /* 0x000fe2000e921848 */
[----:B------:R-:W-:Y:S01]  /*49c0*/  ISETP.GE.U32.AND P5, PT, R0, 0x7fffff83, PT ;  /* 0x7fffff830000780c */ /* 0x000fe20003fa6070 */
[----:B------:R-:W-:Y:S02]  /*49d0*/  VIADD R0, R216, 0xfffffffd ;  /* 0xfffffffdd8007836 */ /* 0x000fe40000000000 */
[----:B------:R3:W-:Y:S01]  /*49e0*/  STL.64 [R1+0x8], R34 ;  /* 0x0000082201007387 */ /* 0x0007e20000100a00 */
[----:B------:R-:W-:-:S03]  /*49f0*/  IMAD.WIDE R38, R39, 0x4, R172 ;  /* 0x0000000427267825 */ /* 0x000fc600078e02ac */
[----:B------:R4:W-:Y:S01]  /*4a00*/  STL.64 [R1], R32 ;  /* 0x0000002001007387 */ /* 0x0009e20000100a00 */
[----:B------:R-:W-:-:S03]  /*4a10*/  IMAD.WIDE R160, R163, 0x4, R176 ;  /* 0x00000004a3a07825 */ /* 0x000fc600078e02b0 */
[----:B------:R-:W-:Y:S01]  /*4a20*/  LDGSTS.E [R6+0x4a00], desc[UR8][R242.64], !P2 ;  /* 0x04a00000f2067fae */ /* 0x000fe2000d121848 */
[----:B------:R-:W-:-:S03]  /*4a30*/  IMAD.WIDE R162, R163, 0x4, R172 ;  /* 0x00000004a3a27825 */ /* 0x000fc600078e02ac */
[----:B------:R-:W-:Y:S01]  /*4a40*/  LDGSTS.E [R6+0x4b00], desc[UR8][R2.64], !P2 ;  /* 0x04b0000002067fae */ /* 0x000fe2000d121848 */
[----:B---3--:R-:W-:Y:S01]  /*4a50*/  IMAD R35, R68, 0x29, RZ ;  /* 0x0000002944237824 */ /* 0x008fe200078e02ff */
[----:B------:R-:W-:Y:S01]  /*4a60*/  ISETP.GE.U32.AND P2, PT, R0, 0x7fffffbe, PT ;  /* 0x7fffffbe0000780c */ /* 0x000fe20003f46070 */
[----:B------:R-:W-:Y:S02]  /*4a70*/  VIADD R0, R216, 0xfffffff9 ;  /* 0xfffffff9d8007836 */ /* 0x000fe40000000000 */
[----:B----4-:R-:W-:-:S04]  /*4a80*/  IMAD.WIDE R32, R35, 0x4, R176 ;  /* 0x0000000423207825 */ /* 0x010fc800078e02b0 */
[----:B------:R-:W-:Y:S01]  /*4a90*/  IMAD.WIDE R34, R35, 0x4, R172 ;  /* 0x0000000423227825 */ /* 0x000fe200078e02ac */
[----:B------:R-:W-:Y:S03]  /*4aa0*/  LDGSTS.E [R6+0x5200], desc[UR8][R32.64], !P4 ;  /* 0x0520000020067fae */ /* 0x000fe6000e121848 */
[C---:B------:R-:W-:Y:S01]  /*4ab0*/  IMAD.WIDE R164, R167.reuse, 0x4, R176 ;  /* 0x00000004a7a47825 */ /* 0x040fe200078e02b0 */
[----:B------:R-:W-:Y:S01]  /*4ac0*/  LDGSTS.E [R6+0x5300], desc[UR8][R34.64], !P4 ;  /* 0x0530000022067fae */ /* 0x000fe2000e121848 */
[----:B------:R-:W-:Y:S02]  /*4ad0*/  ISETP.GE.U32.AND P4, PT, R0, 0x7fffffba, PT ;  /* 0x7fffffba0000780c */ /* 0x000fe40003f86070 */
[----:B------:R-:W-:Y:S01]  /*4ae0*/  VIADD R0, R216, 0xfffffff5 ;  /* 0xfffffff5d8007836 */ /* 0x000fe20000000000 */
[----:B------:R-:W-:Y:S01]  /*4af0*/  LDGSTS.E [R6+0x5a00], desc[UR8][R36.64], !P3 ;  /* 0x05a0000024067fae */ /* 0x000fe2000d921848 */
[----:B------:R-:W-:-:S03]  /*4b00*/  IMAD.WIDE R166, R167, 0x4, R172 ;  /* 0x00000004a7a67825 */ /* 0x000fc600078e02ac */
[----:B------:R-:W-:Y:S01]  /*4b10*/  LDGSTS.E [R6+0x5b00], desc[UR8][R38.64], !P3 ;  /* 0x05b0000026067fae */ /* 0x000fe2000d921848 */
[----:B------:R-:W-:Y:S01]  /*4b20*/  ISETP.GE.U32.AND P3, PT, R0, 0x7fffffb6, PT ;  /* 0x7fffffb60000780c */ /* 0x000fe20003f66070 */
[C---:B------:R-:W-:Y:S01]  /*4b30*/  VIADD R8, R216.reuse, 0xffffffe9 ;  /* 0xffffffe9d8087836 */ /* 0x040fe20000000000 */
[----:B------:R-:W-:Y:S01]  /*4b40*/  IADD3 R0, R216, -0xf, RZ ;  /* 0xfffffff1d8007810 */ /* 0x000fe20007ffe0ff */
[----:B------:R-:W-:Y:S01]  /*4b50*/  LDGSTS.E [R6+0x6200], desc[UR8][R44.64], !P0 ;  /* 0x062000002c067fae */ /* 0x000fe2000c121848 */
[----:B------:R-:W-:-:S03]  /*4b60*/  IMAD.WIDE R168, R171, 0x4, R176 ;  /* 0x00000004aba87825 */ /* 0x000fc600078e02b0 */
[----:B------:R-:W-:Y:S01]  /*4b70*/  LDGSTS.E [R6+0x6300], desc[UR8][R158.64], !P0 ;  /* 0x063000009e067fae */ /* 0x000fe2000c121848 */
[----:B------:R-:W-:Y:S01]  /*4b80*/  ISETP.GE.U32.AND P0, PT, R0, 0x7fffffb2, PT ;  /* 0x7fffffb20000780c */ /* 0x000fe20003f06070 */
[----:B------:R-:W-:Y:S02]  /*4b90*/  VIADD R0, R216, 0xffffffed ;  /* 0xffffffedd8007836 */ /* 0x000fe40000000000 */
[----:B------:R-:W-:Y:S01]  /*4ba0*/  LDGSTS.E [R6+0x6a00], desc[UR8][R160.64], !P6 ;  /* 0x06a00000a0067fae */ /* 0x000fe2000f121848 */
[----:B------:R-:W-:-:S03]  /*4bb0*/  IMAD.WIDE R170, R171, 0x4, R172 ;  /* 0x00000004abaa7825 */ /* 0x000fc600078e02ac */
[----:B------:R-:W-:Y:S01]  /*4bc0*/  LDGSTS.E [R6+0x6b00], desc[UR8][R162.64], !P6 ;  /* 0x06b00000a2067fae */ /* 0x000fe2000f121848 */
[----:B------:R-:W-:Y:S01]  /*4bd0*/  ISETP.GE.U32.AND P6, PT, R0, 0x7fffffae, PT ;  /* 0x7fffffae0000780c */ /* 0x000fe20003fc6070 */
[----:B------:R-:W-:Y:S01]  /*4be0*/  IMAD.SHL.U32 R9, R68, 0x2, RZ ;  /* 0x0000000244097824 */ /* 0x000fe200078e00ff */
[----:B------:R-:W-:Y:S01]  /*4bf0*/  IADD3 R0, R216, -0x1b, RZ ;  /* 0xffffffe5d8007810 */ /* 0x000fe20007ffe0ff */
[----:B------:R-:W-:Y:S01]  /*4c00*/  LDGSTS.E [R6+0x7200], desc[UR8][R164.64], !P1 ;  /* 0x07200000a4067fae */ /* 0x000fe2000c921848 */
[----:B------:R-:W-:-:S03]  /*4c10*/  IMAD.WIDE R98, R91, 0x4, R176 ;  /* 0x000000045b627825 */ /* 0x000fc600078e02b0 */
[----:B------:R-:W-:Y:S01]  /*4c20*/  LDGSTS.E [R6+0x7300], desc[UR8][R166.64], !P1 ;  /* 0x07300000a6067fae */ /* 0x000fe2000c921848 */
[----:B------:R-:W-:Y:S01]  /*4c30*/  ISETP.GE.U32.AND P1, PT, R8, 0x7fffffaa, PT ;  /* 0x7fffffaa0800780c */ /* 0x000fe20003f26070 */
[----:B------:R-:W-:Y:S02]  /*4c40*/  VIADD R8, R52, UR4 ;  /* 0x0000000434087c36 */ /* 0x000fe40008000000 */
[----:B------:R-:W-:Y:S01]  /*4c50*/  LDGSTS.E [R6+0x7a00], desc[UR8][R168.64], !P5 ;  /* 0x07a00000a8067fae */ /* 0x000fe2000e921848 */
[----:B------:R-:W-:-:S03]  /*4c60*/  IMAD.WIDE R64, R9, 0x4, R176 ;  /* 0x0000000409407825 */ /* 0x000fc600078e02b0 */
[----:B------:R-:W-:Y:S01]  /*4c70*/  LDGSTS.E [R6+0x7b00], desc[UR8][R170.64], !P5 ;  /* 0x07b00000aa067fae */ /* 0x000fe2000e921848 */
[----:B------:R-:W-:Y:S01]  /*4c80*/  IMAD.WIDE R52, R9, 0x4, R172 ;  /* 0x0000000409347825 */ /* 0x000fe200078e02ac */
[----:B------:R-:W-:Y:S02]  /*4c90*/  ISETP.GE.U32.AND P5, PT, R0, 0x7fffffa6, PT ;  /* 0x7fffffa60000780c */ /* 0x000fe40003fa6070 */
[----:B------:R1:W-:Y:S01]  /*4ca0*/  LDGSTS.E [R8+0x400], desc[UR8][R64.64], !P2 ;  /* 0x0040000040087fae */ /* 0x0003e2000d121848 */
[----:B------:R-:W-:Y:S02]  /*4cb0*/  VIADD R0, R216, 0xffffffe1 ;  /* 0xffffffe1d8007836 */ /* 0x000fe40000000000 */
[----:B------:R-:W-:Y:S01]  /*4cc0*/  IMAD R9, R68, 0x6, RZ ;  /* 0x0000000644097824 */ /* 0x000fe200078e02ff */
[----:B------:R2:W-:Y:S01]  /*4cd0*/  LDGSTS.E [R8+0x500], desc[UR8][R52.64], !P2 ;  /* 0x0050000034087fae */ /* 0x0005e2000d121848 */
[----:B------:R-:W-:Y:S01]  /*4ce0*/  IMAD R74, R21, UR5, RZ ;  /* 0x00000005154a7c24 */ /* 0x000fe2000f8e02ff */
[----:B------:R-:W-:Y:S01]  /*4cf0*/  ISETP.GE.U32.AND P2, PT, R0, 0x7fffffa2, PT ;  /* 0x7fffffa20000780c */ /* 0x000fe20003f46070 */
[C---:B------:R-:W-:Y:S01]  /*4d00*/  IMAD.WIDE R72, R9.reuse, 0x4, R176 ;  /* 0x0000000409487825 */ /* 0x040fe200078e02b0 */
[----:B------:R1:W-:Y:S03]  /*4d10*/  STL.64 [R1+0x60], R64 ;  /* 0x0000604001007387 */ /* 0x0003e60000100a00 */
[----:B------:R-:W-:Y:S01]  /*4d20*/  IMAD.WIDE R66, R9, 0x4, R172 ;  /* 0x0000000409427825 */ /* 0x000fe200078e02ac */
[----:B------:R2:W-:Y:S03]  /*4d30*/  STL.64 [R1+0x68], R52 ;  /* 0x0000683401007387 */ /* 0x0005e60000100a00 */
[----:B------:R-:W-:Y:S01]  /*4d40*/  VIADD R0, R216, 0xffffffdd ;  /* 0xffffffddd8007836 */ /* 0x000fe20000000000 */
[----:B------:R3:W-:Y:S01]  /*4d50*/  LDGSTS.E [R8+0xc00], desc[UR8][R72.64], !P4 ;  /* 0x00c0000048087fae */ /* 0x0007e2000e121848 */
[----:B------:R-:W-:-:S02]  /*4d60*/  IMAD R9, R68, 0xe, RZ ;  /* 0x0000000e44097824 */ /* 0x000fc400078e02ff */
[----:B------:R-:W-:Y:S01]  /*4d70*/  IMAD R141, R141, UR5, RZ ;  /* 0x000000058d8d7c24 */ /* 0x000fe2000f8e02ff */
[----:B------:R4:W-:Y:S01]  /*4d80*/  LDGSTS.E [R8+0xd00], desc[UR8][R66.64], !P4 ;  /* 0x00d0000042087fae */ /* 0x0009e2000e121848 */
[C---:B-1----:R-:W-:Y:S01]  /*4d90*/  IMAD.WIDE R64, R61.reuse, 0x4, R176 ;  /* 0x000000043d407825 */ /* 0x042fe200078e02b0 */
[----:B------:R-:W-:Y:S02]  /*4da0*/  ISETP.GE.U32.AND P4, PT, R0, 0x7fffff9e, PT ;  /* 0x7fffff9e0000780c */ /* 0x000fe40003f86070 */
[----:B------:R-:W-:Y:S01]  /*4db0*/  IADD3 R0, R216, -0x27, RZ ;  /* 0xffffffd9d8007810 */ /* 0x000fe20007ffe0ff */
[----:B--2---:R-:W-:Y:S01]  /*4dc0*/  IMAD.WIDE R52, R61, 0x4, R172 ;  /* 0x000000043d347825 */ /* 0x004fe200078e02ac */
[----:B------:R3:W-:Y:S03]  /*4dd0*/  STL.64 [R1+0x70], R72 ;  /* 0x0000704801007387 */ /* 0x0007e60000100a00 */
[----:B------:R-:W-:Y:S01]  /*4de0*/  IMAD R61, R68, 0x12, RZ ;  /* 0x00000012443d7824 */ /* 0x000fe200078e02ff */
[----:B------:R1:W-:Y:S01]  /*4df0*/  LDGSTS.E [R8+0x1400], desc[UR8][R64.64], !P3 ;  /* 0x0140000040087fae */ /* 0x0003e2000d921848 */
[----:B------:R-:W-:-:S03]  /*4e00*/  IMAD R145, R145, UR5, RZ ;  /* 0x0000000591917c24 */ /* 0x000fc6000f8e02ff */
[----:B------:R4:W-:Y:S04]  /*4e10*/  STL.64 [R1+0x78], R66 ;  /* 0x0000784201007387 */ /* 0x0009e80000100a00 */
[----:B------:R2:W-:Y:S01]  /*4e20*/  LDGSTS.E [R8+0x1500], desc[UR8][R52.64], !P3 ;  /* 0x0150000034087fae */ /* 0x0005e2000d921848 */
[C---:B---3--:R-:W-:Y:S01]  /*4e30*/  IMAD.WIDE R72, R9.reuse, 0x4, R176 ;  /* 0x0000000409487825 */ /* 0x048fe200078e02b0 */
[----:B------:R-:W-:Y:S02]  /*4e40*/  ISETP.GE.U32.AND P3, PT, R0, 0x7fffff9a, PT ;  /* 0x7fffff9a0000780c */ /* 0x000fe40003f66070 */
[----:B------:R1:W-:Y:S01]  /*4e50*/  STL.64 [R1+0x80], R64 ;  /* 0x0000804001007387 */ /* 0x0003e20000100a00 */
[----:B------:R-:W-:Y:S02]  /*4e60*/  VIADD R0, R216, 0xffffffd5 ;  /* 0xffffffd5d8007836 */ /* 0x000fe40000000000 */
[----:B----4-:R-:W-:Y:S01]  /*4e70*/  IMAD.WIDE R66, R9, 0x4, R172 ;  /* 0x0000000409427825 */ /* 0x010fe200078e02ac */
[----:B------:R3:W-:Y:S03]  /*4e80*/  LDGSTS.E [R8+0x1c00], desc[UR8][R72.64], !P0 ;  /* 0x01c0000048087fae */ /* 0x0007e6000c121848 */
[----:B------:R-:W-:Y:S01]  /*4e90*/  IMAD R9, R68, 0x16, RZ ;  /* 0x0000001644097824 */ /* 0x000fe200078e02ff */
[----:B------:R2:W-:Y:S01]  /*4ea0*/  STL.64 [R1+0x88], R52 ;  /* 0x0000883401007387 */ /* 0x0005e20000100a00 */
[----:B-1----:R-:W-:-:S03]  /*4eb0*/  IMAD.WIDE R64, R61, 0x4, R176 ;  /* 0x000000043d407825 */ /* 0x002fc600078e02b0 */
[----:B------:R1:W-:Y:S01]  /*4ec0*/  LDGSTS.E [R8+0x1d00], desc[UR8][R66.64], !P0 ;  /* 0x01d0000042087fae */ /* 0x0003e2000c121848 */
[----:B------:R-:W-:Y:S01]  /*4ed0*/  ISETP.GE.U32.AND P0, PT, R0, 0x7fffff96, PT ;  /* 0x7fffff960000780c */ /* 0x000fe20003f06070 */
[----:B------:R-:W-:Y:S02]  /*4ee0*/  VIADD R0, R216, 0xffffffd1 ;  /* 0xffffffd1d8007836 */ /* 0x000fe40000000000 */
[----:B------:R3:W-:Y:S01]  /*4ef0*/  STL.64 [R1+0xc0], R72 ;  /* 0x0000c04801007387 */ /* 0x0007e20000100a00 */
[----:B--2---:R-:W-:-:S03]  /*4f00*/  IMAD.WIDE R52, R61, 0x4, R172 ;  /* 0x000000043d347825 */ /* 0x004fc600078e02ac */
[----:B------:R2:W-:Y:S01]  /*4f10*/  LDGSTS.E [R8+0x2400], desc[UR8][R64.64], !P6 ;  /* 0x0240000040087fae */ /* 0x0005e2000f121848 */
[----:B------:R-:W-:-:S03]  /*4f20*/  IMAD R61, R68, 0x1a, RZ ;  /* 0x0000001a443d7824 */ /* 0x000fc600078e02ff */
[----:B------:R1:W-:Y:S01]  /*4f30*/  STL.64 [R1+0xc8], R66 ;  /* 0x0000c84201007387 */ /* 0x0003e20000100a00 */
[----:B---3--:R-:W-:-:S03]  /*4f40*/  IMAD.WIDE R72, R9, 0x4, R176 ;  /* 0x0000000409487825 */ /* 0x008fc600078e02b0 */
[----:B------:R3:W-:Y:S01]  /*4f50*/  LDGSTS.E [R8+0x2500], desc[UR8][R52.64], !P6 ;  /* 0x0250000034087fae */ /* 0x0007e2000f121848 */
[----:B------:R-:W-:Y:S01]  /*4f60*/  ISETP.GE.U32.AND P6, PT, R0, 0x7fffff92, PT ;  /* 0x7fffff920000780c */ /* 0x000fe20003fc6070 */
[----:B------:R-:W-:Y:S02]  /*4f70*/  VIADD R0, R216, 0xffffffcd ;  /* 0xffffffcdd8007836 */ /* 0x000fe40000000000 */
[----:B------:R2:W-:Y:S01]  /*4f80*/  STL.64 [R1+0x158], R64 ;  /* 0x0001584001007387 */ /* 0x0005e20000100a00 */
[----:B-1----:R-:W-:-:S03]  /*4f90*/  IMAD.WIDE R66, R9, 0x4, R172 ;  /* 0x0000000409427825 */ /* 0x002fc600078e02ac */
[----:B------:R3:W-:Y:S01]  /*4fa0*/  STL.64 [R1+0x150], R52 ;  /* 0x0001503401007387 */ /* 0x0007e20000100a00 */
[----:B------:R-:W-:-:S03]  /*4fb0*/  IMAD R9, R68, 0x1e, RZ ;  /* 0x0000001e44097824 */ /* 0x000fc600078e02ff */
[----:B------:R1:W-:Y:S01]  /*4fc0*/  LDGSTS.E [R8+0x2c00], desc[UR8][R72.64], !P1 ;  /* 0x02c0000048087fae */ /* 0x0003e2000c921848 */
[----:B--2---:R-:W-:-:S03]  /*4fd0*/  IMAD.WIDE R64, R61, 0x4, R176 ;  /* 0x000000043d407825 */ /* 0x004fc600078e02b0 */
[----:B------:R2:W-:Y:S01]  /*4fe0*/  LDGSTS.E [R8+0x2d00], desc[UR8][R66.64], !P1 ;  /* 0x02d0000042087fae */ /* 0x0005e2000c921848 */
[----:B------:R-:W-:Y:S02]  /*4ff0*/  ISETP.GE.U32.AND P1, PT, R0, 0x7fffff8e, PT ;  /* 0x7fffff8e0000780c */ /* 0x000fe40003f26070 */
[----:B------:R-:W-:Y:S01]  /*5000*/  IADD3 R0, R216, -0x37, RZ ;  /* 0xffffffc9d8007810 */ /* 0x000fe20007ffe0ff */
[----:B---3--:R-:W-:Y:S01]  /*5010*/  IMAD.WIDE R52, R61, 0x4, R172 ;  /* 0x000000043d347825 */ /* 0x008fe200078e02ac */
[----:B------:R1:W-:Y:S03]  /*5020*/  STL.64 [R1+0x148], R72 ;  /* 0x0001484801007387 */ /* 0x0003e60000100a00 */
[----:B------:R-:W-:Y:S01]  /*5030*/  IMAD R61, R68, 0x22, RZ ;  /* 0x00000022443d7824 */ /* 0x000fe200078e02ff */
[----:B------:R3:W-:Y:S04]  /*5040*/  LDGSTS.E [R8+0x3400], desc[UR8][R64.64], !P5 ;  /* 0x0340000040087fae */ /* 0x0007e8000e921848 */
[----:B------:R2:W-:Y:S04]  /*5050*/  STL.64 [R1+0x140], R66 ;  /* 0x0001404201007387 */ /* 0x0005e80000100a00 */
[----:B------:R4:W-:Y:S01]  /*5060*/  LDGSTS.E [R8+0x3500], desc[UR8][R52.64], !P5 ;  /* 0x0350000034087fae */ /* 0x0009e2000e921848 */
[----:B-1----:R-:W-:Y:S01]  /*5070*/  IMAD.WIDE R72, R9, 0x4, R176 ;  /* 0x0000000409487825 */ /* 0x002fe200078e02b0 */
[----:B------:R-:W-:-:S02]  /*5080*/  ISETP.GE.U32.AND P5, PT, R0, 0x7fffff8a, PT ;  /* 0x7fffff8a0000780c */ /* 0x000fc40003fa6070 */
[----:B------:R3:W-:Y:S01]  /*5090*/  STL.64 [R1+0x138], R64 ;  /* 0x0001384001007387 */ /* 0x0007e20000100a00 */
[----:B------:R-:W-:Y:S02]  /*50a0*/  VIADD R0, R216, 0xffffffc5 ;  /* 0xffffffc5d8007836 */ /* 0x000fe40000000000 */
[----:B--2---:R-:W-:Y:S01]  /*50b0*/  IMAD.WIDE R66, R9, 0x4, R172 ;  /* 0x0000000409427825 */ /* 0x004fe200078e02ac */
[----:B------:R1:W-:Y:S03]  /*50c0*/  LDGSTS.E [R8+0x3c00], desc[UR8][R72.64], !P2 ;  /* 0x03c0000048087fae */ /* 0x0003e6000d121848 */
[----:B------:R-:W-:Y:S01]  /*50d0*/  IMAD R9, R68, 0x2a, RZ ;  /* 0x0000002a44097824 */ /* 0x000fe200078e02ff */
[----:B------:R4:W-:Y:S01]  /*50e0*/  STL.64 [R1+0x130], R52 ;  /* 0x0001303401007387 */ /* 0x0009e20000100a00 */
[----:B---3--:R-:W-:-:S03]  /*50f0*/  IMAD.WIDE R64, R61, 0x4, R176 ;  /* 0x000000043d407825 */ /* 0x008fc600078e02b0 */
[----:B------:R2:W-:Y:S01]  /*5100*/  LDGSTS.E [R8+0x3d00], desc[UR8][R66.64], !P2 ;  /* 0x03d0000042087fae */ /* 0x0005e2000d121848 */
[----:B------:R-:W-:Y:S01]  /*5110*/  ISETP.GE.U32.AND P2, PT, R0, 0x7fffff86, PT ;  /* 0x7fffff860000780c */ /* 0x000fe20003f46070 */
[----:B------:R-:W-:Y:S02]  /*5120*/  VIADD R0, R216, 0xffffffc1 ;  /* 0xffffffc1d8007836 */ /* 0x000fe40000000000 */
[----:B------:R1:W-:Y:S01]  /*5130*/  STL.64 [R1+0x128], R72 ;  /* 0x0001284801007387 */ /* 0x0003e20000100a00 */
[----:B----4-:R-:W-:-:S03]  /*5140*/  IMAD.WIDE R52, R61, 0x4, R172 ;  /* 0x000000043d347825 */ /* 0x010fc600078e02ac */
[----:B------:R3:W-:Y:S01]  /*5150*/  LDGSTS.E [R8+0x4400], desc[UR8][R64.64], !P4 ;  /* 0x0440000040087fae */ /* 0x0007e2000e121848 */
[----:B------:R-:W-:-:S03]  /*5160*/  IMAD R61, R68, 0x26, RZ ;  /* 0x00000026443d7824 */ /* 0x000fc600078e02ff */
        /* <DEDUP_REMOVED lines=13> */
[----:B------:R-:W-:Y:S02]  /*5240*/  IMAD R0, R68, 0x2e, RZ ;  /* 0x0000002e44007824 */ /* 0x000fe400078e02ff */
[----:B------:R2:W-:Y:S01]  /*5250*/  STL.64 [R1+0x108], R72 ;  /* 0x0001084801007387 */ /* 0x0005e20000100a00 */
[----:B-1----:R-:W-:Y:S01]  /*5260*/  IMAD.WIDE R52, R9, 0x4, R172 ;  /* 0x0000000409347825 */ /* 0x002fe200078e02ac */
[----:B------:R-:W-:Y:S02]  /*5270*/  IADD3 R9, R216, -0x8, RZ ;  /* 0xfffffff8d8097810 */ /* 0x000fe40007ffe0ff */
[----:B------:R1:W-:Y:S04]  /*5280*/  LDGSTS.E [R8+0x5400], desc[UR8][R64.64], !P0 ;  /* 0x0540000040087fae */ /* 0x0003e8000c121848 */
[----:B------:R3:W-:Y:S01]  /*5290*/  STL.64 [R1+0x100], R66 ;  /* 0x0001004201007387 */ /* 0x0007e20000100a00 */
[----:B--2---:R-:W-:-:S03]  /*52a0*/  IMAD.WIDE R72, R0, 0x4, R176 ;  /* 0x0000000400487825 */ /* 0x004fc600078e02b0 */
[----:B------:R2:W-:Y:S01]  /*52b0*/  LDGSTS.E [R8+0x5500], desc[UR8][R52.64], !P0 ;  /* 0x0550000034087fae */ /* 0x0005e2000c121848 */
[----:B------:R-:W-:Y:S01]  /*52c0*/  ISETP.GE.U32.AND P0, PT, R9, 0x7fffffb9, PT ;  /* 0x7fffffb90900780c */ /* 0x000fe20003f06070 */
[----:B------:R-:W-:Y:S02]  /*52d0*/  IMAD R9, R68, 0x32, RZ ;  /* 0x0000003244097824 */ /* 0x000fe400078e02ff */
[----:B------:R1:W-:Y:S01]  /*52e0*/  STL.64 [R1+0xf8], R64 ;  /* 0x0000f84001007387 */ /* 0x0003e20000100a00 */
[----:B---3--:R-:W-:-:S03]  /*52f0*/  IMAD.WIDE R66, R0, 0x4, R172 ;  /* 0x0000000400427825 */ /* 0x008fc600078e02ac */
[----:B------:R3:W-:Y:S01]  /*5300*/  LDGSTS.E [R8+0x5c00], desc[UR8][R72.64], !P6 ;  /* 0x05c0000048087fae */ /* 0x0007e2000f121848 */
[----:B------:R-:W-:-:S03]  /*5310*/  VIADD R0, R216, 0xfffffff4 ;  /* 0xfffffff4d8007836 */ /* 0x000fc60000000000 */
[----:B------:R2:W-:Y:S01]  /*5320*/  STL.64 [R1+0xf0], R52 ;  /* 0x0000f03401007387 */ /* 0x0005e20000100a00 */
[----:B-1----:R-:W-:-:S03]  /*5330*/  IMAD.WIDE R64, R9, 0x4, R176 ;  /* 0x0000000409407825 */ /* 0x002fc600078e02b0 */
[----:B------:R1:W-:Y:S01]  /*5340*/  LDGSTS.E [R8+0x5d00], desc[UR8][R66.64], !P6 ;  /* 0x05d0000042087fae */ /* 0x0003e2000f121848 */
[----:B------:R-:W-:Y:S01]  /*5350*/  ISETP.GE.U32.AND P6, PT, R0, 0x7fffffb5, PT ;  /* 0x7fffffb50000780c */ /* 0x000fe20003fc6070 */
[----:B------:R-:W-:Y:S02]  /*5360*/  IMAD R0, R68, 0x36, RZ ;  /* 0x0000003644007824 */ /* 0x000fe400078e02ff */
[----:B------:R3:W-:Y:S01]  /*5370*/  STL.64 [R1+0xe8], R72 ;  /* 0x0000e84801007387 */ /* 0x0007e20000100a00 */
[----:B--2---:R-:W-:-:S03]  /*5380*/  IMAD.WIDE R52, R9, 0x4, R172 ;  /* 0x0000000409347825 */ /* 0x004fc600078e02ac */
[----:B------:R2:W-:Y:S01]  /*5390*/  LDGSTS.E [R8+0x6400], desc[UR8][R64.64], !P1 ;  /* 0x0640000040087fae */ /* 0x0005e2000c921848 */
[----:B------:R-:W-:-:S03]  /*53a0*/  VIADD R9, R216, 0xfffffff0 ;  /* 0xfffffff0d8097836 */ /* 0x000fc60000000000 */
[----:B------:R1:W-:Y:S01]  /*53b0*/  STL.64 [R1+0xe0], R66 ;  /* 0x0000e04201007387 */ /* 0x0003e20000100a00 */
[----:B---3--:R-:W-:-:S03]  /*53c0*/  IMAD.WIDE R72, R0, 0x4, R176 ;  /* 0x0000000400487825 */ /* 0x008fc600078e02b0 */
[----:B------:R3:W-:Y:S01]  /*53d0*/  LDGSTS.E [R8+0x6500], desc[UR8][R52.64], !P1 ;  /* 0x0650000034087fae */ /* 0x0007e2000c921848 */
[----:B------:R-:W-:Y:S01]  /*53e0*/  ISETP.GE.U32.AND P1, PT, R9, 0x7fffffb1, PT ;  /* 0x7fffffb10900780c */ /* 0x000fe20003f26070 */
[----:B------:R-:W-:Y:S02]  /*53f0*/  IMAD R9, R68, 0x3a, RZ ;  /* 0x0000003a44097824 */ /* 0x000fe400078e02ff */
[----:B------:R2:W-:Y:S01]  /*5400*/  STL.64 [R1+0xd8], R64 ;  /* 0x0000d84001007387 */ /* 0x0005e20000100a00 */
[----:B-1----:R-:W-:-:S03]  /*5410*/  IMAD.WIDE R66, R0, 0x4, R172 ;  /* 0x0000000400427825 */ /* 0x002fc600078e02ac */
[----:B------:R-:W-:Y:S01]  /*5420*/  LDGSTS.E [R8+0x6c00], desc[UR8][R72.64], !P5 ;  /* 0x06c0000048087fae */ /* 0x000fe2000e921848 */
[----:B------:R-:W-:-:S03]  /*5430*/  VIADD R0, R216, 0xffffffec ;  /* 0xffffffecd8007836 */ /* 0x000fc60000000000 */
[----:B------:R3:W-:Y:S01]  /*5440*/  STL.64 [R1+0xd0], R52 ;  /* 0x0000d03401007387 */ /* 0x0007e20000100a00 */
[----:B--2---:R-:W-:-:S03]  /*5450*/  IMAD.WIDE R64, R9, 0x4, R176 ;  /* 0x0000000409407825 */ /* 0x004fc600078e02b0 */
[----:B------:R-:W-:Y:S01]  /*5460*/  LDGSTS.E [R8+0x6d00], desc[UR8][R66.64], !P5 ;  /* 0x06d0000042087fae */ /* 0x000fe2000e921848 */
[----:B------:R-:W-:Y:S01]  /*5470*/  ISETP.GE.U32.AND P5, PT, R0, 0x7fffffad, PT ;  /* 0x7fffffad0000780c */ /* 0x000fe20003fa6070 */
[----:B------:R-:W-:Y:S02]  /*5480*/  IMAD R0, R68, 0x3e, RZ ;  /* 0x0000003e44007824 */ /* 0x000fe400078e02ff */
[----:B------:R-:W-:Y:S01]  /*5490*/  STL.64 [R1+0xb8], R72 ;  /* 0x0000b84801007387 */ /* 0x000fe20000100a00 */
[----:B---3--:R-:W-:Y:S01]  /*54a0*/  IMAD.WIDE R52, R9, 0x4, R172 ;  /* 0x0000000409347825 */ /* 0x008fe200078e02ac */
[C---:B------:R-:W-:Y:S02]  /*54b0*/  IADD3 R9, R216.reuse, -0x18, RZ ;  /* 0xffffffe8d8097810 */ /* 0x040fe40007ffe0ff */
[----:B------:R-:W-:Y:S04]  /*54c0*/  STL.64 [R1+0xb0], R66 ;  /* 0x0000b04201007387 */ /* 0x000fe80000100a00 */
[----:B------:R1:W-:Y:S04]  /*54d0*/  STL.64 [R1+0xa8], R64 ;  /* 0x0000a84001007387 */ /* 0x0003e80000100a00 */
[----:B------:R1:W-:Y:S04]  /*54e0*/  LDGSTS.E [R8+0x7400], desc[UR8][R64.64], !P2 ;  /* 0x0740000040087fae */ /* 0x0003e8000d121848 */
[----:B------:R2:W-:Y:S04]  /*54f0*/  STL.64 [R1+0xa0], R52 ;  /* 0x0000a03401007387 */ /* 0x0005e80000100a00 */
[----:B------:R2:W-:Y:S01]  /*5500*/  LDGSTS.E [R8+0x7500], desc[UR8][R52.64], !P2 ;  /* 0x0750000034087fae */ /* 0x0005e2000d121848 */
[----:B------:R-:W-:Y:S01]  /*5510*/  ISETP.GE.U32.AND P2, PT, R9, 0x7fffffa9, PT ;  /* 0x7fffffa90900780c */ /* 0x000fe20003f46070 */
[----:B------:R-:W-:-:S02]  /*5520*/  VIADD R9, R216, 0xffffffe4 ;  /* 0xffffffe4d8097836 */ /* 0x000fc40000000000 */
[----:B-1----:R-:W-:-:S05]  /*5530*/  IMAD.WIDE R64, R0, 0x4, R176 ;  /* 0x0000000400407825 */ /* 0x002fca00078e02b0 */
[----:B------:R1:W-:Y:S01]  /*5540*/  LDGSTS.E [R8+0x7c00], desc[UR8][R64.64], !P4 ;  /* 0x07c0000040087fae */ /* 0x0003e2000e121848 */
[----:B--2---:R-:W-:-:S03]  /*5550*/  IMAD.WIDE R52, R0, 0x4, R172 ;  /* 0x0000000400347825 */ /* 0x004fc600078e02ac */
[----:B------:R1:W-:Y:S01]  /*5560*/  STL.64 [R1+0x98], R64 ;  /* 0x0000984001007387 */ /* 0x0003e20000100a00 */
[----:B------:R-:W-:-:S03]  /*5570*/  IMAD R0, R68, 0x3, RZ ;  /* 0x0000000344007824 */ /* 0x000fc600078e02ff */
[----:B------:R2:W-:Y:S01]  /*5580*/  LDGSTS.E [R8+0x7d00], desc[UR8][R52.64], !P4 ;  /* 0x07d0000034087fae */ /* 0x0005e2000e121848 */
[----:B------:R-:W-:Y:S01]  /*5590*/  ISETP.GE.U32.AND P4, PT, R9, 0x7fffffa5, PT ;  /* 0x7fffffa50900780c */ /* 0x000fe20003f86070 */
[----:B------:R-:W-:Y:S02]  /*55a0*/  VIADD R9, R62, UR4 ;  /* 0x000000043e097c36 */ /* 0x000fe40008000000 */
[C---:B------:R-:W-:Y:S01]  /*55b0*/  IMAD.WIDE R72, R0.reuse, 0x4, R176 ;  /* 0x0000000400487825 */ /* 0x040fe200078e02b0 */
[----:B------:R2:W-:Y:S03]  /*55c0*/  STL.64 [R1+0x90], R52 ;  /* 0x0000903401007387 */ /* 0x0005e60000100a00 */
[----:B------:R-:W-:Y:S01]  /*55d0*/  IMAD.WIDE R66, R0, 0x4, R172 ;  /* 0x0000000400427825 */ /* 0x000fe200078e02ac */
[----:B------:R3:W-:Y:S03]  /*55e0*/  LDGSTS.E [R9+0x600], desc[UR8][R72.64], !P3 ;  /* 0x0060000048097fae */ /* 0x0007e6000d921848 */
[----:B------:R-:W-:Y:S01]  /*55f0*/  VIADD R0, R216, 0xffffffe0 ;  /* 0xffffffe0d8007836 */ /* 0x000fe20000000000 */
[----:B------:R4:W-:Y:S01]  /*5600*/  LDGSTS.E [R9+0x700], desc[UR8][R66.64], !P3 ;  /* 0x0070000042097fae */ /* 0x0009e2000d921848 */
[----:B-1----:R-:W-:-:S03]  /*5610*/  IMAD.WIDE R64, R61, 0x4, R176 ;  /* 0x000000043d407825 */ /* 0x002fc600078e02b0 */
[----:B------:R-:W-:Y:S01]  /*5620*/  ISETP.GE.U32.AND P3, PT, R0, 0x7fffffa1, PT ;  /* 0x7fffffa10000780c */ /* 0x000fe20003f66070 */
[----:B--2---:R-:W-:Y:S01]  /*5630*/  IMAD.WIDE R52, R61, 0x4, R172 ;  /* 0x000000043d347825 */ /* 0x004fe200078e02ac */
[----:B------:R-:W-:Y:S01]  /*5640*/  IADD3 R61, R216, -0x24, RZ ;  /* 0xffffffdcd83d7810 */ /* 0x000fe20007ffe0ff */
[----:B------:R1:W-:Y:S02]  /*5650*/  LDGSTS.E [R9+0xe00], desc[UR8][R64.64], !P0 ;  /* 0x00e0000040097fae */ /* 0x0003e4000c121848 */
[C---:B------:R-:W-:Y:S02]  /*5660*/  IMAD R0, R68.reuse, 0xb, RZ ;  /* 0x0000000b44007824 */ /* 0x040fe400078e02ff */
[----:B------:R2:W-:Y:S01]  /*5670*/  LDGSTS.E [R9+0xf00], desc[UR8][R52.64], !P0 ;  /* 0x00f0000034097fae */ /* 0x0005e2000c121848 */
[----:B------:R-:W-:Y:S01]  /*5680*/  ISETP.GE.U32.AND P0, PT, R61, 0x7fffff9d, PT ;  /* 0x7fffff9d3d00780c */ /* 0x000fe20003f06070 */
[----:B------:R-:W-:Y:S02]  /*5690*/  IMAD R61, R68, 0xf, RZ ;  /* 0x0000000f443d7824 */ /* 0x000fe400078e02ff */
[----:B------:R3:W-:Y:S01]  /*56a0*/  STL.64 [R1+0x160], R72 ;  /* 0x0001604801007387 */ /* 0x0007e20000100a00 */
[----:B------:R-:W-:-:S03]  /*56b0*/  VIADD R62, R216, 0xffffffc8 ;  /* 0xffffffc8d83e7836 */ /* 0x000fc60000000000 */
[----:B------:R4:W-:Y:S04]  /*56c0*/  STL.64 [R1+0x168], R66 ;  /* 0x0001684201007387 */ /* 0x0009e80000100a00 */
[----:B------:R1:W-:Y:S01]  /*56d0*/  STL.64 [R1+0x170], R64 ;  /* 0x0001704001007387 */ /* 0x0003e20000100a00 */
[----:B---3--:R-:W-:-:S03]  /*56e0*/  IMAD.WIDE R72, R0, 0x4, R176 ;  /* 0x0000000400487825 */ /* 0x008fc600078e02b0 */
[----:B------:R2:W-:Y:S01]  /*56f0*/  STL.64 [R1+0x178], R52 ;  /* 0x0001783401007387 */ /* 0x0005e20000100a00 */
[----:B----4-:R-:W-:-:S03]  /*5700*/  IMAD.WIDE R66, R0, 0x4, R172 ;  /* 0x0000000400427825 */ /* 0x010fc600078e02ac */
[----:B------:R3:W-:Y:S01]  /*5710*/  LDGSTS.E [R9+0x1600], desc[UR8][R72.64], !P6 ;  /* 0x0160000048097fae */ /* 0x0007e2000f121848 */
[----:B------:R-:W-:-:S03]  /*5720*/  VIADD R0, R216, 0xffffffd8 ;  /* 0xffffffd8d8007836 */ /* 0x000fc60000000000 */
[----:B------:R4:W-:Y:S01]  /*5730*/  LDGSTS.E [R9+0x1700], desc[UR8][R66.64], !P6 ;  /* 0x0170000042097fae */ /* 0x0009e2000f121848 */
[----:B-1----:R-:W-:Y:S01]  /*5740*/  IMAD.WIDE R64, R61, 0x4, R176 ;  /* 0x000000043d407825 */ /* 0x002fe200078e02b0 */
[----:B------:R-:W-:-:S03]  /*5750*/  ISETP.GE.U32.AND P6, PT, R0, 0x7fffff99, PT ;  /* 0x7fffff990000780c */ /* 0x000fc60003fc6070 */
[----:B--2---:R-:W-:Y:S01]  /*5760*/  IMAD.WIDE R52, R61, 0x4, R172 ;  /* 0x000000043d347825 */ /* 0x004fe200078e02ac */
[----:B------:R1:W-:Y:S03]  /*5770*/  LDGSTS.E [R9+0x1e00], desc[UR8][R64.64], !P1 ;  /* 0x01e0000040097fae */ /* 0x0003e6000c921848 */
[----:B------:R-:W-:Y:S01]  /*5780*/  VIADD R61, R216, 0xffffffd4 ;  /* 0xffffffd4d83d7836 */ /* 0x000fe20000000000 */
[----:B------:R2:W-:Y:S01]  /*5790*/  LDGSTS.E [R9+0x1f00], desc[UR8][R52.64], !P1 ;  /* 0x01f0000034097fae */ /* 0x0005e2000c921848 */
[----:B------:R-:W-:-:S03]  /*57a0*/  IMAD R0, R68, 0x13, RZ ;  /* 0x0000001344007824 */ /* 0x000fc600078e02ff */
[----:B------:R-:W-:Y:S01]  /*57b0*/  ISETP.GE.U32.AND P1, PT, R61, 0x7fffff95, PT ;  /* 0x7fffff953d00780c */ /* 0x000fe20003f26070 */
[----:B------:R-:W-:Y:S01]  /*57c0*/  IMAD R61, R68, 0x17, RZ ;  /* 0x00000017443d7824 */ /* 0x000fe200078e02ff */
[----:B------:R3:W-:Y:S04]  /*57d0*/  STL.64 [R1+0x180], R72 ;  /* 0x0001804801007387 */ /* 0x0007e80000100a00 */
        /* <DEDUP_REMOVED lines=11> */
[----:B------:R-:W-:Y:S01]  /*5890*/  IADD3 R61, R216, -0x34, RZ ;  /* 0xffffffccd83d7810 */ /* 0x000fe20007ffe0ff */
[----:B------:R1:W-:Y:S02]  /*58a0*/  LDGSTS.E [R9+0x2e00], desc[UR8][R64.64], !P2 ;  /* 0x02e0000040097fae */ /* 0x0003e4000d121848 */
[C---:B------:R-:W-:Y:S02]  /*58b0*/  IMAD R0, R68.reuse, 0x1b, RZ ;  /* 0x0000001b44007824 */ /* 0x040fe400078e02ff */
[----:B------:R2:W-:Y:S01]  /*58c0*/  LDGSTS.E [R9+0x2f00], desc[UR8][R52.64], !P2 ;  /* 0x02f0000034097fae */ /* 0x0005e2000d121848 */
[----:B------:R-:W-:Y:S01]  /*58d0*/  ISETP.GE.U32.AND P2, PT, R61, 0x7fffff8d, PT ;  /* 0x7fffff8d3d00780c */ /* 0x000fe20003f46070 */
[----:B------:R-:W-:Y:S02]  /*58e0*/  IMAD R61, R68, 0x1f, RZ ;  /* 0x0000001f443d7824 */ /* 0x000fe400078e02ff */
[----:B------:R3:W-:Y:S04]  /*58f0*/  STL.64 [R1+0x1a0], R72 ;  /* 0x0001a04801007387 */ /* 0x0007e80000100a00 */
[----:B------:R4:W-:Y:S04]  /*5900*/  STL.64 [R1+0x1a8], R66 ;  /* 0x0001a84201007387 */ /* 0x0009e80000100a00 */
[----:B------:R1:W-:Y:S01]  /*5910*/  STL.64 [R1+0x1b0], R64 ;  /* 0x0001b04001007387 */ /* 0x0003e20000100a00 */
[----:B---3--:R-:W-:-:S03]  /*5920*/  IMAD.WIDE R72, R0, 0x4, R176 ;  /* 0x0000000400487825 */ /* 0x008fc600078e02b0 */
[----:B------:R2:W-:Y:S01]  /*5930*/  STL.64 [R1+0x1b8], R52 ;  /* 0x0001b83401007387 */ /* 0x0005e20000100a00 */
[----:B----4-:R-:W-:-:S03]  /*5940*/  IMAD.WIDE R66, R0, 0x4, R172 ;  /* 0x0000000400427825 */ /* 0x010fc600078e02ac */
[----:B------:R3:W-:Y:S01]  /*5950*/  LDGSTS.E [R9+0x3600], desc[UR8][R72.64], !P4 ;  /* 0x0360000048097fae */ /* 0x0007e2000e121848 */
[----:B-1----:R-:W-:-:S03]  /*5960*/  IMAD.WIDE R64, R61, 0x4, R176 ;  /* 0x000000043d407825 */ /* 0x002fc600078e02b0 */
[----:B------:R1:W-:Y:S01]  /*5970*/  LDGSTS.E [R9+0x3700], desc[UR8][R66.64], !P4 ;  /* 0x0370000042097fae */ /* 0x0003e2000e121848 */
[----:B------:R-:W-:Y:S01]  /*5980*/  ISETP.GE.U32.AND P4, PT, R62, 0x7fffff89, PT ;  /* 0x7fffff893e00780c */ /* 0x000fe20003f86070 */
[----:B------:R-:W-:Y:S02]  /*5990*/  VIADD R0, R216, 0xffffffc4 ;  /* 0xffffffc4d8007836 */ /* 0x000fe40000000000 */
[----:B------:R4:W-:Y:S01]  /*59a0*/  LDGSTS.E [R9+0x3e00], desc[UR8][R64.64], !P3 ;  /* 0x03e0000040097fae */ /* 0x0009e2000d921848 */
[----:B--2---:R-:W-:-:S03]  /*59b0*/  IMAD.WIDE R52, R61, 0x4, R172 ;  /* 0x000000043d347825 */ /* 0x004fc600078e02ac */
[----:B------:R3:W-:Y:S01]  /*59c0*/  STL.64 [R1+0x1c0], R72 ;  /* 0x0001c04801007387 */ /* 0x0007e20000100a00 */
[----:B------:R-:W-:Y:S02]  /*59d0*/  IMAD R61, R68, 0x27, RZ ;  /* 0x00000027443d7824 */ /* 0x000fe400078e02ff */
[----:B------:R-:W-:Y:S01]  /*59e0*/  VIADD R62, R216, 0xffffffc0 ;  /* 0xffffffc0d83e7836 */ /* 0x000fe20000000000 */
[----:B------:R2:W-:Y:S01]  /*59f0*/  LDGSTS.E [R9+0x3f00], desc[UR8][R52.64], !P3 ;  /* 0x03f0000034097fae */ /* 0x0005e2000d921848 */
[----:B------:R-:W-:Y:S01]  /*5a00*/  ISETP.GE.U32.AND P3, PT, R0, 0x7fffff85, PT ;  /* 0x7fffff850000780c */ /* 0x000fe20003f66070 */
[----:B------:R-:W-:Y:S02]  /*5a10*/  IMAD R0, R68, 0x23, RZ ;  /* 0x0000002344007824 */ /* 0x000fe400078e02ff */
[----:B------:R1:W-:Y:S01]  /*5a20*/  STL.64 [R1+0x1c8], R66 ;  /* 0x0001c84201007387 */ /* 0x0003e20000100a00 */
[----:B------:R-:W-:-:S03]  /*5a30*/  IMAD.WIDE R76, R61, 0x4, R176 ;  /* 0x000000043d4c7825 */ /* 0x000fc600078e02b0 */
[----:B------:R4:W-:Y:S01]  /*5a40*/  STL.64 [R1+0x1d8], R64 ;  /* 0x0001d84001007387 */ /* 0x0009e20000100a00 */
[----:B---3--:R-:W-:-:S03]  /*5a50*/  IMAD.WIDE R72, R61, 0x4, R172 ;  /* 0x000000043d487825 */ /* 0x008fc600078e02ac */
[----:B------:R2:W-:Y:S01]  /*5a60*/  STL.64 [R1+0x1d0], R52 ;  /* 0x0001d03401007387 */ /* 0x0005e20000100a00 */
[----:B------:R-:W-:Y:S02]  /*5a70*/  IMAD R61, R68, 0x33, RZ ;  /* 0x00000033443d7824 */ /* 0x000fe400078e02ff */
[----:B-1----:R-:W-:Y:S01]  /*5a80*/  IMAD.WIDE R66, R0, 0x4, R176 ;  /* 0x0000000400427825 */ /* 0x002fe200078e02b0 */
[----:B----4-:R-:W-:-:S04]  /*5a90*/  IADD3 R64, R216, -0x75, RZ ;  /* 0xffffff8bd8407810 */ /* 0x010fc80007ffe0ff */
[----:B------:R1:W-:Y:S01]  /*5aa0*/  STL.64 [R1+0x208], R66 ;  /* 0x0002084201007387 */ /* 0x0003e20000100a00 */
[----:B------:R-:W-:Y:S02]  /*5ab0*/  IMAD R65, R27, UR5, RZ ;  /* 0x000000051b417c24 */ /* 0x000fe4000f8e02ff */
[----:B--2---:R-:W-:Y:S01]  /*5ac0*/  IMAD.WIDE R52, R0, 0x4, R172 ;  /* 0x0000000400347825 */ /* 0x004fe200078e02ac */
[----:B------:R1:W-:Y:S03]  /*5ad0*/  LDGSTS.E [R9+0x4600], desc[UR8][R66.64], !P0 ;  /* 0x0460000042097fae */ /* 0x0003e6000c121848 */
[----:B------:R-:W-:Y:S01]  /*5ae0*/  IMAD R0, R68, 0x2b, RZ ;  /* 0x0000002b44007824 */ /* 0x000fe200078e02ff */
[----:B------:R2:W-:Y:S04]  /*5af0*/  STL.64 [R1+0x200], R52 ;  /* 0x0002003401007387 */ /* 0x0005e80000100a00 */
[----:B------:R2:W-:Y:S01]  /*5b00*/  LDGSTS.E [R9+0x4700], desc[UR8][R52.64], !P0 ;  /* 0x0470000034097fae */ /* 0x0005e2000c121848 */
[----:B------:R-:W-:Y:S01]  /*5b10*/  ISETP.GE.U32.AND P0, PT, R62, 0x7fffff81, PT ;  /* 0x7fffff813e00780c */ /* 0x000fe20003f06070 */
[----:B-1----:R-:W-:-:S02]  /*5b20*/  IMAD.WIDE R66, R0, 0x4, R176 ;  /* 0x0000000400427825 */ /* 0x002fc400078e02b0 */
[----:B------:R1:W-:Y:S04]  /*5b30*/  STL.64 [R1+0x228], R76 ;  /* 0x0002284c01007387 */ /* 0x0003e80000100a00 */
[----:B------:R1:W-:Y:S01]  /*5b40*/  LDGSTS.E [R9+0x4e00], desc[UR8][R76.64], !P6 ;  /* 0x04e000004c097fae */ /* 0x0003e2000f121848 */
[----:B--2---:R-:W-:-:S03]  /*5b50*/  IMAD.WIDE R52, R0, 0x4, R172 ;  /* 0x0000000400347825 */ /* 0x004fc600078e02ac */
[----:B------:R2:W-:Y:S01]  /*5b60*/  STL.64 [R1+0x220], R72 ;  /* 0x0002204801007387 */ /* 0x0005e20000100a00 */
[----:B------:R-:W-:-:S03]  /*5b70*/  IMAD R0, R68, 0x2f, RZ ;  /* 0x0000002f44007824 */ /* 0x000fc600078e02ff */
[----:B------:R2:W-:Y:S01]  /*5b80*/  LDGSTS.E [R9+0x4f00], desc[UR8][R72.64], !P6 ;  /* 0x04f0000048097fae */ /* 0x0005e2000f121848 */
[----:B------:R-:W-:Y:S01]  /*5b90*/  ISETP.GE.AND P6, PT, R217, R62, PT ;  /* 0x0000003ed900720c */ /* 0x000fe20003fc6270 */
[----:B------:R-:W-:Y:S02]  /*5ba0*/  VIADD R62, R216, 0xffffff8f ;  /* 0xffffff8fd83e7836 */ /* 0x000fe40000000000 */
[----:B-1----:R-:W-:Y:S01]  /*5bb0*/  IMAD.WIDE R76, R0, 0x4, R176 ;  /* 0x00000004004c7825 */ /* 0x002fe200078e02b0 */
[----:B------:R1:W-:Y:S01]  /*5bc0*/  STL.64 [R1+0x268], R66 ;  /* 0x0002684201007387 */ /* 0x0003e20000100a00 */
[----:B------:R-:W-:-:S03]  /*5bd0*/  SEL R195, RZ, 0x4, P6 ;  /* 0x00000004ffc37807 */ /* 0x000fc60003000000 */
[----:B------:R1:W-:Y:S01]  /*5be0*/  LDGSTS.E [R9+0x5600], desc[UR8][R66.64], !P1 ;  /* 0x0560000042097fae */ /* 0x0003e2000c921848 */
[----:B--2---:R-:W-:-:S03]  /*5bf0*/  IMAD.WIDE R72, R0, 0x4, R172 ;  /* 0x0000000400487825 */ /* 0x004fc600078e02ac */
[----:B------:R2:W-:Y:S01]  /*5c00*/  STL.64 [R1+0x260], R52 ;  /* 0x0002603401007387 */ /* 0x0005e20000100a00 */
[----:B------:R-:W-:-:S03]  /*5c10*/  IMAD R0, R217, R69, RZ ;  /* 0x00000045d9007224 */ /* 0x000fc600078e02ff */
[----:B------:R2:W-:Y:S01]  /*5c20*/  LDGSTS.E [R9+0x5700], desc[UR8][R52.64], !P1 ;  /* 0x0570000034097fae */ /* 0x0005e2000c921848 */
[----:B------:R-:W-:Y:S01]  /*5c30*/  ISETP.GE.U32.AND P1, PT, R64, 0x7fffff4c, PT ;  /* 0x7fffff4c4000780c */ /* 0x000fe20003f26070 */
[----:B------:R-:W-:Y:S02]  /*5c40*/  VIADD R64, R216, 0xffffff93 ;  /* 0xffffff93d8407836 */ /* 0x000fe40000000000 */
[C---:B-1----:R-:W-:Y:S01]  /*5c50*/  IMAD.WIDE R66, R61.reuse, 0x4, R176 ;  /* 0x000000043d427825 */ /* 0x042fe200078e02b0 */
[----:B------:R1:W-:Y:S02]  /*5c60*/  STL.64 [R1+0x258], R76 ;  /* 0x0002584c01007387 */ /* 0x0003e40000100a00 */
[----:B------:R-:W-:Y:S01]  /*5c70*/  ISETP.GE.U32.AND P6, PT, R64, 0x7fffff54, PT ;  /* 0x7fffff544000780c */ /* 0x000fe20003fc6070 */
[----:B------:R-:W-:Y:S01]  /*5c80*/  IMAD R64, R28, UR5, RZ ;  /* 0x000000051c407c24 */ /* 0x000fe2000f8e02ff */
[----:B------:R1:W-:Y:S01]  /*5c90*/  LDGSTS.E [R9+0x5e00], desc[UR8][R76.64], !P5 ;  /* 0x05e000004c097fae */ /* 0x0003e2000e921848 */
[----:B--2---:R-:W-:-:S03]  /*5ca0*/  IMAD.WIDE R52, R61, 0x4, R172 ;  /* 0x000000043d347825 */ /* 0x004fc600078e02ac */
[----:B------:R2:W-:Y:S01]  /*5cb0*/  STL.64 [R1+0x250], R72 ;  /* 0x0002504801007387 */ /* 0x0005e20000100a00 */
[----:B------:R-:W-:-:S03]  /*5cc0*/  IMAD R61, R30, UR5, RZ ;  /* 0x000000051e3d7c24 */ /* 0x000fc6000f8e02ff */
[----:B------:R2:W-:Y:S01]  /*5cd0*/  LDGSTS.E [R9+0x5f00], desc[UR8][R72.64], !P5 ;  /* 0x05f0000048097fae */ /* 0x0005e2000e921848 */
[----:B------:R-:W-:-:S03]  /*5ce0*/  LEA R156, P5, R0, UR6, 0x2 ;  /* 0x00000006009c7c11 */ /* 0x000fc6000f8a10ff */
[----:B------:R3:W-:Y:S01]  /*5cf0*/  STL.64 [R1+0x248], R66 ;  /* 0x0002484201007387 */ /* 0x0007e20000100a00 */
[----:B------:R-:W-:Y:S01]  /*5d00*/  LEA.HI.X.SX32 R0, R0, UR7, 0x2, P5 ;  /* 0x0000000700007c11 */ /* 0x000fe2000a8f16ff */
[----:B-1----:R-:W-:Y:S01]  /*5d10*/  IMAD R76, R20, UR5, RZ ;  /* 0x00000005144c7c24 */ /* 0x002fe2000f8e02ff */
[C---:B------:R-:W-:Y:S01]  /*5d20*/  LEA R16, P5, R48.reuse, R156, 0x2 ;  /* 0x0000009c30107211 */ /* 0x040fe200078a10ff */
[----:B------:R3:W-:Y:S01]  /*5d30*/  LDGSTS.E [R9+0x6600], desc[UR8][R66.64], !P2 ;  /* 0x0660000042097fae */ /* 0x0007e2000d121848 */
[----:B------:R-:W-:Y:S02]  /*5d40*/  IMAD R77, R19, UR5, RZ ;  /* 0x00000005134d7c24 */ /* 0x000fe4000f8e02ff */
[----:B------:R-:W-:Y:S01]  /*5d50*/  LEA.HI.X.SX32 R17, R48, R0, 0x2, P5 ;  /* 0x0000000030117211 */ /* 0x000fe200028f16ff */
[----:B------:R1:W-:Y:S01]  /*5d60*/  STL.64 [R1+0x240], R52 ;  /* 0x0002403401007387 */ /* 0x0003e20000100a00 */
[----:B--2---:R-:W-:Y:S01]  /*5d70*/  IMAD R73, R22, UR5, RZ ;  /* 0x0000000516497c24 */ /* 0x004fe2000f8e02ff */
[----:B------:R-:W-:Y:S01]  /*5d80*/  LEA R20, P5, R42, R156, 0x2 ;  /* 0x0000009c2a147211 */ /* 0x000fe200078a10ff */
[----:B------:R-:W-:Y:S01]  /*5d90*/  IMAD R72, R23, UR5, RZ ;  /* 0x0000000517487c24 */ /* 0x000fe2000f8e02ff */
[----:B------:R1:W-:Y:S01]  /*5da0*/  LDGSTS.E [R9+0x6700], desc[UR8][R52.64], !P2 ;  /* 0x0670000034097fae */ /* 0x0003e2000d121848 */
[----:B------:R-:W-:Y:S01]  /*5db0*/  ISETP.GE.U32.AND P2, PT, R62, 0x7fffff50, PT ;  /* 0x7fffff503e00780c */ /* 0x000fe20003f46070 */
[----:B------:R-:W-:Y:S01]  /*5dc0*/  IMAD R62, R29, UR5, RZ ;  /* 0x000000051d3e7c24 */ /* 0x000fe2000f8e02ff */
[----:B------:R-:W-:Y:S01]  /*5dd0*/  LEA.HI.X.SX32 R21, R42, R0, 0x2, P5 ;  /* 0x000000002a157211 */ /* 0x000fe200028f16ff */
[----:B------:R2:W-:Y:S01]  /*5de0*/  LDGSTS.E [R9+0x6e00], desc[UR8][R98.64], !P4 ;  /* 0x06e0000062097fae */ /* 0x0005e2000e121848 */
[----:B---3--:R-:W-:Y:S01]  /*5df0*/  IMAD R66, R26, UR5, RZ ;  /* 0x000000051a427c24 */ /* 0x008fe2000f8e02ff */
[C---:B------:R-:W-:Y:S01]  /*5e00*/  LEA R24, P5, R40.reuse, R156, 0x2 ;  /* 0x0000009c28187211 */ /* 0x040fe200078a10ff */
[----:B------:R-:W-:Y:S01]  /*5e10*/  IMAD R67, R25, UR5, RZ ;  /* 0x0000000519437c24 */ /* 0x000fe2000f8e02ff */
[----:B------:R2:W-:Y:S02]  /*5e20*/  STL.64 [R1+0x238], R98 ;  /* 0x0002386201007387 */ /* 0x0005e40000100a00 */
[----:B------:R-:W-:Y:S01]  /*5e30*/  LEA.HI.X.SX32 R25, R40, R0, 0x2, P5 ;  /* 0x0000000028197211 */ /* 0x000fe200028f16ff */
[----:B-1----:R-:W-:Y:S01]  /*5e40*/  IMAD.WIDE R52, R91, 0x4, R172 ;  /* 0x000000045b347825 */ /* 0x002fe200078e02ac */
[----:B------:R-:W-:-:S03]  /*5e50*/  LEA R28, P5, R61, R156, 0x2 ;  /* 0x0000009c3d1c7211 */ /* 0x000fc600078a10ff */
[----:B------:R-:W-:Y:S01]  /*5e60*/  IMAD R91, R54, UR5, RZ ;  /* 0x00000005365b7c24 */ /* 0x000fe2000f8e02ff */
[----:B------:R1:W-:Y:S01]  /*5e70*/  LDGSTS.E [R9+0x6f00], desc[UR8][R52.64], !P4 ;  /* 0x06f0000034097fae */ /* 0x0003e2000e121848 */
[----:B------:R-:W-:Y:S02]  /*5e80*/  LEA R14, P4, R49, R156, 0x2 ;  /* 0x0000009c310e7211 */ /* 0x000fe400078810ff */
[-C--:B------:R-:W-:Y:S01]  /*5e90*/  LEA.HI.X.SX32 R29, R61, R0.reuse, 0x2, P5 ;  /* 0x000000003d1d7211 */ /* 0x080fe200028f16ff */
[----:B--2---:R-:W-:Y:S01]  /*5ea0*/  IMAD R99, R57, UR5, RZ ;  /* 0x0000000539637c24 */ /* 0x004fe2000f8e02ff */
[----:B------:R-:W-:Y:S01]  /*5eb0*/  LEA.HI.X.SX32 R15, R49, R0, 0x2, P4 ;  /* 0x00000000310f7211 */ /* 0x000fe200020f16ff */
[----:B------:R1:W-:Y:S01]  /*5ec0*/  STL.64 [R1+0x230], R52 ;  /* 0x0002303401007387 */ /* 0x0003e20000100a00 */
[-C--:B------:R-:W-:Y:S02]  /*5ed0*/  LEA R18, P4, R43, R156.reuse, 0x2 ;  /* 0x0000009c2b127211 */ /* 0x080fe400078810ff */
[----:B------:R-:W-:-:S02]  /*5ee0*/  LEA R40, P5, R64, R156, 0x2 ;  /* 0x0000009c40287211 */ /* 0x000fc400078a10ff */
[----:B------:R-:W-:Y:S02]  /*5ef0*/  LEA.HI.X.SX32 R19, R43, R0, 0x2, P4 ;  /* 0x000000002b137211 */ /* 0x000fe400020f16ff */
[----:B------:R-:W-:-:S04]  /*5f00*/  LEA R22, P4, R41, R156, 0x2 ;  /* 0x0000009c29167211 */ /* 0x000fc800078810ff */
[----:B------:R-:W-:Y:S02]  /*5f10*/  LEA.HI.X.SX32 R23, R41, R0, 0x2, P4 ;  /* 0x0000000029177211 */ /* 0x000fe400020f16ff */
[C---:B------:R-:W-:Y:S02]  /*5f20*/  LEA R26, P4, R31.reuse, R156, 0x2 ;  /* 0x0000009c1f1a7211 */ /* 0x040fe400078810ff */
[-C--:B------:R-:W-:Y:S02]  /*5f30*/  LEA.HI.X.SX32 R41, R64, R0.reuse, 0x2, P5 ;  /* 0x0000000040297211 */ /* 0x080fe400028f16ff */
[----:B------:R-:W-:Y:S02]  /*5f40*/  LEA.HI.X.SX32 R27, R31, R0, 0x2, P4 ;  /* 0x000000001f1b7211 */ /* 0x000fe400020f16ff */
[-C--:B------:R-:W-:Y:S02]  /*5f50*/  LEA R30, P4, R62, R156.reuse, 0x2 ;  /* 0x0000009c3e1e7211 */ /* 0x080fe400078810ff */
[----:B------:R-:W-:-:S02]  /*5f60*/  LEA R48, P5, R66, R156, 0x2 ;  /* 0x0000009c42307211 */ /* 0x000fc400078a10ff */
        /* <DEDUP_REMOVED lines=8> */
[----:B------:R-:W-:Y:S02]  /*5ff0*/  LEA.HI.X.SX32 R55, R71, R0, 0x2, P5 ;  /* 0x0000000047377211 */ /* 0x000fe400028f16ff */
[----:B------:R-:W-:Y:S02]  /*6000*/  LEA R58, P5, R73, R156, 0x2 ;  /* 0x0000009c493a7211 */ /* 0x000fe400078a10ff */
[----:B------:R-:W-:Y:S02]  /*6010*/  LEA.HI.X.SX32 R57, R72, R0, 0x2, P4 ;  /* 0x0000000048397211 */ /* 0x000fe400020f16ff */
[----:B------:R-:W-:-:S02]  /*6020*/  LEA R60, P4, R74, R156, 0x2 ;  /* 0x0000009c4a3c7211 */ /* 0x000fc400078810ff */
[----:B------:R-:W-:Y:S02]  /*6030*/  LEA.HI.X.SX32 R59, R73, R0, 0x2, P5 ;  /* 0x00000000493b7211 */ /* 0x000fe400028f16ff */
[----:B------:R-:W-:Y:S02]  /*6040*/  LEA R62, P5, R76, R156, 0x2 ;  /* 0x0000009c4c3e7211 */ /* 0x000fe400078a10ff */
        /* <DEDUP_REMOVED lines=16> */
[----:B------:R-:W-:Y:S01]  /*6150*/  LEA.HI.X.SX32 R79, R13, R0, 0x2, P4 ;  /* 0x000000000d4f7211 */ /* 0x000fe200020f16ff */
[----:B------:R-:W-:Y:S01]  /*6160*/  IMAD R13, R96, UR5, RZ ;  /* 0x00000005600d7c24 */ /* 0x000fe2000f8e02ff */
        /* <DEDUP_REMOVED lines=40> */
[----:B------:R-:W-:Y:S01]  /*63f0*/  LEA.HI.X.SX32 R123, R5, R0, 0x2, P4 ;  /* 0x00000000057b7211 */ /* 0x000fe200020f16ff */
[----:B------:R-:W-:Y:S01]  /*6400*/  IMAD R5, R148, UR5, RZ ;  /* 0x0000000594057c24 */ /* 0x000fe2000f8e02ff */
[----:B------:R-:W-:-:S02]  /*6410*/  LEA R126, P4, R127, R156, 0x2 ;  /* 0x0000009c7f7e7211 */ /* 0x000fc400078810ff */
[----:B------:R-:W-:Y:S01]  /*6420*/  LEA.HI.X.SX32 R117, R12, R0, 0x2, P5 ;  /* 0x000000000c757211 */ /* 0x000fe200028f16ff */
[----:B------:R-:W-:Y:S01]  /*6430*/  IMAD R12, R140, UR5, RZ ;  /* 0x000000058c0c7c24 */ /* 0x000fe2000f8e02ff */
[C---:B------:R-:W-:Y:S02]  /*6440*/  LEA R120, P5, R10.reuse, R156, 0x2 ;  /* 0x0000009c0a787211 */ /* 0x040fe400078a10ff */
[----:B------:R-:W-:Y:S02]  /*6450*/  LEA.HI.X.SX32 R127, R127, R0, 0x2, P4 ;  /* 0x000000007f7f7211 */ /* 0x000fe400020f16ff */
[----:B------:R-:W-:Y:S02]  /*6460*/  LEA R130, P4, R131, R156, 0x2 ;  /* 0x0000009c83827211 */ /* 0x000fe400078810ff */
[----:B------:R-:W-:Y:S01]  /*6470*/  LEA.HI.X.SX32 R121, R10, R0, 0x2, P5 ;  /* 0x000000000a797211 */ /* 0x000fe200028f16ff */
[----:B------:R-:W-:Y:S01]  /*6480*/  IMAD R10, R143, UR5, RZ ;  /* 0x000000058f0a7c24 */ /* 0x000fe2000f8e02ff */
[----:B------:R-:W-:-:S02]  /*6490*/  LEA R124, P5, R13, R156, 0x2 ;  /* 0x0000009c0d7c7211 */ /* 0x000fc400078a10ff */
[----:B------:R-:W-:Y:S02]  /*64a0*/  LEA.HI.X.SX32 R131, R131, R0, 0x2, P4 ;  /* 0x0000000083837211 */ /* 0x000fe400020f16ff */
[----:B------:R-:W-:Y:S02]  /*64b0*/  LEA R134, P4, R135, R156, 0x2 ;  /* 0x0000009c87867211 */ /* 0x000fe400078810ff */
[----:B------:R-:W-:Y:S01]  /*64c0*/  LEA.HI.X.SX32 R125, R13, R0, 0x2, P5 ;  /* 0x000000000d7d7211 */ /* 0x000fe200028f16ff */
[----:B------:R-:W-:Y:S01]  /*64d0*/  IMAD R13, R136, UR5, RZ ;  /* 0x00000005880d7c24 */ /* 0x000fe2000f8e02ff */
        /* <DEDUP_REMOVED lines=11> */
[----:B------:R-:W-:Y:S01]  /*6590*/  LEA R146, P4, R147, R156, 0x2 ;  /* 0x0000009c93927211 */ /* 0x000fe200078810ff */
[----:B------:R-:W-:Y:S01]  /*65a0*/  ULDC UR5, c[0x0][0x230] ;  /* 0x00008c0000057ab9 */ /* 0x000fe20000000800 */
[----:B------:R-:W-:Y:S02]  /*65b0*/  LEA.HI.X.SX32 R137, R137, R0, 0x2, P5 ;  /* 0x0000000089897211 */ /* 0x000fe400028f16ff */
[----:B------:R-:W-:Y:S02]  /*65c0*/  LEA R140, P5, R141, R156, 0x2 ;  /* 0x0000009c8d8c7211 */ /* 0x000fe400078a10ff */
[----:B------:R-:W-:Y:S02]  /*65d0*/  LEA.HI.X.SX32 R147, R147, R0, 0x2, P4 ;  /* 0x0000000093937211 */ /* 0x000fe400020f16ff */
[----:B------:R-:W-:-:S02]  /*65e0*/  LEA R150, P4, R12, R156, 0x2 ;  /* 0x0000009c0c967211 */ /* 0x000fc400078810ff */
[----:B------:R-:W-:Y:S02]  /*65f0*/  LEA.HI.X.SX32 R141, R141, R0, 0x2, P5 ;  /* 0x000000008d8d7211 */ /* 0x000fe400028f16ff */
[C---:B------:R-:W-:Y:S02]  /*6600*/  LEA R144, P5, R145.reuse, R156, 0x2 ;  /* 0x0000009c91907211 */ /* 0x040fe400078a10ff */
[-C--:B------:R-:W-:Y:S01]  /*6610*/  LEA.HI.X.SX32 R151, R12, R0.reuse, 0x2, P4 ;  /* 0x000000000c977211 */ /* 0x080fe200020f16ff */
[----:B------:R-:W-:Y:S01]  /*6620*/  IMAD R12, R68, 0x3b, RZ ;  /* 0x0000003b440c7824 */ /* 0x000fe200078e02ff */
[----:B------:R-:W-:Y:S02]  /*6630*/  LEA.HI.X.SX32 R145, R145, R0, 0x2, P5 ;  /* 0x0000000091917211 */ /* 0x000fe400028f16ff */
[-C--:B------:R-:W-:Y:S01]  /*6640*/  LEA R148, P5, R13, R156.reuse, 0x2 ;  /* 0x0000009c0d947211 */ /* 0x080fe200078a10ff */
[----:B------:R-:W-:Y:S01]  /*6650*/  IMAD.WIDE R174, R12, 0x4, R176 ;  /* 0x000000040cae7825 */ /* 0x000fe200078e02b0 */
[----:B------:R-:W-:-:S02]  /*6660*/  LEA R154, P4, R5, R156, 0x2 ;  /* 0x0000009c059a7211 */ /* 0x000fc400078810ff */
[----:B------:R-:W-:Y:S01]  /*6670*/  LEA.HI.X.SX32 R149, R13, R0, 0x2, P5 ;  /* 0x000000000d957211 */ /* 0x000fe200028f16ff */
[----:B-1----:R-:W-:Y:S01]  /*6680*/  IMAD.WIDE R52, R12, 0x4, R172 ;  /* 0x000000040c347825 */ /* 0x002fe200078e02ac */
[----:B------:R-:W-:Y:S01]  /*6690*/  MOV R12, R174 ;  /* 0x000000ae000c7202 */ /* 0x000fe20000000f00 */
[----:B------:R1:W-:Y:S01]  /*66a0*/  STL.64 [R1+0x218], R174 ;  /* 0x000218ae01007387 */ /* 0x0003e20000100a00 */
[----:B------:R-:W-:Y:S01]  /*66b0*/  LEA.HI.X.SX32 R155, R5, R0, 0x2, P4 ;  /* 0x00000000059b7211 */ /* 0x000fe200020f16ff */
[----:B------:R-:W-:Y:S01]  /*66c0*/  IMAD.MOV.U32 R13, RZ, RZ, R175 ;  /* 0x000000ffff0d7224 */ /* 0x000fe200078e00af */
[----:B------:R-:W-:Y:S01]  /*66d0*/  LEA R152, P5, R10, R156, 0x2 ;  /* 0x0000009c0a987211 */ /* 0x000fe200078a10ff */
[----:B------:R-:W-:Y:S01]  /*66e0*/  IMAD R5, R68, 0x3f, RZ ;  /* 0x0000003f44057824 */ /* 0x000fe200078e02ff */
[----:B------:R-:W-:Y:S02]  /*66f0*/  ISETP.GE.U32.AND P4, PT, R157, 0x7fffff58, PT ;  /* 0x7fffff589d00780c */ /* 0x000fe40003f86070 */
[----:B------:R2:W-:Y:S01]  /*6700*/  LDGSTS.E [R9+0x7600], desc[UR8][R12.64], !P3 ;  /* 0x076000000c097fae */ /* 0x0005e2000d921848 */
[----:B------:R-:W-:-:S02]  /*6710*/  LEA.HI.X.SX32 R153, R10, R0, 0x2, P5 ;  /* 0x000000000a997211 */ /* 0x000fc400028f16ff */
[C---:B------:R-:W-:Y:S01]  /*6720*/  LEA R156, P5, R11.reuse, R156, 0x2 ;  /* 0x0000009c0b9c7211 */ /* 0x040fe200078a10ff */
[----:B------:R3:W-:Y:S04]  /*6730*/  LDGSTS.E [R9+0x7700], desc[UR8][R52.64], !P3 ;  /* 0x0770000034097fae */ /* 0x0007e8000d921848 */
[----:B-1----:R-:W4:Y:S01]  /*6740*/  LDL.LU.64 R174, [R1+0x6c0] ;  /* 0x0006c00001ae7983 */ /* 0x002f220000300a00 */
[----:B------:R-:W-:Y:S01]  /*6750*/  ISETP.GT.AND P3, PT, R192, 0x3f, PT ;  /* 0x0000003fc000780c */ /* 0x000fe20003f64270 */
[----:B------:R-:W-:Y:S01]  /*6760*/  VIADD R10, R216, 0xffffffbb ;  /* 0xffffffbbd80a7836 */ /* 0x000fe20000000000 */
[----:B------:R-:W-:Y:S01]  /*6770*/  LEA.HI.X.SX32 R157, R11, R0, 0x2, P5 ;  /* 0x000000000b9d7211 */ /* 0x000fe200028f16ff */
[----:B------:R3:W-:Y:S01]  /*6780*/  STL.64 [R1+0x210], R52 ;  /* 0x0002103401007387 */ /* 0x0007e20000100a00 */
[----:B--2---:R-:W-:Y:S01]  /*6790*/  IMAD.WIDE R12, R5, 0x4, R172 ;  /* 0x00000004050c7825 */ /* 0x004fe200078e02ac */
[----:B------:R-:W-:-:S02]  /*67a0*/  ISETP.GE.AND P5, PT, R217, UR5, PT ;  /* 0x00000005d9007c0c */ /* 0x000fc4000bfa6270 */
[----:B------:R-:W-:Y:S02]  /*67b0*/  SEL R0, RZ, 0x4, !P3 ;  /* 0x00000004ff007807 */ /* 0x000fe40005800000 */
[----:B------:R-:W-:Y:S02]  /*67c0*/  ISETP.GE.U32.AND P3, PT, R10, 0x7fffff7c, PT ;  /* 0x7fffff7c0a00780c */ /* 0x000fe40003f66070 */
[----:B------:R-:W-:Y:S01]  /*67d0*/  SEL R0, R0, RZ, !P5 ;  /* 0x000000ff00007207 */ /* 0x000fe20006800000 */
[----:B---3--:R-:W-:-:S03]  /*67e0*/  IMAD.WIDE R52, R5, 0x4, R176 ;  /* 0x0000000405347825 */ /* 0x008fc600078e02b0 */
[----:B------:R-:W-:Y:S02]  /*67f0*/  ISETP.NE.U32.AND P5, PT, R0, RZ, PT ;  /* 0x000000ff0000720c */ /* 0x000fe40003fa5070 */
[C---:B------:R-:W-:Y:S01]  /*6800*/  LOP3.LUT R10, R252.reuse, 0x10, RZ, 0x3c, !PT ;  /* 0x00000010fc0a7812 */ /* 0x040fe200078e3cff */
[----:B------:R1:W-:Y:S01]  /*6810*/  STL.64 [R1+0x1f8], R52 ;  /* 0x0001f83401007387 */ /* 0x0003e20000100a00 */
[----:B------:R-:W-:Y:S02]  /*6820*/  LOP3.LUT R11, R252, 0x30, RZ, 0x3c, !PT ;  /* 0x00000030fc0b7812 */ /* 0x000fe400078e3cff */
[----:B------:R-:W-:Y:S01]  /*6830*/  IADD3 R5, R216, -0x41, RZ ;  /* 0xffffffbfd8057810 */ /* 0x000fe20007ffe0ff */
[----:B------:R2:W-:Y:S04]  /*6840*/  STL.64 [R1+0x1e0], R12 ;  /* 0x0001e00c01007387 */ /* 0x0005e80000100a00 */
[----:B------:R-:W-:Y:S04]  /*6850*/  LDGSTS.E [R9+0x7e00], desc[UR8][R52.64], !P0 ;  /* 0x07e0000034097fae */ /* 0x000fe8000c121848 */
[----:B------:R2:W-:Y:S04]  /*6860*/  LDGSTS.E [R9+0x7f00], desc[UR8][R12.64], !P0 ;  /* 0x07f000000c097fae */ /* 0x0005e8000c121848 */
[----:B------:R-:W0:Y:S04]  /*6870*/  LDGDEPBAR ;  /* 0x00000000000079af */ /* 0x000e280000000000 */
[----:B-1----:R-:W3:Y:S01]  /*6880*/  LDL.LU.64 R52, [R1+0x6b8] ;  /* 0x0006b80001347983 */ /* 0x002ee20000300a00 */
[----:B------:R-:W-:Y:S01]  /*6890*/  VIADD R10, R10, UR4 ;  /* 0x000000040a0a7c36 */ /* 0x000fe20008000000 */
[----:B------:R-:W-:Y:S01]  /*68a0*/  IADD3 R11, R11, UR4, RZ ;  /* 0x000000040b0b7c10 */ /* 0x000fe2000fffe0ff */
[----:B------:R-:W-:Y:S01]  /*68b0*/  VIADD R0, R216, 0xffffffb7 ;  /* 0xffffffb7d8007836 */ /* 0x000fe20000000000 */
[----:B------:R-:W-:Y:S01]  /*68c0*/  LDGSTS.E [R4+0x10000], desc[UR8][R14.64], P5 ;  /* 0x100000000e047fae */ /* 0x000fe2000a921848 */
[----:B--2---:R-:W-:-:S02]  /*68d0*/  LOP3.LUT R12, R252, 0x50, RZ, 0x3c, !PT ;  /* 0x00000050fc0c7812 */ /* 0x004fc400078e3cff */
[----:B------:R-:W-:Y:S01]  /*68e0*/  LOP3.LUT R13, R252, 0x70, RZ, 0x3c, !PT ;  /* 0x00000070fc0d7812 */ /* 0x000fe200078e3cff */
[----:B------:R-:W-:Y:S01]  /*68f0*/  LDGSTS.E [R4+0x10800], desc[UR8][R30.64], P5 ;  /* 0x108000001e047fae */ /* 0x000fe2000a921848 */
[----:B------:R-:W-:Y:S01]  /*6900*/  ISETP.GE.U32.AND P0, PT, R5, 0x7fffff80, PT ;  /* 0x7fffff800500780c */ /* 0x000fe20003f06070 */
[----:B------:R-:W-:Y:S02]  /*6910*/  VIADD R12, R12, UR4 ;  /* 0x000000040c0c7c36 */ /* 0x000fe40008000000 */
[----:B------:R-:W-:Y:S01]  /*6920*/  LDGSTS.E [R4+0x11000], desc[UR8][R60.64], P5 ;  /* 0x110000003c047fae */ /* 0x000fe2000a921848 */
[----:B------:R-:W-:Y:S02]  /*6930*/  VIADD R13, R13, UR4 ;  /* 0x000000040d0d7c36 */ /* 0x000fe40008000000 */
[----:B------:R-:W-:Y:S01]  /*6940*/  IMAD.SHL.U32 R5, R68, 0x40, RZ ;  /* 0x0000004044057824 */ /* 0x000fe200078e00ff */
[----:B------:R-:W-:Y:S01]  /*6950*/  LDGSTS.E [R4+0x11800], desc[UR8][R78.64], P5 ;  /* 0x118000004e047fae */ /* 0x000fe2000a921848 */
[----:B------:R-:W-:-:S02]  /*6960*/  IADD3 R68, R216, -0x4d, RZ ;  /* 0xffffffb3d8447810 */ /* 0x000fc40007ffe0ff */
[C---:B------:R-:W-:Y:S01]  /*6970*/  IMAD.WIDE R176, R5.reuse, 0x4, R176 ;  /* 0x0000000405b07825 */ /* 0x040fe200078e02b0 */
[----:B------:R-:W-:Y:S03]  /*6980*/  LDGSTS.E [R4+0x12000], desc[UR8][R94.64], P5 ;  /* 0x120000005e047fae */ /* 0x000fe6000a921848 */
[C---:B------:R-:W-:Y:S01]  /*6990*/  IMAD.WIDE R172, R5.reuse, 0x4, R172 ;  /* 0x0000000405ac7825 */ /* 0x040fe200078e02ac */
[----:B------:R-:W-:Y:S03]  /*69a0*/  LDGSTS.E [R4+0x12800], desc[UR8][R110.64], P5 ;  /* 0x128000006e047fae */ /* 0x000fe6000a921848 */
[----:B------:R-:W-:Y:S01]  /*69b0*/  IMAD.WIDE R180, R5, 0x4, R180 ;  /* 0x0000000405b47825 */ /* 0x000fe200078e02b4 */
[----:B------:R-:W-:Y:S04]  /*69c0*/  LDGSTS.E [R4+0x13000], desc[UR8][R126.64], P5 ;  /* 0x130000007e047fae */ /* 0x000fe8000a921848 */
        /* <DEDUP_REMOVED lines=56> */
[----:B------:R-:W-:Y:S01]  /*6d50*/  LDGSTS.E [R13+0x13f00], desc[UR8][R156.64], P5 ;  /* 0x13f000009c0d7fae */ /* 0x000fe2000a921848 */
[----:B------:R-:W-:Y:S01]  /*6d60*/  ISETP.GE.U32.AND P5, PT, R0, 0x7fffff78, PT ;  /* 0x7fffff780000780c */ /* 0x000fe20003fa6070 */
[----:B------:R-:W-:-:S02]  /*6d70*/  VIADD R0, R216, 0xffffffaf ;  /* 0xffffffafd8007836 */ /* 0x000fc40000000000 */
[----:B------:R-:W0:Y:S01]  /*6d80*/  LDGDEPBAR ;  /* 0x00000000000079af */ /* 0x000e220000000000 */
[----:B----4-:R-:W-:Y:S01]  /*6d90*/  IMAD.WIDE R174, R5, 0x4, R174 ;  /* 0x0000000405ae7825 */ /* 0x010fe200078e02ae */
[----:B------:R-:W-:Y:S06]  /*6da0*/  BAR.SYNC.DEFER_BLOCKING 0x0 ;  /* 0x0000000000007b1d */ /* 0x000fec0000010000 */
[----:B------:R1:W-:Y:S04]  /*6db0*/  STL.64 [R1+0x380], R176 ;  /* 0x000380b001007387 */ /* 0x0003e80000100a00 */
[----:B------:R-:W-:Y:S01]  /*6dc0*/  @!PT LDS RZ, [RZ] ;  /* 0x00000000fffff984 */ /* 0x000fe20000000800 */
[----:B------:R-:W-:Y:S01]  /*6dd0*/  @!PT LDS RZ, [RZ] ;  /* 0x00000000fffff984 */ /* 0x000fe20000000800 */
[----:B------:R-:W-:Y:S01]  /*6de0*/  @!PT LDS RZ, [RZ] ;  /* 0x00000000fffff984 */ /* 0x000fe20000000800 */
[----:B------:R1:W-:Y:S04]  /*6df0*/  LDGSTS.E [R4+0x8000], desc[UR8][R176.64], !P0 ;  /* 0x08000000b0047fae */ /* 0x0003e8000c121848 */
[----:B------:R-:W-:Y:S01]  /*6e00*/  LDGSTS.E [R4+0x8100], desc[UR8][R172.64], !P0 ;  /* 0x08100000ac047fae */ /* 0x000fe2000c121848 */
[----:B------:R-:W-:-:S02]  /*6e10*/  ISETP.GE.U32.AND P0, PT, R68, 0x7fffff74, PT ;  /* 0x7fffff744400780c */ /* 0x000fc40003f06070 */
[----:B------:R-:W2:Y:S01]  /*6e20*/  LDC R68, c[0x0][0x230] ;  /* 0x00008c00ff447b82 */ /* 0x000ea20000000800 */
[----:B---3--:R-:W-:-:S04]  /*6e30*/  IMAD.WIDE R52, R5, 0x4, R52 ;  /* 0x0000000405347825 */ /* 0x008fc800078e0234 */
[C---:B-1----:R-:W-:Y:S01]  /*6e40*/  IMAD.WIDE R176, R5.reuse, 0x4, R178 ;  /* 0x0000000405b07825 */ /* 0x042fe200078e02b2 */
[----:B------:R1:W-:Y:S03]  /*6e50*/  LDGSTS.E [R4+0x8800], desc[UR8][R52.64], !P3 ;  /* 0x0880000034047fae */ /* 0x0003e6000d921848 */
[C---:B------:R-:W-:Y:S01]  /*6e60*/  IMAD.WIDE R178, R5.reuse, 0x4, R186 ;  /* 0x0000000405b27825 */ /* 0x040fe200078e02ba */
[----:B------:R3:W-:Y:S01]  /*6e70*/  LDGSTS.E [R4+0x8900], desc[UR8][R174.64], !P3 ;  /* 0x08900000ae047fae */ /* 0x0007e2000d921848 */
[----:B------:R-:W-:Y:S02]  /*6e80*/  ISETP.GE.U32.AND P3, PT, R0, 0x7fffff70, PT ;  /* 0x7fffff700000780c */ /* 0x000fe40003f66070 */
[C---:B------:R-:W-:Y:S01]  /*6e90*/  VIADD R0, R216.reuse, 0xffffffab ;  /* 0xffffffabd8007836 */ /* 0x040fe20000000000 */
[----:B------:R1:W-:Y:S04]  /*6ea0*/  STL.64 [R1+0x1f0], R52 ;  /* 0x0001f03401007387 */ /* 0x0003e80000100a00 */
[----:B------:R4:W-:Y:S04]  /*6eb0*/  STL.64 [R1+0x360], R172 ;  /* 0x000360ac01007387 */ /* 0x0009e80000100a00 */
[----:B------:R3:W-:Y:S04]  /*6ec0*/  STL.64 [R1+0x1e8], R174 ;  /* 0x0001e8ae01007387 */ /* 0x0007e80000100a00 */
[----:B------:R5:W-:Y:S01]  /*6ed0*/  STL.64 [R1+0x270], R180 ;  /* 0x000270b401007387 */ /* 0x000be20000100a00 */
[----:B-1----:R-:W-:Y:S01]  /*6ee0*/  VIADD R52, R216, 0xffffffa7 ;  /* 0xffffffa7d8347836 */ /* 0x002fe20000000000 */
[----:B------:R-:W1:Y:S01]  /*6ef0*/  LDC R53, c[0x0][0x230] ;  /* 0x00008c00ff357b82 */ /* 0x000e620000000800 */
[C---:B----4-:R-:W-:Y:S01]  /*6f00*/  IMAD.WIDE R172, R5.reuse, 0x4, R182 ;  /* 0x0000000405ac7825 */ /* 0x050fe200078e02b6 */
[----:B------:R5:W-:Y:S03]  /*6f10*/  LDGSTS.E [R4+0x9000], desc[UR8][R180.64], !P5 ;  /* 0x09000000b4047fae */ /* 0x000be6000e921848 */
[----:B---3--:R-:W-:Y:S01]  /*6f20*/  IMAD.WIDE R174, R5, 0x4, R184 ;  /* 0x0000000405ae7825 */ /* 0x008fe200078e02b8 */
[----:B------:R3:W-:Y:S01]  /*6f30*/  LDGSTS.E [R4+0x9100], desc[UR8][R176.64], !P5 ;  /* 0x09100000b0047fae */ /* 0x0007e2000e921848 */
[----:B------:R-:W-:-:S02]  /*6f40*/  ISETP.GE.U32.AND P5, PT, R0, 0x7fffff6c, PT ;  /* 0x7fffff6c0000780c */ /* 0x000fc40003fa6070 */
[----:B------:R-:W-:Y:S01]  /*6f50*/  IADD3 R0, R216, -0x5d, RZ ;  /* 0xffffffa3d8007810 */ /* 0x000fe20007ffe0ff */
[----:B------:R4:W-:Y:S01]  /*6f60*/  LDGSTS.E [R4+0x9800], desc[UR8][R174.64], !P0 ;  /* 0x09800000ae047fae */ /* 0x0009e2000c121848 */
[----:B------:R-:W-:-:S03]  /*6f70*/  IMAD.WIDE R182, R5, 0x4, R224 ;  /* 0x0000000405b67825 */ /* 0x000fc600078e02e0 */
[----:B------:R2:W-:Y:S01]  /*6f80*/  LDGSTS.E [R4+0x9900], desc[UR8][R172.64], !P0 ;  /* 0x09900000ac047fae */ /* 0x0005e2000c121848 */
[C---:B-----5:R-:W-:Y:S01]  /*6f90*/  IMAD.WIDE R180, R5.reuse, 0x4, R188 ;  /* 0x0000000405b47825 */ /* 0x060fe200078e02bc */
[----:B------:R-:W-:Y:S02]  /*6fa0*/  ISETP.GE.U32.AND P0, PT, R52, 0x7fffff68, PT ;  /* 0x7fffff683400780c */ /* 0x000fe40003f06070 */
[----:B------:R3:W-:Y:S01]  /*6fb0*/  STL.64 [R1+0x278], R176 ;  /* 0x000278b001007387 */ /* 0x0007e20000100a00 */
[C---:B------:R-:W-:Y:S02]  /*6fc0*/  VIADD R52, R216.reuse, 0xffffff9f ;  /* 0xffffff9fd8347836 */ /* 0x040fe40000000000 */
[----:B------:R-:W-:Y:S01]  /*6fd0*/  VIADD R216, R216, 0xffffff9b ;  /* 0xffffff9bd8d87836 */ /* 0x000fe20000000000 */
[----:B------:R5:W-:Y:S01]  /*6fe0*/  LDGSTS.E [R4+0xa000], desc[UR8][R180.64], !P3 ;  /* 0x0a000000b4047fae */ /* 0x000be2000d921848 */
[----:B------:R-:W-:-:S03]  /*6ff0*/  IMAD.WIDE R184, R5, 0x4, R212 ;  /* 0x0000000405b87825 */ /* 0x000fc600078e02d4 */
[----:B------:R5:W-:Y:S01]  /*7000*/  LDGSTS.E [R4+0xa100], desc[UR8][R178.64], !P3 ;  /* 0x0a100000b2047fae */ /* 0x000be2000d921848 */
[----:B------:R-:W-:-:S03]  /*7010*/  ISETP.GE.U32.AND P3, PT, R0, 0x7fffff64, PT ;  /* 0x7fffff640000780c */ /* 0x000fc60003f66070 */
[----:B------:R4:W-:Y:S01]  /*7020*/  STL.64 [R1+0x280], R174 ;  /* 0x000280ae01007387 */ /* 0x0009e20000100a00 */
[----:B---3--:R-:W-:-:S03]  /*7030*/  IMAD.WIDE R176, R5, 0x4, R196 ;  /* 0x0000000405b07825 */ /* 0x008fc600078e02c4 */
[----:B------:R2:W-:Y:S04]  /*7040*/  STL.64 [R1+0x288], R172 ;  /* 0x000288ac01007387 */ /* 0x0005e80000100a00 */
[----:B------:R5:W-:Y:S04]  /*7050*/  STL.64 [R1+0x290], R180 ;  /* 0x000290b401007387 */ /* 0x000be80000100a00 */
[----:B------:R3:W-:Y:S01]  /*7060*/  STL.64 [R1+0x298], R178 ;  /* 0x000298b201007387 */ /* 0x0007e20000100a00 */
[C---:B------:R-:W-:Y:S01]  /*7070*/  IMAD.WIDE R186, R5.reuse, 0x4, R228 ;  /* 0x0000000405ba7825 */ /* 0x040fe200078e02e4 */
[----:B----4-:R-:W4:Y:S02]  /*7080*/  LDC R174, c[0x0][0x230] ;  /* 0x00008c00ffae7b82 */ /* 0x010f240000000800 */
[----:B------:R1:W-:Y:S01]  /*7090*/  STL.64 [R1+0x2b0], R176 ;  /* 0x0002b0b001007387 */ /* 0x0003e20000100a00 */
[----:B--2---:R-:W-:-:S03]  /*70a0*/  IMAD.WIDE R172, R5, 0x4, R190 ;  /* 0x0000000405ac7825 */ /* 0x004fc600078e02be */
[----:B------:R1:W-:Y:S01]  /*70b0*/  LDGSTS.E [R4+0xa800], desc[UR8][R176.64], !P5 ;  /* 0x0a800000b0047fae */ /* 0x0003e2000e921848 */
[C---:B-----5:R-:W-:Y:S01]  /*70c0*/  IMAD.WIDE R180, R5.reuse, 0x4, R198 ;  /* 0x0000000405b47825 */ /* 0x060fe200078e02c6 */
[----:B------:R-:W2:Y:S02]  /*70d0*/  LDC R175, c[0x0][0x230] ;  /* 0x00008c00ffaf7b82 */ /* 0x000ea40000000800 */
[----:B------:R5:W-:Y:S01]  /*70e0*/  LDGSTS.E [R4+0xa900], desc[UR8][R172.64], !P5 ;  /* 0x0a900000ac047fae */ /* 0x000be2000e921848 */
[C---:B---3--:R-:W-:Y:S01]  /*70f0*/  IMAD.WIDE R178, R5.reuse, 0x4, R208 ;  /* 0x0000000405b27825 */ /* 0x048fe200078e02d0 */
[----:B------:R-:W-:Y:S02]  /*7100*/  ISETP.GE.U32.AND P5, PT, R52, 0x7fffff60, PT ;  /* 0x7fffff603400780c */ /* 0x000fe40003fa6070 */
[----:B------:R3:W-:Y:S01]  /*7110*/  LDGSTS.E [R4+0xb000], desc[UR8][R182.64], !P0 ;  /* 0x0b000000b6047fae */ /* 0x0007e2000c121848 */
[----:B-1----:R-:W-:-:S03]  /*7120*/  IMAD.WIDE R176, R5, 0x4, R200 ;  /* 0x0000000405b07825 */ /* 0x002fc600078e02c8 */
[----:B------:R1:W-:Y:S01]  /*7130*/  LDGSTS.E [R4+0xb100], desc[UR8][R180.64], !P0 ;  /* 0x0b100000b4047fae */ /* 0x0003e2000c121848 */
[----:B------:R-:W-:-:S03]  /*7140*/  ISETP.GT.AND P0, PT, R192, 0x7f, PT ;  /* 0x0000007fc000780c */ /* 0x000fc60003f04270 */
[----:B------:R1:W-:Y:S01]  /*7150*/  LDGSTS.E [R4+0xb800], desc[UR8][R178.64], !P3 ;  /* 0x0b800000b2047fae */ /* 0x0003e2000d921848 */
[----:B----4-:R-:W-:Y:S01]  /*7160*/  VIADD R52, R174, 0xffffff87 ;  /* 0xffffff87ae347836 */ /* 0x010fe20000000000 */
[----:B------:R-:W-:Y:S01]  /*7170*/  SEL R0, R195, RZ, P0 ;  /* 0x000000ffc3007207 */ /* 0x000fe20000000000 */
[----:B------:R-:W4:Y:S01]  /*7180*/  LDC R174, c[0x0][0x230] ;  /* 0x00008c00ffae7b82 */ /* 0x000f220000000800 */
[----:B------:R2:W-:Y:S01]  /*7190*/  LDGSTS.E [R4+0xb900], desc[UR8][R176.64], !P3 ;  /* 0x0b900000b0047fae */ /* 0x0005e2000d921848 */
[----:B------:R-:W-:Y:S02]  /*71a0*/  ISETP.GE.U32.AND P3, PT, R216, 0x7fffff5c, PT ;  /* 0x7fffff5cd800780c */ /* 0x000fe40003f66070 */
[----:B------:R-:W-:Y:S01]  /*71b0*/  ISETP.NE.U32.AND P0, PT, R0, RZ, PT ;  /* 0x000000ff0000720c */ /* 0x000fe20003f05070 */
[----:B------:R5:W-:Y:S04]  /*71c0*/  STL.64 [R1+0x2b8], R172 ;  /* 0x0002b8ac01007387 */ /* 0x000be80000100a00 */
[----:B------:R3:W-:Y:S04]  /*71d0*/  STL.64 [R1+0x2c8], R182 ;  /* 0x0002c8b601007387 */ /* 0x0007e80000100a00 */
[----:B------:R1:W-:Y:S04]  /*71e0*/  STL.64 [R1+0x2e0], R180 ;  /* 0x0002e0b401007387 */ /* 0x0003e80000100a00 */
[----:B------:R2:W-:Y:S01]  /*71f0*/  STL.64 [R1+0x2f8], R178 ;  /* 0x0002f8b201007387 */ /* 0x0005e20000100a00 */
[----:B-----5:R-:W5:Y:S03]  /*7200*/  LDC R172, c[0x0][0x230] ;  /* 0x00008c00ffac7b82 */ /* 0x020f660000000800 */
[----:B------:R2:W-:Y:S01]  /*7210*/  STL.64 [R1+0x310], R176 ;  /* 0x000310b001007387 */ /* 0x0005e20000100a00 */
[----:B---3--:R-:W-:-:S04]  /*7220*/  IMAD.WIDE R182, R5, 0x4, R206 ;  /* 0x0000000405b67825 */ /* 0x008fc800078e02ce */
[C---:B-1----:R-:W-:Y:S01]  /*7230*/  IMAD.WIDE R180, R5.reuse, 0x4, R234 ;  /* 0x0000000405b47825 */ /* 0x042fe200078e02ea */
[----:B------:R-:W1:Y:S03]  /*7240*/  LDC R173, c[0x0][0x230] ;  /* 0x00008c00ffad7b82 */ /* 0x000e660000000800 */
[----:B--2---:R-:W-:-:S04]  /*7250*/  IMAD.WIDE R178, R5, 0x4, R204 ;  /* 0x0000000405b27825 */ /* 0x004fc800078e02cc */
[----:B------:R-:W-:Y:S01]  /*7260*/  IMAD.WIDE R176, R5, 0x4, R202 ;  /* 0x0000000405b07825 */ /* 0x000fe200078e02ca */
[----:B------:R2:W-:Y:S04]  /*7270*/  STL.64 [R1+0x330], R178 ;  /* 0x000330b201007387 */ /* 0x0005e80000100a00 */
[----:B------:R2:W-:Y:S04]  /*7280*/  LDGSTS.E [R4+0xc000], desc[UR8][R178.64], !P5 ;  /* 0x0c000000b2047fae */ /* 0x0005e8000e921848 */
[----:B------:R3:W-:Y:S04]  /*7290*/  STL.64 [R1+0x348], R176 ;  /* 0x000348b001007387 */ /* 0x0007e80000100a00 */
[----:B------:R3:W-:Y:S01]  /*72a0*/  LDGSTS.E [R4+0xc100], desc[UR8][R176.64], !P5 ;  /* 0x0c100000b0047fae */ /* 0x0007e2000e921848 */
[----:B------:R-:W-:Y:S01]  /*72b0*/  ISETP.GE.U32.AND P5, PT, R52, 0x7fffff48, PT ;  /* 0x7fffff483400780c */ /* 0x000fe20003fa6070 */
[----:B------:R-:W-:-:S02]  /*72c0*/  VIADD R52, R53, 0xffffff83 ;  /* 0xffffff8335347836 */ /* 0x000fc40000000000 */
[----:B------:R4:W-:Y:S01]  /*72d0*/  STL.64 [R1+0x378], R184 ;  /* 0x000378b801007387 */ /* 0x0009e20000100a00 */
[----:B--2---:R-:W-:Y:S01]  /*72e0*/  IMAD.WIDE R178, R5, 0x4, R210 ;  /* 0x0000000405b27825 */ /* 0x004fe200078e02d2 */
[----:B------:R-:W2:Y:S01]  /*72f0*/  LDC R53, c[0x0][0x230] ;  /* 0x00008c00ff357b82 */ /* 0x000ea20000000800 */
[----:B-1----:R-:W-:Y:S01]  /*7300*/  IADD3 R0, R173, -0x42, RZ ;  /* 0xffffffbead007810 */ /* 0x002fe20007ffe0ff */
[----:B------:R4:W-:Y:S04]  /*7310*/  LDGSTS.E [R4+0xc800], desc[UR8][R184.64], !P3 ;  /* 0x0c800000b8047fae */ /* 0x0009e8000d921848 */
[----:B------:R1:W-:Y:S02]  /*7320*/  STL.64 [R1+0x398], R182 ;  /* 0x000398b601007387 */ /* 0x0003e40000100a00 */
[----:B---3--:R-:W3:Y:S02]  /*7330*/  LDC R177, c[0x0][0x230] ;  /* 0x00008c00ffb17b82 */ /* 0x008ee40000000800 */
[----:B------:R1:W-:Y:S01]  /*7340*/  LDGSTS.E [R4+0xc900], desc[UR8][R182.64], !P3 ;  /* 0x0c900000b6047fae */ /* 0x0003e2000d921848 */
[----:B------:R-:W-:Y:S01]  /*7350*/  ISETP.GE.U32.AND P3, PT, R52, 0x7fffff44, PT ;  /* 0x7fffff443400780c */ /* 0x000fe20003f66070 */
[----:B-----5:R-:W-:-:S02]  /*7360*/  VIADD R52, R172, 0xffffffba ;  /* 0xffffffbaac347836 */ /* 0x020fc40000000000 */
[C---:B----4-:R-:W-:Y:S01]  /*7370*/  IMAD.WIDE R184, R5.reuse, 0x4, R220 ;  /* 0x0000000405b87825 */ /* 0x050fe200078e02dc */
[----:B------:R4:W-:Y:S01]  /*7380*/  STL.64 [R1+0x3b0], R180 ;  /* 0x0003b0b401007387 */ /* 0x0009e20000100a00 */
[----:B------:R-:W5:Y:S03]  /*7390*/  LDC R176, c[0x0][0x230] ;  /* 0x00008c00ffb07b82 */ /* 0x000f660000000800 */
[----:B------:R4:W-:Y:S01]  /*73a0*/  LDGSTS.E [R4+0xd000], desc[UR8][R180.64], !P4 ;  /* 0x0d000000b4047fae */ /* 0x0009e2000e121848 */
[----:B-1----:R-:W-:-:S03]  /*73b0*/  IMAD.WIDE R182, R5, 0x4, R214 ;  /* 0x0000000405b67825 */ /* 0x002fc600078e02d6 */
[----:B------:R1:W-:Y:S01]  /*73c0*/  STL.64 [R1+0x3c8], R178 ;  /* 0x0003c8b201007387 */ /* 0x0003e20000100a00 */
[----:B------:R-:W5:Y:S03]  /*73d0*/  LDC R172, c[0x0][0x230] ;  /* 0x00008c00ffac7b82 */ /* 0x000f660000000800 */
[----:B------:R1:W-:Y:S01]  /*73e0*/  LDGSTS.E [R4+0xd100], desc[UR8][R178.64], !P4 ;  /* 0x0d100000b2047fae */ /* 0x0003e2000e121848 */
[----:B------:R-:W-:Y:S01]  /*73f0*/  ISETP.GE.U32.AND P4, PT, R0, 0x7fffff7f, PT ;  /* 0x7fffff7f0000780c */ /* 0x000fe20003f86070 */
[----:B------:R-:W-:Y:S02]  /*7400*/  VIADD R0, R68, 0xffffffb6 ;  /* 0xffffffb644007836 */ /* 0x000fe40000000000 */
[C---:B----4-:R-:W-:Y:S01]  /*7410*/  IMAD.WIDE R180, R5.reuse, 0x4, R236 ;  /* 0x0000000405b47825 */ /* 0x050fe200078e02ec */
[----:B------:R4:W-:Y:S01]  /*7420*/  STL.64 [R1+0x3e0], R184 ;  /* 0x0003e0b801007387 */ /* 0x0009e20000100a00 */
[----:B------:R-:W5:Y:S03]  /*7430*/  LDC R173, c[0x0][0x230] ;  /* 0x00008c00ffad7b82 */ /* 0x000f660000000800 */
[----:B------:R4:W-:Y:S01]  /*7440*/  LDGSTS.E [R4+0xd800], desc[UR8][R184.64], !P6 ;  /* 0x0d800000b8047fae */ /* 0x0009e2000f121848 */
[----:B-1----:R-:W-:-:S03]  /*7450*/  IMAD.WIDE R178, R5, 0x4, R218 ;  /* 0x0000000405b27825 */ /* 0x002fc600078e02da */
[----:B------:R-:W-:Y:S04]  /*7460*/  STL.64 [R1+0x3f8], R182 ;  /* 0x0003f8b601007387 */ /* 0x000fe80000100a00 */
[----:B------:R-:W-:Y:S01]  /*7470*/  LDGSTS.E [R4+0xd900], desc[UR8][R182.64], !P6 ;  /* 0x0d900000b6047fae */ /* 0x000fe2000f121848 */
[----:B------:R-:W-:-:S03]  /*7480*/  ISETP.GE.U32.AND P6, PT, R52, 0x7fffff7b, PT ;  /* 0x7fffff7b3400780c */ /* 0x000fc60003fc6070 */
[----:B------:R1:W-:Y:S01]  /*7490*/  STL.64 [R1+0x408], R180 ;  /* 0x000408b401007387 */ /* 0x0003e20000100a00 */
[----:B----4-:R-:W-:-:S03]  /*74a0*/  IMAD.WIDE R184, R5, 0x4, R238 ;  /* 0x0000000405b87825 */ /* 0x010fc600078e02ee */
[----:B------:R1:W-:Y:S04]  /*74b0*/  LDGSTS.E [R4+0xe000], desc[UR8][R180.64], !P2 ;  /* 0x0e000000b4047fae */ /* 0x0003e8000d121848 */
[----:B------:R4:W-:Y:S04]  /*74c0*/  STL.64 [R1+0x418], R178 ;  /* 0x000418b201007387 */ /* 0x0009e80000100a00 */
[----:B------:R-:W-:Y:S01]  /*74d0*/  LDGSTS.E [R4+0xe100], desc[UR8][R178.64], !P2 ;  /* 0x0e100000b2047fae */ /* 0x000fe2000d121848 */
[----:B-1----:R-:W-:-:S03]  /*74e0*/  IMAD.WIDE R180, R5, 0x4, R222 ;  /* 0x0000000405b47825 */ /* 0x002fc600078e02de */
[----:B------:R-:W-:Y:S04]  /*74f0*/  LDGSTS.E [R4+0xe800], desc[UR8][R186.64], !P1 ;  /* 0x0e800000ba047fae */ /* 0x000fe8000c921848 */
[----:B------:R-:W-:Y:S04]  /*7500*/  LDGSTS.E [R4+0xe900], desc[UR8][R180.64], !P1 ;  /* 0x0e900000b4047fae */ /* 0x000fe8000c921848 */
[----:B----4-:R-:W4:Y:S01]  /*7510*/  LDL.LU.64 R178, [R1+0x58] ;  /* 0x0000580001b27983 */ /* 0x010f220000300a00 */
[----:B------:R-:W-:Y:S01]  /*7520*/  IMAD.WIDE R182, R5, 0x4, R226 ;  /* 0x0000000405b67825 */ /* 0x000fe200078e02e2 */
[----:B------:R-:W-:-:S02]  /*7530*/  ISETP.GE.U32.AND P2, PT, R0, 0x7fffff77, PT ;  /* 0x7fffff770000780c */ /* 0x000fc40003f46070 */
[----:B------:R-:W-:Y:S01]  /*7540*/  STL.64 [R1+0x428], R186 ;  /* 0x000428ba01007387 */ /* 0x000fe20000100a00 */
[----:B------:R-:W-:Y:S01]  /*7550*/  VIADD R52, R174, 0xffffffb2 ;  /* 0xffffffb2ae347836 */ /* 0x000fe20000000000 */
[----:B---3--:R-:W-:Y:S01]  /*7560*/  IADD3 R0, R177, -0x52, RZ ;  /* 0xffffffaeb1007810 */ /* 0x008fe20007ffe0ff */
[----:B--2---:R-:W-:Y:S01]  /*7570*/  VIADD R68, R53, 0xffffffaa ;  /* 0xffffffaa35447836 */ /* 0x004fe20000000000 */
[----:B------:R1:W-:Y:S01]  /*7580*/  STL.64 [R1+0x438], R180 ;  /* 0x000438b401007387 */ /* 0x0003e20000100a00 */
[----:B------:R-:W-:-:S03]  /*7590*/  IMAD.WIDE R46, R5, 0x4, R46 ;  /* 0x00000004052e7825 */ /* 0x000fc600078e022e */
[----:B------:R2:W-:Y:S01]  /*75a0*/  LDGSTS.E [R4+0xf000], desc[UR8][R184.64], !P5 ;  /* 0x0f000000b8047fae */ /* 0x0005e2000e921848 */
[----:B------:R-:W-:Y:S01]  /*75b0*/  ISETP.GE.U32.AND P1, PT, R52, 0x7fffff73, PT ;  /* 0x7fffff733400780c */ /* 0x000fe20003f26070 */
[C---:B------:R-:W-:Y:S01]  /*75c0*/  IMAD.WIDE R2, R5.reuse, 0x4, R2 ;  /* 0x0000000405027825 */ /* 0x040fe200078e0202 */
[----:B------:R-:W3:Y:S01]  /*75d0*/  LDC R177, c[0x0][0x230] ;  /* 0x00008c00ffb17b82 */ /* 0x000ee20000000800 */
[----:B------:R2:W-:Y:S04]  /*75e0*/  STL.64 [R1+0x440], R184 ;  /* 0x000440b801007387 */ /* 0x0005e80000100a00 */
[----:B-1----:R-:W3:Y:S01]  /*75f0*/  LDL.LU.64 R180, [R1+0x50] ;  /* 0x0000500001b47983 */ /* 0x002ee20000300a00 */
[C---:B------:R-:W-:Y:S02]  /*7600*/  IMAD.WIDE R32, R5.reuse, 0x4, R32 ;  /* 0x0000000405207825 */ /* 0x040fe400078e0220 */
[----:B------:R-:W1:Y:S01]  /*7610*/  LDC R174, c[0x0][0x230] ;  /* 0x00008c00ffae7b82 */ /* 0x000e620000000800 */
[----:B------:R5:W-:Y:S04]  /*7620*/  STL.64 [R1+0x448], R182 ;  /* 0x000448b601007387 */ /* 0x000be80000100a00 */
[----:B------:R5:W-:Y:S01]  /*7630*/  LDGSTS.E [R4+0xf100], desc[UR8][R182.64], !P5 ;  /* 0x0f100000b6047fae */ /* 0x000be2000e921848 */
[----:B--2---:R-:W-:-:S03]  /*7640*/  IMAD.WIDE R184, R5, 0x4, R232 ;  /* 0x0000000405b87825 */ /* 0x004fc600078e02e8 */
[----:B------:R-:W2:Y:S04]  /*7650*/  LDL.LU.64 R200, [R1+0x48] ;  /* 0x0000480001c87983 */ /* 0x000ea80000300a00 */
[----:B------:R-:W2:Y:S01]  /*7660*/  LDL.LU.64 R208, [R1+0x40] ;  /* 0x0000400001d07983 */ /* 0x000ea20000300a00 */
[----:B-----5:R-:W-:-:S03]  /*7670*/  IMAD.WIDE R182, R5, 0x4, R230 ;  /* 0x0000000405b67825 */ /* 0x020fc600078e02e6 */
[----:B------:R-:W5:Y:S04]  /*7680*/  LDL.LU.64 R198, [R1+0x38] ;  /* 0x0000380001c67983 */ /* 0x000f680000300a00 */
[----:B------:R-:W5:Y:S01]  /*7690*/  LDL.LU.64 R224, [R1+0x30] ;  /* 0x0000300001e07983 */ /* 0x000f620000300a00 */
[C---:B------:R-:W-:Y:S01]  /*76a0*/  IMAD.WIDE R52, R5.reuse, 0x4, R240 ;  /* 0x0000000405347825 */ /* 0x040fe200078e02f0 */
[----:B------:R-:W-:Y:S02]  /*76b0*/  ISETP.GE.U32.AND P5, PT, R0, 0x7fffff6f, PT ;  /* 0x7fffff6f0000780c */ /* 0x000fe40003fa6070 */
[----:B------:R1:W-:Y:S01]  /*76c0*/  STL.64 [R1+0x450], R184 ;  /* 0x000450b801007387 */ /* 0x0003e20000100a00 */
[----:B------:R-:W-:Y:S02]  /*76d0*/  VIADD R0, R176, 0xffffffa6 ;  /* 0xffffffa6b0007836 */ /* 0x000fe40000000000 */
[C---:B------:R-:W-:Y:S01]  /*76e0*/  IMAD.WIDE R34, R5.reuse, 0x4, R34 ;  /* 0x0000000405227825 */ /* 0x040fe200078e0222 */
[----:B------:R4:W-:Y:S01]  /*76f0*/  STL.64 [R1+0x458], R182 ;  /* 0x000458b601007387 */ /* 0x0009e20000100a00 */
[----:B------:R-:W5:Y:S03]  /*7700*/  LDC R176, c[0x0][0x230] ;  /* 0x00008c00ffb07b82 */ /* 0x000f660000000800 */
[----:B------:R-:W5:Y:S04]  /*7710*/  LDL.LU.64 R190, [R1+0x28] ;  /* 0x0000280001be7983 */ /* 0x000f680000300a00 */
[----:B------:R5:W-:Y:S04]  /*7720*/  LDGSTS.E [R4+0xf800], desc[UR8][R184.64], !P3 ;  /* 0x0f800000b8047fae */ /* 0x000be8000d921848 */
[----:B------:R-:W5:Y:S04]  /*7730*/  LDL.LU.64 R186, [R1+0x20] ;  /* 0x0000200001ba7983 */ /* 0x000f680000300a00 */
[----:B------:R-:W-:Y:S04]  /*7740*/  LDGSTS.E [R4+0xf900], desc[UR8][R182.64], !P3 ;  /* 0x0f900000b6047fae */ /* 0x000fe8000d921848 */
[----:B-1----:R-:W5:Y:S01]  /*7750*/  LDL.LU.64 R184, [R1+0x18] ;  /* 0x0000180001b87983 */ /* 0x002f620000300a00 */
[----:B----4-:R-:W-:-:S03]  /*7760*/  IMAD.WIDE R188, R5, 0x4, R178 ;  /* 0x0000000405bc7825 */ /* 0x010fc600078e02b2 */
[----:B------:R-:W4:Y:S01]  /*7770*/  LDL.LU.64 R182, [R1+0x10] ;  /* 0x0000100001b67983 */ /* 0x000f220000300a00 */
[C---:B---3--:R-:W-:Y:S01]  /*7780*/  IMAD.WIDE R196, R5.reuse, 0x4, R180 ;  /* 0x0000000405c47825 */ /* 0x048fe200078e02b4 */
[----:B------:R-:W-:Y:S02]  /*7790*/  ISETP.GE.U32.AND P3, PT, R68, 0x7fffff6b, PT ;  /* 0x7fffff6b4400780c */ /* 0x000fe40003f66070 */
[----:B------:R-:W3:Y:S04]  /*77a0*/  LDL.LU.64 R180, [R1+0x8] ;  /* 0x0000080001b47983 */ /* 0x000ee80000300a00 */
[----:B------:R-:W3:Y:S01]  /*77b0*/  LDL.LU.64 R178, [R1] ;  /* 0x0000000001b27983 */ /* 0x000ee20000300a00 */
[----:B------:R-:W-:Y:S02]  /*77c0*/  VIADD R68, R172, 0xffffffa2 ;  /* 0xffffffa2ac447836 */ /* 0x000fe40000000000 */
[C---:B------:R-:W-:Y:S01]  /*77d0*/  IMAD.WIDE R36, R5.reuse, 0x4, R36 ;  /* 0x0000000405247825 */ /* 0x040fe200078e0224 */
[----:B------:R-:W-:Y:S01]  /*77e0*/  LDGSTS.E [R6+0x8200], desc[UR8][R52.64], !P4 ;  /* 0x0820000034067fae */ /* 0x000fe2000e121848 */
[----:B------:R-:W1:Y:S02]  /*77f0*/  LDC R172, c[0x0][0x230] ;  /* 0x00008c00ffac7b82 */ /* 0x000e640000000800 */
[----:B--2---:R-:W-:Y:S01]  /*7800*/  IMAD.WIDE R206, R5, 0x4, R200 ;  /* 0x0000000405ce7825 */ /* 0x004fe200078e02c8 */
[----:B------:R-:W-:Y:S01]  /*7810*/  LDGSTS.E [R6+0x8300], desc[UR8][R46.64], !P4 ;  /* 0x083000002e067fae */ /* 0x000fe2000e121848 */
[----:B------:R-:W-:-:S02]  /*7820*/  ISETP.GE.U32.AND P4, PT, R0, 0x7fffff67, PT ;  /* 0x7fffff670000780c */ /* 0x000fc40003f86070 */
[----:B------:R-:W-:Y:S01]  /*7830*/  IMAD.WIDE R208, R5, 0x4, R208 ;  /* 0x0000000405d07825 */ /* 0x000fe200078e02d0 */
[----:B------:R-:W-:Y:S01]  /*7840*/  IADD3 R0, R175, -0x62, RZ ;  /* 0xffffff9eaf007810 */ /* 0x000fe20007ffe0ff */
[----:B------:R-:W-:Y:S01]  /*7850*/  LDGSTS.E [R6+0x8a00], desc[UR8][R188.64], !P6 ;  /* 0x08a00000bc067fae */ /* 0x000fe2000f121848 */
[----:B------:R-:W2:Y:S01]  /*7860*/  LDC R175, c[0x0][0x230] ;  /* 0x00008c00ffaf7b82 */ /* 0x000ea20000000800 */
[C---:B-----5:R-:W-:Y:S02]  /*7870*/  IMAD.WIDE R222, R5.reuse, 0x4, R198 ;  /* 0x0000000405de7825 */ /* 0x060fe400078e02c6 */
[----:B------:R-:W-:Y:S01]  /*7880*/  LDGSTS.E [R6+0x8b00], desc[UR8][R196.64], !P6 ;  /* 0x08b00000c4067fae */ /* 0x000fe2000f121848 */
[----:B------:R-:W-:Y:S01]  /*7890*/  ISETP.GE.U32.AND P6, PT, R68, 0x7fffff63, PT ;  /* 0x7fffff634400780c */ /* 0x000fe20003fc6070 */
[----:B------:R-:W-:Y:S02]  /*78a0*/  IMAD.WIDE R224, R5, 0x4, R224 ;  /* 0x0000000405e07825 */ /* 0x000fe400078e02e0 */
[----:B------:R-:W-:Y:S04]  /*78b0*/  LDGSTS.E [R6+0x9200], desc[UR8][R206.64], !P2 ;  /* 0x09200000ce067fae */ /* 0x000fe8000d121848 */
[----:B------:R-:W-:Y:S01]  /*78c0*/  LDGSTS.E [R6+0x9300], desc[UR8][R208.64], !P2 ;  /* 0x09300000d0067fae */ /* 0x000fe2000d121848 */
[----:B------:R-:W-:-:S03]  /*78d0*/  ISETP.GE.U32.AND P2, PT, R0, 0x7fffff5f, PT ;  /* 0x7fffff5f0000780c */ /* 0x000fc60003f46070 */
[----:B------:R-:W-:Y:S01]  /*78e0*/  LDGSTS.E [R6+0x9a00], desc[UR8][R222.64], !P1 ;  /* 0x09a00000de067fae */ /* 0x000fe2000c921848 */
[----:B------:R-:W-:-:S03]  /*78f0*/  IMAD.WIDE R238, R5, 0x4, R190 ;  /* 0x0000000405ee7825 */ /* 0x000fc600078e02be */
[----:B------:R-:W-:Y:S04]  /*7900*/  LDGSTS.E [R6+0x9b00], desc[UR8][R224.64], !P1 ;  /* 0x09b00000e0067fae */ /* 0x000fe8000c921848 */
[----:B------:R-:W-:Y:S01]  /*7910*/  LDGSTS.E [R6+0xa200], desc[UR8][R238.64], !P5 ;  /* 0x0a200000ee067fae */ /* 0x000fe2000e921848 */
[----:B------:R-:W-:-:S05]  /*7920*/  IMAD.WIDE R240, R5, 0x4, R186 ;  /* 0x0000000405f07825 */ /* 0x000fca00078e02ba */
[----:B------:R-:W-:Y:S01]  /*7930*/  LDGSTS.E [R6+0xa300], desc[UR8][R240.64], !P5 ;  /* 0x0a300000f0067fae */ /* 0x000fe2000e921848 */
[----:B------:R-:W-:-:S05]  /*7940*/  IMAD.WIDE R184, R5, 0x4, R184 ;  /* 0x0000000405b87825 */ /* 0x000fca00078e02b8 */
[----:B------:R5:W-:Y:S04]  /*7950*/  STL.64 [R1+0x38], R184 ;  /* 0x000038b801007387 */ /* 0x000be80000100a00 */
[----:B------:R5:W-:Y:S02]  /*7960*/  LDGSTS.E [R6+0xaa00], desc[UR8][R184.64], !P3 ;  /* 0x0aa00000b8067fae */ /* 0x000be4000d921848 */
[----:B-----5:R-:W-:-:S04]  /*7970*/  IMAD.WIDE R184, R5, 0x4, R250 ;  /* 0x0000000405b87825 */ /* 0x020fc800078e02fa */
[----:B------:R-:W-:-:S04]  /*7980*/  IMAD.WIDE R38, R5, 0x4, R38 ;  /* 0x0000000405267825 */ /* 0x000fc800078e0226 */
[----:B------:R-:W-:-:S04]  /*7990*/  IMAD.WIDE R44, R5, 0x4, R44 ;  /* 0x00000004052c7825 */ /* 0x000fc800078e022c */
[----:B------:R-:W-:-:S04]  /*79a0*/  IMAD.WIDE R158, R5, 0x4, R158 ;  /* 0x00000004059e7825 */ /* 0x000fc800078e029e */
[----:B----4-:R-:W-:-:S05]  /*79b0*/  IMAD.WIDE R182, R5, 0x4, R182 ;  /* 0x0000000405b67825 */ /* 0x010fca00078e02b6 */
[----:B------:R4:W-:Y:S04]  /*79c0*/  STL.64 [R1+0x10], R182 ;  /* 0x000010b601007387 */ /* 0x0009e80000100a00 */
[----:B------:R4:W-:Y:S01]  /*79d0*/  LDGSTS.E [R6+0xab00], desc[UR8][R182.64], !P3 ;  /* 0x0ab00000b6067fae */ /* 0x0009e2000d921848 */
[----:B---3--:R-:W-:-:S04]  /*79e0*/  IMAD.WIDE R180, R5, 0x4, R180 ;  /* 0x0000000405b47825 */ /* 0x008fc800078e02b4 */
[C---:B------:R-:W-:Y:S01]  /*79f0*/  IMAD.WIDE R178, R5.reuse, 0x4, R178 ;  /* 0x0000000405b27825 */ /* 0x040fe200078e02b2 */
[----:B------:R3:W-:Y:S03]  /*7a00*/  STL.64 [R1+0x48], R180 ;  /* 0x000048b401007387 */ /* 0x0007e60000100a00 */
[C---:B----4-:R-:W-:Y:S01]  /*7a10*/  IMAD.WIDE R182, R5.reuse, 0x4, R248 ;  /* 0x0000000405b67825 */ /* 0x050fe200078e02f8 */
[----:B------:R3:W-:Y:S04]  /*7a20*/  LDGSTS.E [R6+0xb200], desc[UR8][R180.64], !P4 ;  /* 0x0b200000b4067fae */ /* 0x0007e8000e121848 */
[----:B------:R4:W-:Y:S04]  /*7a30*/  STL.64 [R1+0x50], R178 ;  /* 0x000050b201007387 */ /* 0x0009e80000100a00 */
[----:B------:R4:W-:Y:S01]  /*7a40*/  LDGSTS.E [R6+0xb300], desc[UR8][R178.64], !P4 ;  /* 0x0b300000b2067fae */ /* 0x0009e2000e121848 */
[----:B---3--:R-:W-:-:S03]  /*7a50*/  IMAD.WIDE R180, R5, 0x4, R246 ;  /* 0x0000000405b47825 */ /* 0x008fc600078e02f6 */
[----:B------:R-:W-:Y:S04]  /*7a60*/  STL.64 [R1+0x2a0], R184 ;  /* 0x0002a0b801007387 */ /* 0x000fe80000100a00 */
[----:B------:R-:W-:Y:S01]  /*7a70*/  LDGSTS.E [R6+0xba00], desc[UR8][R184.64], !P6 ;  /* 0x0ba00000b8067fae */ /* 0x000fe2000f121848 */
[----:B----4-:R-:W-:-:S03]  /*7a80*/  IMAD.WIDE R178, R5, 0x4, R244 ;  /* 0x0000000405b27825 */ /* 0x010fc600078e02f4 */
[----:B------:R-:W-:Y:S04]  /*7a90*/  STL.64 [R1+0x2a8], R182 ;  /* 0x0002a8b601007387 */ /* 0x000fe80000100a00 */
[----:B------:R-:W-:Y:S04]  /*7aa0*/  LDGSTS.E [R6+0xbb00], desc[UR8][R182.64], !P6 ;  /* 0x0bb00000b6067fae */ /* 0x000fe8000f121848 */
[----:B------:R-:W-:Y:S04]  /*7ab0*/  STL.64 [R1+0x2c0], R180 ;  /* 0x0002c0b401007387 */ /* 0x000fe80000100a00 */
[----:B------:R-:W-:Y:S04]  /*7ac0*/  LDGSTS.E [R6+0xc200], desc[UR8][R180.64], !P2 ;  /* 0x0c200000b4067fae */ /* 0x000fe8000d121848 */
[----:B------:R3:W-:Y:S04]  /*7ad0*/  STL.64 [R1+0x2d8], R178 ;  /* 0x0002d8b201007387 */ /* 0x0007e80000100a00 */
[----:B------:R3:W-:Y:S02]  /*7ae0*/  LDGSTS.E [R6+0xc300], desc[UR8][R178.64], !P2 ;  /* 0x0c300000b2067fae */ /* 0x0007e4000d121848 */
[----:B---3--:R-:W-:-:S05]  /*7af0*/  IMAD.WIDE R178, R5, 0x4, R242 ;  /* 0x0000000405b27825 */ /* 0x008fca00078e02f2 */
[----:B------:R-:W-:Y:S04]  /*7b00*/  STL.64 [R1+0x2f0], R178 ;  /* 0x0002f0b201007387 */ /* 0x000fe80000100a00 */
[----:B------:R-:W-:Y:S04]  /*7b10*/  STL.64 [R1+0x308], R2 ;  /* 0x0003080201007387 */ /* 0x000fe80000100a00 */
[----:B------:R-:W-:Y:S04]  /*7b20*/  STL.64 [R1+0x328], R32 ;  /* 0x0003282001007387 */ /* 0x000fe80000100a00 */
[----:B------:R3:W-:Y:S04]  /*7b30*/  STL.64 [R1+0x340], R34 ;  /* 0x0003402201007387 */ /* 0x0007e80000100a00 */
[----:B------:R4:W-:Y:S04]  /*7b40*/  STL.64 [R1+0x370], R36 ;  /* 0x0003702401007387 */ /* 0x0009e80000100a00 */
[----:B------:R5:W-:Y:S04]  /*7b50*/  STL.64 [R1+0x390], R38 ;  /* 0x0003902601007387 */ /* 0x000be80000100a00 */
[----:B------:R-:W5:Y:S04]  /*7b60*/  LDL.LU.64 R182, [R1+0x60] ;  /* 0x0000600001b67983 */ /* 0x000f680000300a00 */
[----:B------:R5:W-:Y:S04]  /*7b70*/  STL.64 [R1+0x3a8], R44 ;  /* 0x0003a82c01007387 */ /* 0x000be80000100a00 */
[----:B------:R-:W-:Y:S04]  /*7b80*/  STL.64 [R1+0x3c0], R158 ;  /* 0x0003c09e01007387 */ /* 0x000fe80000100a00 */
[----:B------:R-:W5:Y:S01]  /*7b90*/  LDL.64 R184, [R1+0x68] ;  /* 0x0000680001b87983 */ /* 0x000f620000100a00 */
[----:B------:R-:W-:-:S02]  /*7ba0*/  VIADD R68, R173, 0xffffff9a ;  /* 0xffffff9aad447836 */ /* 0x000fc40000000000 */
[----:B------:R-:W-:Y:S01]  /*7bb0*/  VIADD R0, R177, 0xffffff96 ;  /* 0xffffff96b1007836 */ /* 0x000fe20000000000 */
[----:B------:R-:W5:Y:S01]  /*7bc0*/  LDL.LU.64 R200, [R1+0x70] ;  /* 0x0000700001c87983 */ /* 0x000f620000300a00 */
[----:B------:R-:W-:Y:S01]  /*7bd0*/  IMAD.WIDE R160, R5, 0x4, R160 ;  /* 0x0000000405a07825 */ /* 0x000fe200078e02a0 */
[----:B------:R-:W-:Y:S01]  /*7be0*/  ISETP.GE.U32.AND P1, PT, R68, 0x7fffff5b, PT ;  /* 0x7fffff5b4400780c */ /* 0x000fe20003f26070 */
[----:B------:R-:W5:Y:S01]  /*7bf0*/  LDC R173, c[0x0][0x230] ;  /* 0x00008c00ffad7b82 */ /* 0x000f620000000800 */
[----:B------:R-:W-:Y:S01]  /*7c00*/  ISETP.GE.U32.AND P5, PT, R0, 0x7fffff57, PT ;  /* 0x7fffff570000780c */ /* 0x000fe20003fa6070 */
[----:B------:R-:W-:Y:S01]  /*7c10*/  VIADD R68, R174, 0xffffff92 ;  /* 0xffffff92ae447836 */ /* 0x000fe20000000000 */
[----:B------:R-:W-:Y:S01]  /*7c20*/  IADD3 R0, R176, -0x72, RZ ;  /* 0xffffff8eb0007810 */ /* 0x000fe20007ffe0ff */
[----:B------:R-:W5:Y:S03]  /*7c30*/  LDL.LU.64 R198, [R1+0x78] ;  /* 0x0000780001c67983 */ /* 0x000f660000300a00 */
[----:B------:R-:W-:Y:S01]  /*7c40*/  ISETP.GE.U32.AND P3, PT, R68, 0x7fffff53, PT ;  /* 0x7fffff534400780c */ /* 0x000fe20003f66070 */
[----:B------:R-:W5:Y:S01]  /*7c50*/  LDC R177, c[0x0][0x230] ;  /* 0x00008c00ffb17b82 */ /* 0x000f620000000800 */
[----:B------:R-:W-:Y:S01]  /*7c60*/  ISETP.GE.U32.AND P4, PT, R0, 0x7fffff4f, PT ;  /* 0x7fffff4f0000780c */ /* 0x000fe20003f86070 */
[----:B-1----:R-:W-:-:S02]  /*7c70*/  VIADD R68, R172, 0xffffff8a ;  /* 0xffffff8aac447836 */ /* 0x002fc40000000000 */
[----:B--2---:R-:W-:Y:S01]  /*7c80*/  VIADD R0, R175, 0xffffff86 ;  /* 0xffffff86af007836 */ /* 0x004fe20000000000 */
[----:B------:R-:W-:Y:S02]  /*7c90*/  LDGSTS.E [R6+0xca00], desc[UR8][R178.64], !P1 ;  /* 0x0ca00000b2067fae */ /* 0x000fe4000c921848 */
[----:B------:R-:W-:Y:S01]  /*7ca0*/  ISETP.GE.U32.AND P6, PT, R68, 0x7fffff4b, PT ;  /* 0x7fffff4b4400780c */ /* 0x000fe20003fc6070 */
[----:B------:R-:W1:Y:S01]  /*7cb0*/  LDC R176, c[0x0][0x230] ;  /* 0x00008c00ffb07b82 */ /* 0x000e620000000800 */
[----:B------:R-:W-:Y:S01]  /*7cc0*/  LDGSTS.E [R6+0xcb00], desc[UR8][R2.64], !P1 ;  /* 0x0cb0000002067fae */ /* 0x000fe2000c921848 */
[----:B------:R-:W-:-:S03]  /*7cd0*/  ISETP.GE.U32.AND P2, PT, R0, 0x7fffff47, PT ;  /* 0x7fffff470000780c */ /* 0x000fc60003f46070 */
[----:B------:R-:W-:Y:S03]  /*7ce0*/  LDGSTS.E [R6+0xd200], desc[UR8][R32.64], !P5 ;  /* 0x0d20000020067fae */ /* 0x000fe6000e921848 */
[----:B------:R-:W2:Y:S01]  /*7cf0*/  LDC R175, c[0x0][0x230] ;  /* 0x00008c00ffaf7b82 */ /* 0x000ea20000000800 */
[----:B------:R3:W-:Y:S04]  /*7d00*/  LDGSTS.E [R6+0xd300], desc[UR8][R34.64], !P5 ;  /* 0x0d30000022067fae */ /* 0x0007e8000e921848 */
[----:B------:R4:W-:Y:S03]  /*7d10*/  LDGSTS.E [R6+0xda00], desc[UR8][R36.64], !P3 ;  /* 0x0da0000024067fae */ /* 0x0009e6000d921848 */
[----:B------:R-:W1:Y:S01]  /*7d20*/  LDC R174, c[0x0][0x230] ;  /* 0x00008c00ffae7b82 */ /* 0x000e620000000800 */
[----:B------:R5:W-:Y:S04]  /*7d30*/  LDGSTS.E [R6+0xdb00], desc[UR8][R38.64], !P3 ;  /* 0x0db0000026067fae */ /* 0x000be8000d921848 */
[----:B------:R5:W-:Y:S03]  /*7d40*/  LDGSTS.E [R6+0xe200], desc[UR8][R44.64], !P4 ;  /* 0x0e2000002c067fae */ /* 0x000be6000e121848 */
[----:B---3--:R-:W3:Y:S01]  /*7d50*/  LDC R34, c[0x0][0x230] ;  /* 0x00008c00ff227b82 */ /* 0x008ee20000000800 */
[----:B------:R5:W-:Y:S01]  /*7d60*/  STL.64 [R1+0x3d8], R160 ;  /* 0x0003d8a001007387 */ /* 0x000be20000100a00 */
[----:B----4-:R-:W-:-:S03]  /*7d70*/  IMAD.WIDE R36, R5, 0x4, R166 ;  /* 0x0000000405247825 */ /* 0x010fc600078e02a6 */
[----:B------:R-:W-:Y:S01]  /*7d80*/  LDGSTS.E [R6+0xe300], desc[UR8][R158.64], !P4 ;  /* 0x0e3000009e067fae */ /* 0x000fe2000e121848 */
[C---:B-----5:R-:W-:Y:S02]  /*7d90*/  IMAD.WIDE R38, R5.reuse, 0x4, R164 ;  /* 0x0000000405267825 */ /* 0x060fe400078e02a4 */
[----:B------:R-:W4:Y:S01]  /*7da0*/  LDC R172, c[0x0][0x230] ;  /* 0x00008c00ffac7b82 */ /* 0x000f220000000800 */
[----:B------:R5:W-:Y:S01]  /*7db0*/  LDGSTS.E [R6+0xea00], desc[UR8][R160.64], !P6 ;  /* 0x0ea00000a0067fae */ /* 0x000be2000f121848 */
[----:B------:R-:W-:-:S05]  /*7dc0*/  IMAD.WIDE R44, R5, 0x4, R162 ;  /* 0x00000004052c7825 */ /* 0x000fca00078e02a2 */
[----:B------:R-:W-:Y:S01]  /*7dd0*/  STL.64 [R1+0x3f0], R44 ;  /* 0x0003f02c01007387 */ /* 0x000fe20000100a00 */
[----:B------:R-:W-:Y:S01]  /*7de0*/  VIADD R68, R173, 0xffffff82 ;  /* 0xffffff82ad447836 */ /* 0x000fe20000000000 */
[----:B------:R-:W-:Y:S01]  /*7df0*/  IADD3 R0, R177, -0x43, RZ ;  /* 0xffffffbdb1007810 */ /* 0x000fe20007ffe0ff */
[----:B------:R-:W4:Y:S01]  /*7e00*/  LDC R32, c[0x0][0x230] ;  /* 0x00008c00ff207b82 */ /* 0x000f220000000800 */
[----:B------:R-:W4:Y:S01]  /*7e10*/  LDL.LU.64 R178, [R1+0x80] ;  /* 0x0000800001b27983 */ /* 0x000f220000300a00 */
[----:B-----5:R-:W-:-:S03]  /*7e20*/  IMAD.WIDE R160, R5, 0x4, R168 ;  /* 0x0000000405a07825 */ /* 0x020fc600078e02a8 */
[----:B------:R-:W-:Y:S03]  /*7e30*/  STL.64 [R1+0x400], R38 ;  /* 0x0004002601007387 */ /* 0x000fe60000100a00 */
[----:B------:R-:W5:Y:S01]  /*7e40*/  LDC R158, c[0x0][0x230] ;  /* 0x00008c00ff9e7b82 */ /* 0x000f620000000800 */
[----:B------:R-:W-:Y:S04]  /*7e50*/  LDGSTS.E [R6+0xeb00], desc[UR8][R44.64], !P6 ;  /* 0x0eb000002c067fae */ /* 0x000fe8000f121848 */
[----:B------:R-:W5:Y:S01]  /*7e60*/  LDL.LU.64 R180, [R1+0x88] ;  /* 0x0000880001b47983 */ /* 0x000f620000300a00 */
[----:B-1----:R-:W-:Y:S02]  /*7e70*/  VIADD R2, R174, 0xffffffb9 ;  /* 0xffffffb9ae027836 */ /* 0x002fe40000000000 */
[----:B------:R-:W1:Y:S01]  /*7e80*/  LDC R159, c[0x0][0x230] ;  /* 0x00008c00ff9f7b82 */ /* 0x000e620000000800 */
[----:B------:R-:W-:Y:S04]  /*7e90*/  LDGSTS.E [R6+0xf200], desc[UR8][R38.64], !P2 ;  /* 0x0f20000026067fae */ /* 0x000fe8000d121848 */
[----:B------:R2:W-:Y:S03]  /*7ea0*/  STL.64 [R1+0x410], R36 ;  /* 0x0004102401007387 */ /* 0x0005e60000100a00 */
[----:B------:R-:W1:Y:S01]  /*7eb0*/  LDC R33, c[0x0][0x230] ;  /* 0x00008c00ff217b82 */ /* 0x000e620000000800 */
[----:B------:R2:W-:Y:S04]  /*7ec0*/  LDGSTS.E [R6+0xf300], desc[UR8][R36.64], !P2 ;  /* 0x0f30000024067fae */ /* 0x0005e8000d121848 */
[----:B------:R-:W-:Y:S03]  /*7ed0*/  STL.64 [R1+0x420], R160 ;  /* 0x000420a001007387 */ /* 0x000fe60000100a00 */
[----:B------:R-:W1:Y:S01]  /*7ee0*/  LDC R3, c[0x0][0x230] ;  /* 0x00008c00ff037b82 */ /* 0x000e620000000800 */
[----:B--2---:R-:W-:-:S05]  /*7ef0*/  IMAD.WIDE R36, R5, 0x4, R170 ;  /* 0x0000000405247825 */ /* 0x004fca00078e02aa */
[----:B------:R2:W-:Y:S04]  /*7f00*/  STL.64 [R1+0x430], R36 ;  /* 0x0004302401007387 */ /* 0x0005e80000100a00 */
[----:B------:R-:W5:Y:S04]  /*7f10*/  LDL.LU.64 R186, [R1+0xc0] ;  /* 0x0000c00001ba7983 */ /* 0x000f680000300a00 */
[----:B------:R-:W5:Y:S01]  /*7f20*/  LDL.LU.64 R190, [R1+0xc8] ;  /* 0x0000c80001be7983 */ /* 0x000f620000300a00 */
[----:B------:R-:W-:-:S03]  /*7f30*/  IMAD.WIDE R44, R5, 0x4, R182 ;  /* 0x00000004052c7825 */ /* 0x000fc600078e02b6 */
[----:B------:R-:W5:Y:S01]  /*7f40*/  LDL.LU.64 R182, [R1+0x158] ;  /* 0x0001580001b67983 */ /* 0x000f620000300a00 */
[----:B------:R-:W-:-:S03]  /*7f50*/  IMAD.WIDE R38, R5, 0x4, R184 ;  /* 0x0000000405267825 */ /* 0x000fc600078e02b8 */
[----:B------:R-:W5:Y:S01]  /*7f60*/  LDL.LU.64 R184, [R1+0x150] ;  /* 0x0001500001b87983 */ /* 0x000f620000300a00 */
[----:B------:R-:W-:Y:S02]  /*7f70*/  ISETP.GE.U32.AND P1, PT, R68, 0x7fffff43, PT ;  /* 0x7fffff434400780c */ /* 0x000fe40003f26070 */
[----:B------:R-:W-:Y:S01]  /*7f80*/  ISETP.GE.U32.AND P5, PT, R0, 0x7fffff7e, PT ;  /* 0x7fffff7e0000780c */ /* 0x000fe20003fa6070 */
[----:B------:R-:W-:Y:S01]  /*7f90*/  VIADD R0, R176, 0xffffffb5 ;  /* 0xffffffb5b0007836 */ /* 0x000fe20000000000 */
[----:B------:R-:W5:Y:S01]  /*7fa0*/  LDL.LU.64 R204, [R1+0x148] ;  /* 0x0001480001cc7983 */ /* 0x000f620000300a00 */
[----:B------:R-:W1:Y:S03]  /*7fb0*/  LDC R68, c[0x0][0x230] ;  /* 0x00008c00ff447b82 */ /* 0x000e660000000800 */
[----:B------:R-:W5:Y:S01]  /*7fc0*/  LDL.LU.64 R216, [R1+0x140] ;  /* 0x0001400001d87983 */ /* 0x000f620000300a00 */
[----:B------:R-:W-:-:S02]  /*7fd0*/  ISETP.GE.U32.AND P4, PT, R0, 0x7fffff76, PT ;  /* 0x7fffff760000780c */ /* 0x000fc40003f86070 */
[----:B------:R-:W-:Y:S02]  /*7fe0*/  IADD3 R0, R175, -0x53, RZ ;  /* 0xffffffadaf007810 */ /* 0x000fe40007ffe0ff */
[----:B------:R-:W-:Y:S02]  /*7ff0*/  LDGSTS.E [R6+0xfa00], desc[UR8][R160.64], !P1 ;  /* 0x0fa00000a0067fae */ /* 0x000fe4000c921848 */
[----:B------:R-:W-:Y:S01]  /*8000*/  ISETP.GE.U32.AND P2, PT, R0, 0x7fffff6e, PT ;  /* 0x7fffff6e0000780c */ /* 0x000fe20003f46070 */
[----:B---3--:R-:W-:Y:S01]  /*8010*/  VIADD R0, R34, 0xffffffa5 ;  /* 0xffffffa522007836 */ /* 0x008fe20000000000 */
[----:B------:R2:W-:Y:S01]  /*8020*/  LDGSTS.E [R6+0xfb00], desc[UR8][R36.64], !P1 ;  /* 0x0fb0000024067fae */ /* 0x0005e2000c921848 */
[----:B------:R-:W-:-:S04]  /*8030*/  IMAD.WIDE R34, R5, 0x4, R198 ;  /* 0x0000000405227825 */ /* 0x000fc800078e02c6 */
[C---:B----4-:R-:W-:Y:S01]  /*8040*/  IMAD.WIDE R162, R5.reuse, 0x4, R178 ;  /* 0x0000000405a27825 */ /* 0x050fe200078e02b2 */
[----:B------:R-:W-:Y:S01]  /*8050*/  ISETP.GE.U32.AND P3, PT, R2, 0x7fffff7a, PT ;  /* 0x7fffff7a0200780c */ /* 0x000fe20003f66070 */
[----:B------:R-:W3:Y:S02]  /*8060*/  LDL.LU.64 R178, [R1+0x138] ;  /* 0x0001380001b27983 */ /* 0x000ee40000300a00 */
[C---:B--2---:R-:W-:Y:S02]  /*8070*/  IMAD.WIDE R36, R5.reuse, 0x4, R200 ;  /* 0x0000000405247825 */ /* 0x044fe400078e02c8 */
[----:B------:R-:W-:Y:S02]  /*8080*/  LDGSTS.E [R8+0x8400], desc[UR8][R44.64], !P5 ;  /* 0x084000002c087fae */ /* 0x000fe4000e921848 */
[C---:B-----5:R-:W-:Y:S02]  /*8090*/  IMAD.WIDE R176, R5.reuse, 0x4, R180 ;  /* 0x0000000405b07825 */ /* 0x060fe400078e02b4 */
[----:B------:R-:W-:Y:S04]  /*80a0*/  LDGSTS.E [R8+0x8500], desc[UR8][R38.64], !P5 ;  /* 0x0850000026087fae */ /* 0x000fe8000e921848 */
[----:B------:R-:W2:Y:S04]  /*80b0*/  LDL.LU.64 R180, [R1+0x130] ;  /* 0x0001300001b47983 */ /* 0x000ea80000300a00 */
[----:B------:R-:W4:Y:S04]  /*80c0*/  LDL.64 R200, [R1+0x128] ;  /* 0x0001280001c87983 */ /* 0x000f280000100a00 */
[----:B------:R-:W5:Y:S01]  /*80d0*/  LDL.LU.64 R198, [R1+0x120] ;  /* 0x0001200001c67983 */ /* 0x000f620000300a00 */
[----:B------:R-:W-:-:S04]  /*80e0*/  IMAD.WIDE R242, R5, 0x4, R182 ;  /* 0x0000000405f27825 */ /* 0x000fc800078e02b6 */
[C---:B------:R-:W-:Y:S01]  /*80f0*/  IMAD.WIDE R244, R5.reuse, 0x4, R184 ;  /* 0x0000000405f47825 */ /* 0x040fe200078e02b8 */
[----:B------:R-:W5:Y:S04]  /*8100*/  LDL.LU.64 R182, [R1+0x118] ;  /* 0x0001180001b67983 */ /* 0x000f680000300a00 */
[----:B------:R-:W5:Y:S01]  /*8110*/  LDL.LU.64 R184, [R1+0x110] ;  /* 0x0001100001b87983 */ /* 0x000f620000300a00 */
[----:B------:R-:W-:Y:S01]  /*8120*/  VIADD R2, R172, 0xffffffb1 ;  /* 0xffffffb1ac027836 */ /* 0x000fe20000000000 */
[----:B------:R-:W-:Y:S02]  /*8130*/  ISETP.GE.U32.AND P5, PT, R0, 0x7fffff66, PT ;  /* 0x7fffff660000780c */ /* 0x000fe40003fa6070 */
[----:B------:R-:W-:Y:S01]  /*8140*/  IADD3 R0, R158, -0x63, RZ ;  /* 0xffffff9d9e007810 */ /* 0x000fe20007ffe0ff */
[----:B------:R-:W-:Y:S01]  /*8150*/  LDGSTS.E [R8+0x8c00], desc[UR8][R36.64], !P3 ;  /* 0x08c0000024087fae */ /* 0x000fe2000d921848 */
[----:B------:R-:W-:Y:S01]  /*8160*/  ISETP.GE.U32.AND P6, PT, R2, 0x7fffff72, PT ;  /* 0x7fffff720200780c */ /* 0x000fe20003fc6070 */
[----:B------:R-:W-:Y:S01]  /*8170*/  VIADD R2, R32, 0xffffffa9 ;  /* 0xffffffa920027836 */ /* 0x000fe20000000000 */
[----:B------:R-:W5:Y:S01]  /*8180*/  LDC R158, c[0x0][0x230] ;  /* 0x00008c00ff9e7b82 */ /* 0x000f620000000800 */
[C---:B------:R-:W-:Y:S01]  /*8190*/  IMAD.WIDE R186, R5.reuse, 0x4, R186 ;  /* 0x0000000405ba7825 */ /* 0x040fe200078e02ba */
[----:B------:R-:W-:Y:S02]  /*81a0*/  LDGSTS.E [R8+0x8d00], desc[UR8][R34.64], !P3 ;  /* 0x08d0000022087fae */ /* 0x000fe4000d921848 */
[----:B------:R-:W-:Y:S01]  /*81b0*/  ISETP.GE.U32.AND P1, PT, R2, 0x7fffff6a, PT ;  /* 0x7fffff6a0200780c */ /* 0x000fe20003f26070 */
[C---:B------:R-:W-:Y:S01]  /*81c0*/  IMAD.WIDE R190, R5.reuse, 0x4, R190 ;  /* 0x0000000405be7825 */ /* 0x040fe200078e02be */
[----:B------:R-:W-:Y:S02]  /*81d0*/  LDGSTS.E [R8+0x9400], desc[UR8][R162.64], !P4 ;  /* 0x09400000a2087fae */ /* 0x000fe4000e121848 */
[----:B------:R-:W5:Y:S01]  /*81e0*/  LDC R32, c[0x0][0x230] ;  /* 0x00008c00ff207b82 */ /* 0x000f620000000800 */
[----:B------:R-:W-:Y:S01]  /*81f0*/  IMAD.WIDE R168, R5, 0x4, R204 ;  /* 0x0000000405a87825 */ /* 0x000fe200078e02cc */
[----:B------:R-:W-:Y:S01]  /*8200*/  LDGSTS.E [R8+0x9500], desc[UR8][R176.64], !P4 ;  /* 0x09500000b0087fae */ /* 0x000fe2000e121848 */
[----:B------:R-:W-:-:S02]  /*8210*/  ISETP.GE.U32.AND P4, PT, R0, 0x7fffff5e, PT ;  /* 0x7fffff5e0000780c */ /* 0x000fc40003f86070 */
[C---:B------:R-:W-:Y:S01]  /*8220*/  IMAD.WIDE R166, R5.reuse, 0x4, R216 ;  /* 0x0000000405a67825 */ /* 0x040fe200078e02d8 */
[----:B------:R-:W-:Y:S03]  /*8230*/  LDGSTS.E [R8+0x9c00], desc[UR8][R186.64], !P6 ;  /* 0x09c00000ba087fae */ /* 0x000fe6000f121848 */
[----:B-1----:R-:W-:Y:S01]  /*8240*/  VIADD R0, R68, 0xffffff95 ;  /* 0xffffff9544007836 */ /* 0x002fe20000000000 */
[----:B------:R-:W-:Y:S01]  /*8250*/  LDGSTS.E [R8+0x9d00], desc[UR8][R190.64], !P6 ;  /* 0x09d00000be087fae */ /* 0x000fe2000f121848 */
[----:B---3--:R-:W-:-:S03]  /*8260*/  IMAD.WIDE R164, R5, 0x4, R178 ;  /* 0x0000000405a47825 */ /* 0x008fc600078e02b2 */
[----:B------:R4:W-:Y:S01]  /*8270*/  STL.64 [R1+0x18], R168 ;  /* 0x000018a801007387 */ /* 0x0009e20000100a00 */
[----:B------:R-:W1:Y:S03]  /*8280*/  LDC R68, c[0x0][0x230] ;  /* 0x00008c00ff447b82 */ /* 0x000e660000000800 */
[----:B------:R-:W-:Y:S04]  /*8290*/  LDGSTS.E [R8+0xa400], desc[UR8][R242.64], !P2 ;  /* 0x0a400000f2087fae */ /* 0x000fe8000d121848 */
[----:B------:R5:W-:Y:S04]  /*82a0*/  STL.64 [R1+0x20], R166 ;  /* 0x000020a601007387 */ /* 0x000be80000100a00 */
[----:B------:R-:W-:Y:S01]  /*82b0*/  LDGSTS.E [R8+0xa500], desc[UR8][R244.64], !P2 ;  /* 0x0a500000f4087fae */ /* 0x000fe2000d121848 */
[----:B--2---:R-:W-:-:S03]  /*82c0*/  IMAD.WIDE R160, R5, 0x4, R180 ;  /* 0x0000000405a07825 */ /* 0x004fc600078e02b4 */
[----:B------:R-:W2:Y:S01]  /*82d0*/  LDL.LU.64 R204, [R1+0x108] ;  /* 0x0001080001cc7983 */ /* 0x000ea20000300a00 */
[----:B------:R-:W-:-:S03]  /*82e0*/  ISETP.GE.U32.AND P2, PT, R0, 0x7fffff56, PT ;  /* 0x7fffff560000780c */ /* 0x000fc60003f46070 */
[----:B------:R-:W3:Y:S01]  /*82f0*/  LDL.LU.64 R216, [R1+0x100] ;  /* 0x0001000001d87983 */ /* 0x000ee20000300a00 */
[----:B------:R-:W-:-:S03]  /*8300*/  IADD3 R0, R159, -0x73, RZ ;  /* 0xffffff8d9f007810 */ /* 0x000fc60007ffe0ff */
[----:B------:R4:W-:Y:S04]  /*8310*/  LDGSTS.E [R8+0xac00], desc[UR8][R168.64], !P1 ;  /* 0x0ac00000a8087fae */ /* 0x0009e8000c921848 */
[----:B------:R-:W-:Y:S04]  /*8320*/  STL.64 [R1+0x58], R164 ;  /* 0x000058a401007387 */ /* 0x000fe80000100a00 */
[----:B------:R5:W-:Y:S01]  /*8330*/  LDGSTS.E [R8+0xad00], desc[UR8][R166.64], !P1 ;  /* 0x0ad00000a6087fae */ /* 0x000be2000c921848 */
[----:B----4-:R-:W-:-:S03]  /*8340*/  IMAD.WIDE R168, R5, 0x4, R200 ;  /* 0x0000000405a87825 */ /* 0x010fc600078e02c8 */
[----:B------:R4:W-:Y:S04]  /*8350*/  STL.64 [R1+0x60], R160 ;  /* 0x000060a001007387 */ /* 0x0009e80000100a00 */
[----:B------:R-:W3:Y:S01]  /*8360*/  LDL.LU.64 R178, [R1+0xf8] ;  /* 0x0000f80001b27983 */ /* 0x000ee20000300a00 */
[----:B-----5:R-:W-:-:S03]  /*8370*/  IMAD.WIDE R166, R5, 0x4, R198 ;  /* 0x0000000405a67825 */ /* 0x020fc600078e02c6 */
[----:B------:R-:W5:Y:S04]  /*8380*/  LDL.64 R180, [R1+0xf0] ;  /* 0x0000f00001b47983 */ /* 0x000f680000100a00 */
[----:B------:R-:W-:Y:S04]  /*8390*/  LDGSTS.E [R8+0xb400], desc[UR8][R164.64], !P5 ;  /* 0x0b400000a4087fae */ /* 0x000fe8000e921848 */
[----:B------:R4:W-:Y:S01]  /*83a0*/  LDGSTS.E [R8+0xb500], desc[UR8][R160.64], !P5 ;  /* 0x0b500000a0087fae */ /* 0x0009e2000e921848 */
[----:B------:R-:W-:Y:S01]  /*83b0*/  ISETP.GE.U32.AND P5, PT, R0, 0x7fffff4e, PT ;  /* 0x7fffff4e0000780c */ /* 0x000fe20003fa6070 */
[----:B------:R-:W-:-:S02]  /*83c0*/  VIADD R0, R158, 0xffffff85 ;  /* 0xffffff859e007836 */ /* 0x000fc40000000000 */
[----:B------:R-:W-:Y:S04]  /*83d0*/  STL.64 [R1+0xc0], R168 ;  /* 0x0000c0a801007387 */ /* 0x000fe80000100a00 */
[----:B------:R-:W-:Y:S04]  /*83e0*/  STL.64 [R1+0xc8], R166 ;  /* 0x0000c8a601007387 */ /* 0x000fe80000100a00 */
[----:B------:R-:W5:Y:S01]  /*83f0*/  LDL.64 R200, [R1+0xe8] ;  /* 0x0000e80001c87983 */ /* 0x000f620000100a00 */
[----:B------:R-:W-:Y:S01]  /*8400*/  VIADD R2, R33, 0xffffffa1 ;  /* 0xffffffa121027836 */ /* 0x000fe20000000000 */
[----:B----4-:R-:W4:Y:S02]  /*8410*/  LDC R160, c[0x0][0x230] ;  /* 0x00008c00ffa07b82 */ /* 0x010f240000000800 */
[----:B------:R-:W4:Y:S01]  /*8420*/  LDL.LU.64 R198, [R1+0xe0] ;  /* 0x0000e00001c67983 */ /* 0x000f220000300a00 */
[----:B------:R-:W-:-:S05]  /*8430*/  IMAD.WIDE R164, R5, 0x4, R182 ;  /* 0x0000000405a47825 */ /* 0x000fca00078e02b6 */
[----:B------:R-:W4:Y:S01]  /*8440*/  LDC R33, c[0x0][0x230] ;  /* 0x00008c00ff217b82 */ /* 0x000f220000000800 */
[----:B------:R-:W-:Y:S01]  /*8450*/  IMAD.WIDE R158, R5, 0x4, R184 ;  /* 0x00000004059e7825 */ /* 0x000fe200078e02b8 */
[----:B------:R-:W-:Y:S04]  /*8460*/  STL.64 [R1+0x118], R164 ;  /* 0x000118a401007387 */ /* 0x000fe80000100a00 */
[----:B------:R2:W-:Y:S04]  /*8470*/  STL.64 [R1+0x110], R158 ;  /* 0x0001109e01007387 */ /* 0x0005e80000100a00 */
[----:B------:R-:W4:Y:S04]  /*8480*/  LDL.LU.64 R182, [R1+0xd8] ;  /* 0x0000d80001b67983 */ /* 0x000f280000300a00 */
[----:B------:R-:W4:Y:S01]  /*8490*/  LDL.LU.64 R184, [R1+0xd0] ;  /* 0x0000d00001b87983 */ /* 0x000f220000300a00 */
[----:B------:R-:W-:Y:S01]  /*84a0*/  ISETP.GE.U32.AND P3, PT, R2, 0x7fffff62, PT ;  /* 0x7fffff620200780c */ /* 0x000fe20003f66070 */
[----:B------:R-:W-:-:S02]  /*84b0*/  VIADD R2, R3, 0xffffff99 ;  /* 0xffffff9903027836 */ /* 0x000fc40000000000 */
[----:B------:R-:W4:Y:S03]  /*84c0*/  LDC R3, c[0x0][0x230] ;  /* 0x00008c00ff037b82 */ /* 0x000f260000000800 */
[----:B------:R-:W-:-:S07]  /*84d0*/  ISETP.GE.U32.AND P6, PT, R2, 0x7fffff5a, PT ;  /* 0x7fffff5a0200780c */ /* 0x000fce0003fc6070 */
[----:B------:R-:W-:Y:S04]  /*84e0*/  LDGSTS.E [R8+0xbc00], desc[UR8][R168.64], !P3 ;  /* 0x0bc00000a8087fae */ /* 0x000fe8000d921848 */
[----:B------:R-:W-:Y:S04]  /*84f0*/  LDGSTS.E [R8+0xbd00], desc[UR8][R166.64], !P3 ;  /* 0x0bd00000a6087fae */ /* 0x000fe8000d921848 */
[----:B------:R-:W-:Y:S04]  /*8500*/  LDGSTS.E [R8+0xc400], desc[UR8][R164.64], !P4 ;  /* 0x0c400000a4087fae */ /* 0x000fe8000e121848 */
[----:B------:R2:W-:Y:S01]  /*8510*/  LDGSTS.E [R8+0xc500], desc[UR8][R158.64], !P4 ;  /* 0x0c5000009e087fae */ /* 0x0005e2000e121848 */
[----:B------:R-:W-:-:S02]  /*8520*/  ISETP.GE.U32.AND P4, PT, R0, 0x7fffff46, PT ;  /* 0x7fffff460000780c */ /* 0x000fc40003f86070 */
[----:B-1----:R-:W-:Y:S01]  /*8530*/  IADD3 R0, R68, -0x44, RZ ;  /* 0xffffffbc44007810 */ /* 0x002fe20007ffe0ff */
[C---:B--2---:R-:W-:Y:S01]  /*8540*/  IMAD.WIDE R170, R5.reuse, 0x4, R204 ;  /* 0x0000000405aa7825 */ /* 0x044fe200078e02cc */
[----:B------:R-:W1:Y:S03]  /*8550*/  LDC R159, c[0x0][0x230] ;  /* 0x00008c00ff9f7b82 */ /* 0x000e660000000800 */
[C---:B---3--:R-:W-:Y:S01]  /*8560*/  IMAD.WIDE R168, R5.reuse, 0x4, R216 ;  /* 0x0000000405a87825 */ /* 0x048fe200078e02d8 */
[----:B------:R-:W-:Y:S04]  /*8570*/  STL.64 [R1+0x120], R170 ;  /* 0x000120aa01007387 */ /* 0x000fe80000100a00 */
[----:B------:R2:W-:Y:S01]  /*8580*/  STL.64 [R1+0x138], R168 ;  /* 0x000138a801007387 */ /* 0x0005e20000100a00 */
[----:B------:R-:W-:Y:S01]  /*8590*/  VIADD R2, R32, 0xffffff91 ;  /* 0xffffff9120027836 */ /* 0x000fe20000000000 */
[----:B------:R-:W3:Y:S02]  /*85a0*/  LDC R68, c[0x0][0x230] ;  /* 0x00008c00ff447b82 */ /* 0x000ee40000000800 */
[----:B------:R-:W3:Y:S04]  /*85b0*/  LDL.LU.64 R204, [R1+0xb8] ;  /* 0x0000b80001cc7983 */ /* 0x000ee80000300a00 */
[----:B------:R-:W-:Y:S02]  /*85c0*/  LDGSTS.E [R8+0xcc00], desc[UR8][R170.64], !P6 ;  /* 0x0cc00000aa087fae */ /* 0x000fe4000f121848 */
[----:B------:R-:W1:Y:S02]  /*85d0*/  LDC R32, c[0x0][0x230] ;  /* 0x00008c00ff207b82 */ /* 0x000e640000000800 */
[----:B------:R-:W3:Y:S01]  /*85e0*/  LDL.64 R216, [R1+0xb0] ;  /* 0x0000b00001d87983 */ /* 0x000ee20000100a00 */
[----:B------:R-:W-:-:S03]  /*85f0*/  IMAD.WIDE R166, R5, 0x4, R178 ;  /* 0x0000000405a67825 */ /* 0x000fc600078e02b2 */
[----:B------:R2:W-:Y:S02]  /*8600*/  LDGSTS.E [R8+0xcd00], desc[UR8][R168.64], !P6 ;  /* 0x0cd00000a8087fae */ /* 0x0005e4000f121848 */
[----:B------:R-:W3:Y:S01]  /*8610*/  LDC R158, c[0x0][0x230] ;  /* 0x00008c00ff9e7b82 */ /* 0x000ee20000000800 */
[C---:B-----5:R-:W-:Y:S01]  /*8620*/  IMAD.WIDE R164, R5.reuse, 0x4, R180 ;  /* 0x0000000405a47825 */ /* 0x060fe200078e02b4 */
[----:B------:R4:W-:Y:S04]  /*8630*/  STL.64 [R1+0x158], R166 ;  /* 0x000158a601007387 */ /* 0x0009e80000100a00 */
[----:B------:R4:W-:Y:S04]  /*8640*/  LDGSTS.E [R8+0xd400], desc[UR8][R166.64], !P2 ;  /* 0x0d400000a6087fae */ /* 0x0009e8000d121848 */
[----:B------:R5:W-:Y:S04]  /*8650*/  STL.64 [R1+0x2d0], R164 ;  /* 0x0002d0a401007387 */ /* 0x000be80000100a00 */
[----:B------:R-:W3:Y:S04]  /*8660*/  LDL.64 R178, [R1+0xa8] ;  /* 0x0000a80001b27983 */ /* 0x000ee80000100a00 */
[----:B------:R-:W3:Y:S01]  /*8670*/  LDL.LU.64 R180, [R1+0xa0] ;  /* 0x0000a00001b47983 */ /* 0x000ee20000300a00 */
[----:B--2---:R-:W-:-:S03]  /*8680*/  IMAD.WIDE R168, R5, 0x4, R200 ;  /* 0x0000000405a87825 */ /* 0x004fc600078e02c8 */
[----:B------:R5:W-:Y:S01]  /*8690*/  LDGSTS.E [R8+0xd500], desc[UR8][R164.64], !P2 ;  /* 0x0d500000a4087fae */ /* 0x000be2000d121848 */
[----:B----4-:R-:W-:Y:S01]  /*86a0*/  IMAD.WIDE R166, R5, 0x4, R198 ;  /* 0x0000000405a67825 */ /* 0x010fe200078e02c6 */
[----:B------:R-:W-:Y:S02]  /*86b0*/  ISETP.GE.U32.AND P2, PT, R0, 0x7fffff7d, PT ;  /* 0x7fffff7d0000780c */ /* 0x000fe40003f46070 */
[----:B------:R-:W-:Y:S01]  /*86c0*/  STL.64 [R1+0x2e8], R168 ;  /* 0x0002e8a801007387 */ /* 0x000fe20000100a00 */
[----:B------:R-:W-:-:S03]  /*86d0*/  VIADD R0, R160, 0xffffffb4 ;  /* 0xffffffb4a0007836 */ /* 0x000fc60000000000 */
[----:B------:R-:W-:Y:S04]  /*86e0*/  STL.64 [R1+0x300], R166 ;  /* 0x000300a601007387 */ /* 0x000fe80000100a00 */
[----:B------:R-:W2:Y:S04]  /*86f0*/  LDL.LU.64 R200, [R1+0x98] ;  /* 0x0000980001c87983 */ /* 0x000ea80000300a00 */
[----:B------:R-:W4:Y:S01]  /*8700*/  LDL.LU.64 R198, [R1+0x90] ;  /* 0x0000900001c67983 */ /* 0x000f220000300a00 */
[----:B-----5:R-:W-:-:S04]  /*8710*/  IMAD.WIDE R164, R5, 0x4, R182 ;  /* 0x0000000405a47825 */ /* 0x020fc800078e02b6 */
[----:B------:R-:W-:Y:S01]  /*8720*/  IMAD.WIDE R160, R5, 0x4, R184 ;  /* 0x0000000405a07825 */ /* 0x000fe200078e02b8 */
[----:B------:R5:W-:Y:S04]  /*8730*/  STL.64 [R1+0x320], R164 ;  /* 0x000320a401007387 */ /* 0x000be80000100a00 */
[----:B------:R5:W-:Y:S04]  /*8740*/  STL.64 [R1+0x338], R160 ;  /* 0x000338a001007387 */ /* 0x000be80000100a00 */
[----:B------:R-:W4:Y:S04]  /*8750*/  LDL.LU.64 R182, [R1+0x160] ;  /* 0x0001600001b67983 */ /* 0x000f280000300a00 */
[----:B------:R-:W4:Y:S01]  /*8760*/  LDL.LU.64 R184, [R1+0x168] ;  /* 0x0001680001b87983 */ /* 0x000f220000300a00 */
[----:B------:R-:W-:Y:S01]  /*8770*/  ISETP.GE.U32.AND P1, PT, R2, 0x7fffff52, PT ;  /* 0x7fffff520200780c */ /* 0x000fe20003f26070 */
[----:B------:R-:W-:-:S02]  /*8780*/  VIADD R2, R33, 0xffffff89 ;  /* 0xffffff8921027836 */ /* 0x000fc40000000000 */
[----:B------:R-:W5:Y:S03]  /*8790*/  LDC R33, c[0x0][0x230] ;  /* 0x00008c00ff217b82 */ /* 0x000f660000000800 */
[----:B------:R-:W-:Y:S01]  /*87a0*/  ISETP.GE.U32.AND P3, PT, R2, 0x7fffff4a, PT ;  /* 0x7fffff4a0200780c */ /* 0x000fe20003f66070 */
[----:B------:R-:W-:-:S04]  /*87b0*/  VIADD R2, R3, 0xffffff81 ;  /* 0xffffff8103027836 */ /* 0x000fc80000000000 */
[----:B------:R-:W4:Y:S01]  /*87c0*/  LDC R3, c[0x0][0x230] ;  /* 0x00008c00ff037b82 */ /* 0x000f220000000800 */
[----:B------:R-:W-:Y:S01]  /*87d0*/  ISETP.GE.U32.AND P6, PT, R2, 0x7fffff42, PT ;  /* 0x7fffff420200780c */ /* 0x000fe20003fc6070 */
[----:B-1----:R-:W-:Y:S01]  /*87e0*/  VIADD R2, R32, 0xffffffb8 ;  /* 0xffffffb820027836 */ /* 0x002fe20000000000 */
[----:B------:R-:W-:Y:S04]  /*87f0*/  LDGSTS.E [R8+0xdc00], desc[UR8][R168.64], !P1 ;  /* 0x0dc00000a8087fae */ /* 0x000fe8000c921848 */
[----:B------:R-:W-:Y:S01]  /*8800*/  LDGSTS.E [R8+0xdd00], desc[UR8][R166.64], !P1 ;  /* 0x0dd00000a6087fae */ /* 0x000fe2000c921848 */
[----:B------:R-:W-:-:S03]  /*8810*/  ISETP.GE.U32.AND P1, PT, R2, 0x7fffff79, PT ;  /* 0x7fffff790200780c */ /* 0x000fc60003f26070 */
[----:B------:R1:W-:Y:S04]  /*8820*/  LDGSTS.E [R8+0xe400], desc[UR8][R164.64], !P5 ;  /* 0x0e400000a4087fae */ /* 0x0003e8000e921848 */
[----:B------:R1:W-:Y:S01]  /*8830*/  LDGSTS.E [R8+0xe500], desc[UR8][R160.64], !P5 ;  /* 0x0e500000a0087fae */ /* 0x0003e2000e921848 */
[----:B-----5:R-:W-:Y:S01]  /*8840*/  VIADD R2, R33, 0xffffffb0 ;  /* 0xffffffb021027836 */ /* 0x020fe20000000000 */
[----:B------:R-:W-:Y:S02]  /*8850*/  ISETP.GE.U32.AND P5, PT, R0, 0x7fffff75, PT ;  /* 0x7fffff750000780c */ /* 0x000fe40003fa6070 */
[----:B------:R-:W-:Y:S01]  /*8860*/  IADD3 R0, R159, -0x54, RZ ;  /* 0xffffffac9f007810 */ /* 0x000fe20007ffe0ff */
[----:B---3--:R-:W-:Y:S01]  /*8870*/  VIADD R68, R68, 0xffffffa8 ;  /* 0xffffffa844447836 */ /* 0x008fe20000000000 */
[----:B-1----:R-:W1:Y:S08]  /*8880*/  LDC R164, c[0x0][0x230] ;  /* 0x00008c00ffa47b82 */ /* 0x002e700000000800 */
[----:B------:R-:W3:Y:S01]  /*8890*/  LDC R165, c[0x0][0x230] ;  /* 0x00008c00ffa57b82 */ /* 0x000ee20000000800 */
[----:B------:R-:W-:-:S04]  /*88a0*/  IMAD.WIDE R168, R5, 0x4, R204 ;  /* 0x0000000405a87825 */ /* 0x000fc800078e02cc */
[C---:B------:R-:W-:Y:S01]  /*88b0*/  IMAD.WIDE R166, R5.reuse, 0x4, R216 ;  /* 0x0000000405a67825 */ /* 0x040fe200078e02d8 */
[----:B------:R5:W-:Y:S04]  /*88c0*/  STL.64 [R1+0x368], R168 ;  /* 0x000368a801007387 */ /* 0x000be80000100a00 */
[----:B------:R2:W-:Y:S04]  /*88d0*/  STL.64 [R1+0x388], R166 ;  /* 0x000388a601007387 */ /* 0x0005e80000100a00 */
[----:B------:R-:W3:Y:S04]  /*88e0*/  LDL.LU.64 R204, [R1+0x170] ;  /* 0x0001700001cc7983 */ /* 0x000ee80000300a00 */
[----:B------:R5:W-:Y:S04]  /*88f0*/  LDGSTS.E [R8+0xec00], desc[UR8][R168.64], !P3 ;  /* 0x0ec00000a8087fae */ /* 0x000be8000d921848 */
[----:B------:R-:W3:Y:S01]  /*8900*/  LDL.LU.64 R216, [R1+0x178] ;  /* 0x0001780001d87983 */ /* 0x000ee20000300a00 */
[----:B------:R-:W-:-:S03]  /*8910*/  IMAD.WIDE R160, R5, 0x4, R178 ;  /* 0x0000000405a07825 */ /* 0x000fc600078e02b2 */
[----:B------:R1:W-:Y:S01]  /*8920*/  LDGSTS.E [R8+0xed00], desc[UR8][R166.64], !P3 ;  /* 0x0ed00000a6087fae */ /* 0x0003e2000d921848 */
[----:B------:R-:W-:-:S03]  /*8930*/  IMAD.WIDE R32, R5, 0x4, R180 ;  /* 0x0000000405207825 */ /* 0x000fc600078e02b4 */
[----:B------:R4:W-:Y:S01]  /*8940*/  STL.64 [R1+0x3a0], R160 ;  /* 0x0003a0a001007387 */ /* 0x0009e20000100a00 */
[----:B-----5:R-:W5:Y:S03]  /*8950*/  LDC R169, c[0x0][0x230] ;  /* 0x00008c00ffa97b82 */ /* 0x020f660000000800 */
[----:B------:R4:W-:Y:S04]  /*8960*/  LDGSTS.E [R8+0xf400], desc[UR8][R160.64], !P4 ;  /* 0x0f400000a0087fae */ /* 0x0009e8000e121848 */
[----:B------:R5:W-:Y:S01]  /*8970*/  STL.64 [R1+0x3b8], R32 ;  /* 0x0003b82001007387 */ /* 0x000be20000100a00 */
[----:B------:R-:W-:Y:S01]  /*8980*/  ISETP.GE.U32.AND P3, PT, R2, 0x7fffff71, PT ;  /* 0x7fffff710200780c */ /* 0x000fe20003f66070 */
[----:B------:R-:W3:Y:S02]  /*8990*/  LDC R168, c[0x0][0x230] ;  /* 0x00008c00ffa87b82 */ /* 0x000ee40000000800 */
[----:B------:R-:W3:Y:S01]  /*89a0*/  LDL.LU.64 R178, [R1+0x180] ;  /* 0x0001800001b27983 */ /* 0x000ee20000300a00 */
[----:B--2---:R-:W-:-:S03]  /*89b0*/  IMAD.WIDE R170, R5, 0x4, R200 ;  /* 0x0000000405aa7825 */ /* 0x004fc600078e02c8 */
[----:B------:R-:W2:Y:S02]  /*89c0*/  LDL.LU.64 R180, [R1+0x188] ;  /* 0x0001880001b47983 */ /* 0x000ea40000300a00 */
[----:B-1----:R-:W1:Y:S01]  /*89d0*/  LDC R166, c[0x0][0x230] ;  /* 0x00008c00ffa67b82 */ /* 0x002e620000000800 */
[----:B----4-:R-:W-:Y:S01]  /*89e0*/  IMAD.WIDE R160, R5, 0x4, R198 ;  /* 0x0000000405a07825 */ /* 0x010fe200078e02c6 */
[----:B------:R5:W-:Y:S01]  /*89f0*/  LDGSTS.E [R8+0xf500], desc[UR8][R32.64], !P4 ;  /* 0x0f50000020087fae */ /* 0x000be2000e121848 */
[----:B------:R-:W-:Y:S02]  /*8a00*/  ISETP.GE.U32.AND P4, PT, R0, 0x7fffff6d, PT ;  /* 0x7fffff6d0000780c */ /* 0x000fe40003f86070 */
[----:B------:R-:W-:Y:S01]  /*8a10*/  VIADD R0, R3, 0xffffffa4 ;  /* 0xffffffa403007836 */ /* 0x000fe20000000000 */
[----:B------:R-:W-:Y:S02]  /*8a20*/  STL.64 [R1+0x3d0], R170 ;  /* 0x0003d0aa01007387 */ /* 0x000fe40000100a00 */
[----:B------:R-:W4:Y:S02]  /*8a30*/  LDC R167, c[0x0][0x230] ;  /* 0x00008c00ffa77b82 */ /* 0x000f240000000800 */
[----:B------:R3:W-:Y:S04]  /*8a40*/  STL.64 [R1+0x3e8], R160 ;  /* 0x0003e8a001007387 */ /* 0x0007e80000100a00 */
[----:B------:R-:W-:Y:S04]  /*8a50*/  LDGSTS.E [R8+0xfc00], desc[UR8][R170.64], !P6 ;  /* 0x0fc00000aa087fae */ /* 0x000fe8000f121848 */
[----:B------:R3:W-:Y:S01]  /*8a60*/  LDGSTS.E [R8+0xfd00], desc[UR8][R160.64], !P6 ;  /* 0x0fd00000a0087fae */ /* 0x0007e2000f121848 */
[----:B-----5:R-:W-:-:S03]  /*8a70*/  IMAD.WIDE R32, R5, 0x4, R182 ;  /* 0x0000000405207825 */ /* 0x020fc600078e02b6 */
[----:B------:R-:W5:Y:S01]  /*8a80*/  LDL.LU.64 R182, [R1+0x190] ;  /* 0x0001900001b67983 */ /* 0x000f620000300a00 */
[----:B------:R-:W-:-:S03]  /*8a90*/  IMAD.WIDE R2, R5, 0x4, R184 ;  /* 0x0000000405027825 */ /* 0x000fc600078e02b8 */
[----:B------:R-:W4:Y:S04]  /*8aa0*/  LDL.LU.64 R184, [R1+0x198] ;  /* 0x0001980001b87983 */ /* 0x000f280000300a00 */
[----:B------:R-:W2:Y:S04]  /*8ab0*/  LDL.LU.64 R200, [R1+0x1a0] ;  /* 0x0001a00001c87983 */ /* 0x000ea80000300a00 */
[----:B------:R-:W5:Y:S01]  /*8ac0*/  LDL.LU.64 R198, [R1+0x1a8] ;  /* 0x0001a80001c67983 */ /* 0x000f620000300a00 */
[----:B------:R-:W-:-:S03]  /*8ad0*/  ISETP.GE.U32.AND P6, PT, R68, 0x7fffff69, PT ;  /* 0x7fffff694400780c */ /* 0x000fc60003fc6070 */
[----:B------:R-:W4:Y:S01]  /*8ae0*/  LDL.LU.64 R214, [R1+0x1b0] ;  /* 0x0001b00001d67983 */ /* 0x000f220000300a00 */
[----:B------:R-:W-:-:S03]  /*8af0*/  VIADD R68, R158, 0xffffffa0 ;  /* 0xffffffa09e447836 */ /* 0x000fc60000000000 */
[----:B------:R-:W4:Y:S04]  /*8b00*/  LDL.LU.64 R220, [R1+0x1b8] ;  /* 0x0001b80001dc7983 */ /* 0x000f280000300a00 */
[----:B------:R-:W4:Y:S04]  /*8b10*/  LDL.LU.64 R210, [R1+0x1c0] ;  /* 0x0001c00001d27983 */ /* 0x000f280000300a00 */
[----:B------:R-:W4:Y:S04]  /*8b20*/  LDL.LU.64 R234, [R1+0x1c8] ;  /* 0x0001c80001ea7983 */ /* 0x000f280000300a00 */
[----:B------:R-:W4:Y:S04]  /*8b30*/  LDL.LU.64 R212, [R1+0x1d8] ;  /* 0x0001d80001d47983 */ /* 0x000f280000300a00 */
[----:B------:R-:W4:Y:S04]  /*8b40*/  LDL.LU.64 R202, [R1+0x1d0] ;  /* 0x0001d00001ca7983 */ /* 0x000f280000300a00 */
[----:B------:R-:W-:Y:S04]  /*8b50*/  LDGSTS.E [R9+0x8600], desc[UR8][R32.64], !P2 ;  /* 0x0860000020097fae */ /* 0x000fe8000d121848 */
[----:B------:R-:W-:Y:S01]  /*8b60*/  LDGSTS.E [R9+0x8700], desc[UR8][R2.64], !P2 ;  /* 0x0870000002097fae */ /* 0x000fe2000d121848 */
[----:B---3--:R-:W-:-:S03]  /*8b70*/  IMAD.WIDE R158, R5, 0x4, R204 ;  /* 0x00000004059e7825 */ /* 0x008fc600078e02cc */
[----:B------:R-:W3:Y:S01]  /*8b80*/  LDL.LU.64 R204, [R1+0x208] ;  /* 0x0002080001cc7983 */ /* 0x000ee20000300a00 */
[----:B------:R-:W-:-:S04]  /*8b90*/  IMAD.WIDE R160, R5, 0x4, R216 ;  /* 0x0000000405a07825 */ /* 0x000fc800078e02d8 */
[C---:B--2---:R-:W-:Y:S01]  /*8ba0*/  IMAD.WIDE R246, R5.reuse, 0x4, R200 ;  /* 0x0000000405f67825 */ /* 0x044fe200078e02c8 */
[----:B------:R-:W2:Y:S03]  /*8bb0*/  LDL.LU.64 R216, [R1+0x200] ;  /* 0x0002000001d87983 */ /* 0x000ea60000300a00 */
[C---:B-----5:R-:W-:Y:S01]  /*8bc0*/  IMAD.WIDE R248, R5.reuse, 0x4, R198 ;  /* 0x0000000405f87825 */ /* 0x060fe200078e02c6 */
[----:B------:R-:W5:Y:S04]  /*8bd0*/  LDL.LU.64 R200, [R1+0x228] ;  /* 0x0002280001c87983 */ /* 0x000f680000300a00 */
[----:B------:R-:W2:Y:S01]  /*8be0*/  LDL.LU.64 R198, [R1+0x220] ;  /* 0x0002200001c67983 */ /* 0x000ea20000300a00 */
[----:B------:R-:W-:Y:S01]  /*8bf0*/  IMAD.WIDE R178, R5, 0x4, R178 ;  /* 0x0000000405b27825 */ /* 0x000fe200078e02b2 */
[----:B------:R-:W-:-:S03]  /*8c00*/  ISETP.GE.U32.AND P2, PT, R0, 0x7fffff65, PT ;  /* 0x7fffff650000780c */ /* 0x000fc60003f46070 */
[C---:B------:R-:W-:Y:S01]  /*8c10*/  IMAD.WIDE R180, R5.reuse, 0x4, R180 ;  /* 0x0000000405b47825 */ /* 0x040fe200078e02b4 */
[----:B------:R-:W-:Y:S01]  /*8c20*/  IADD3 R0, R164, -0x64, RZ ;  /* 0xffffff9ca4007810 */ /* 0x000fe20007ffe0ff */
[----:B------:R-:W-:Y:S01]  /*8c30*/  LDGSTS.E [R9+0x8e00], desc[UR8][R158.64], !P1 ;  /* 0x08e000009e097fae */ /* 0x000fe2000c921848 */
[----:B------:R-:W1:Y:S01]  /*8c40*/  LDC R164, c[0x0][0x230] ;  /* 0x00008c00ffa47b82 */ /* 0x000e620000000800 */
[C---:B------:R-:W-:Y:S02]  /*8c50*/  IMAD.WIDE R182, R5.reuse, 0x4, R182 ;  /* 0x0000000405b67825 */ /* 0x040fe400078e02b6 */
[----:B------:R-:W-:Y:S02]  /*8c60*/  LDGSTS.E [R9+0x8f00], desc[UR8][R160.64], !P1 ;  /* 0x08f00000a0097fae */ /* 0x000fe4000c921848 */
[----:B----4-:R-:W-:Y:S02]  /*8c70*/  IMAD.WIDE R184, R5, 0x4, R184 ;  /* 0x0000000405b87825 */ /* 0x010fe400078e02b8 */
[----:B------:R-:W-:Y:S04]  /*8c80*/  LDGSTS.E [R9+0x9600], desc[UR8][R178.64], !P5 ;  /* 0x09600000b2097fae */ /* 0x000fe8000e921848 */
[----:B------:R-:W-:Y:S01]  /*8c90*/  LDGSTS.E [R9+0x9700], desc[UR8][R180.64], !P5 ;  /* 0x09700000b4097fae */ /* 0x000fe2000e921848 */
[----:B------:R-:W-:Y:S01]  /*8ca0*/  ISETP.GE.U32.AND P5, PT, R0, 0x7fffff5d, PT ;  /* 0x7fffff5d0000780c */ /* 0x000fe20003fa6070 */
[----:B------:R-:W-:-:S02]  /*8cb0*/  VIADD R0, R169, 0xffffff94 ;  /* 0xffffff94a9007836 */ /* 0x000fc40000000000 */
[----:B------:R-:W-:Y:S01]  /*8cc0*/  LDGSTS.E [R9+0x9e00], desc[UR8][R182.64], !P3 ;  /* 0x09e00000b6097fae */ /* 0x000fe2000d921848 */
[----:B------:R-:W-:-:S03]  /*8cd0*/  IMAD.WIDE R172, R5, 0x4, R214 ;  /* 0x0000000405ac7825 */ /* 0x000fc600078e02d6 */
[----:B------:R-:W-:Y:S01]  /*8ce0*/  LDGSTS.E [R9+0x9f00], desc[UR8][R184.64], !P3 ;  /* 0x09f00000b8097fae */ /* 0x000fe2000d921848 */
[----:B------:R-:W-:-:S03]  /*8cf0*/  IMAD.WIDE R170, R5, 0x4, R220 ;  /* 0x0000000405aa7825 */ /* 0x000fc600078e02dc */
[----:B------:R-:W-:Y:S01]  /*8d00*/  LDGSTS.E [R9+0xa600], desc[UR8][R246.64], !P4 ;  /* 0x0a600000f6097fae */ /* 0x000fe2000e121848 */
[----:B------:R-:W-:-:S03]  /*8d10*/  IMAD.WIDE R226, R5, 0x4, R210 ;  /* 0x0000000405e27825 */ /* 0x000fc600078e02d2 */
[----:B------:R-:W-:Y:S01]  /*8d20*/  LDGSTS.E [R9+0xa700], desc[UR8][R248.64], !P4 ;  /* 0x0a700000f8097fae */ /* 0x000fe2000e121848 */
[----:B------:R-:W-:Y:S02]  /*8d30*/  ISETP.GE.U32.AND P4, PT, R0, 0x7fffff55, PT ;  /* 0x7fffff550000780c */ /* 0x000fe40003f86070 */
[----:B------:R-:W-:Y:S01]  /*8d40*/  IADD3 R0, R168, -0x74, RZ ;  /* 0xffffff8ca8007810 */ /* 0x000fe20007ffe0ff */
[C---:B------:R-:W-:Y:S01]  /*8d50*/  IMAD.WIDE R168, R5.reuse, 0x4, R234 ;  /* 0x0000000405a87825 */ /* 0x040fe200078e02ea */
[----:B------:R-:W-:Y:S04]  /*8d60*/  LDGSTS.E [R9+0xae00], desc[UR8][R172.64], !P6 ;  /* 0x0ae00000ac097fae */ /* 0x000fe8000f121848 */
[----:B------:R-:W-:Y:S04]  /*8d70*/  STL.64 [R1+0x28], R172 ;  /* 0x000028ac01007387 */ /* 0x000fe80000100a00 */
[----:B------:R-:W-:Y:S04]  /*8d80*/  LDGSTS.E [R9+0xaf00], desc[UR8][R170.64], !P6 ;  /* 0x0af00000aa097fae */ /* 0x000fe8000f121848 */
[----:B------:R-:W-:Y:S04]  /*8d90*/  STL.64 [R1+0x30], R170 ;  /* 0x000030aa01007387 */ /* 0x000fe80000100a00 */
[----:B------:R-:W-:Y:S04]  /*8da0*/  LDGSTS.E [R9+0xb600], desc[UR8][R226.64], !P2 ;  /* 0x0b600000e2097fae */ /* 0x000fe8000d121848 */
[----:B------:R2:W-:Y:S04]  /*8db0*/  STL.64 [R1+0x70], R168 ;  /* 0x000070a801007387 */ /* 0x0005e80000100a00 */
[----:B------:R2:W-:Y:S04]  /*8dc0*/  LDGSTS.E [R9+0xb700], desc[UR8][R168.64], !P2 ;  /* 0x0b700000a8097fae */ /* 0x0005e8000d121848 */
[----:B------:R-:W4:Y:S01]  /*8dd0*/  LDL.LU.64 R210, [R1+0x268] ;  /* 0x0002680001d27983 */ /* 0x000f220000300a00 */
[----:B---3--:R-:W-:-:S03]  /*8de0*/  IMAD.WIDE R218, R5, 0x4, R204 ;  /* 0x0000000405da7825 */ /* 0x008fc600078e02cc */
[----:B------:R-:W3:Y:S01]  /*8df0*/  LDL.LU.64 R204, [R1+0x258] ;  /* 0x0002580001cc7983 */ /* 0x000ee20000300a00 */
[----:B------:R-:W-:-:S04]  /*8e00*/  IMAD.WIDE R234, R5, 0x4, R202 ;  /* 0x0000000405ea7825 */ /* 0x000fc800078e02ca */
[C---:B-----5:R-:W-:Y:S02]  /*8e10*/  IMAD.WIDE R220, R5.reuse, 0x4, R200 ;  /* 0x0000000405dc7825 */ /* 0x060fe400078e02c8 */
[----:B------:R-:W5:Y:S02]  /*8e20*/  LDL.LU.64 R200, [R1+0x248] ;  /* 0x0002480001c87983 */ /* 0x000f640000300a00 */
[----:B--2---:R-:W-:-:S05]  /*8e30*/  IMAD.WIDE R168, R5, 0x4, R198 ;  /* 0x0000000405a87825 */ /* 0x004fca00078e02c6 */
[----:B------:R-:W-:Y:S04]  /*8e40*/  STL.64 [R1+0x130], R168 ;  /* 0x000130a801007387 */ /* 0x000fe80000100a00 */
[----:B------:R-:W2:Y:S04]  /*8e50*/  LDL.LU.64 R174, [R1+0x238] ;  /* 0x0002380001ae7983 */ /* 0x000ea80000300a00 */
[----:B------:R-:W2:Y:S04]  /*8e60*/  LDL.LU.64 R172, [R1+0x218] ;  /* 0x0002180001ac7983 */ /* 0x000ea80000300a00 */
[----:B------:R-:W2:Y:S04]  /*8e70*/  LDL.LU.64 R250, [R1+0x1f8] ;  /* 0x0001f80001fa7983 */ /* 0x000ea80000300a00 */
[----:B------:R-:W2:Y:S04]  /*8e80*/  LDL.LU.64 R230, [R1+0x260] ;  /* 0x0002600001e67983 */ /* 0x000ea80000300a00 */
[----:B------:R-:W2:Y:S04]  /*8e90*/  LDL.LU.64 R202, [R1+0x250] ;  /* 0x0002500001ca7983 */ /* 0x000ea80000300a00 */
[----:B------:R-:W2:Y:S01]  /*8ea0*/  LDL.LU.64 R198, [R1+0x240] ;  /* 0x0002400001c67983 */ /* 0x000ea20000300a00 */
[----:B------:R-:W-:-:S03]  /*8eb0*/  IMAD.WIDE R236, R5, 0x4, R216 ;  /* 0x0000000405ec7825 */ /* 0x000fc600078e02d8 */
[----:B------:R-:W2:Y:S04]  /*8ec0*/  LDL.LU.64 R228, [R1+0x230] ;  /* 0x0002300001e47983 */ /* 0x000ea80000300a00 */
[----:B------:R-:W2:Y:S04]  /*8ed0*/  LDL.LU.64 R214, [R1+0x210] ;  /* 0x0002100001d67983 */ /* 0x000ea80000300a00 */
[----:B------:R-:W2:Y:S01]  /*8ee0*/  LDL.LU.64 R216, [R1+0x1e0] ;  /* 0x0001e00001d87983 */ /* 0x000ea20000300a00 */
[----:B------:R-:W-:Y:S01]  /*8ef0*/  ISETP.GE.U32.AND P1, PT, R68, 0x7fffff61, PT ;  /* 0x7fffff614400780c */ /* 0x000fe20003f26070 */
[----:B-1----:R-:W-:-:S02]  /*8f00*/  VIADD R68, R166, 0xffffff98 ;  /* 0xffffff98a6447836 */ /* 0x002fc40000000000 */
[----:B------:R-:W1:Y:S01]  /*8f10*/  LDC R166, c[0x0][0x230] ;  /* 0x00008c00ffa67b82 */ /* 0x000e620000000800 */
[----:B------:R-:W-:Y:S02]  /*8f20*/  IMAD.WIDE R232, R5, 0x4, R212 ;  /* 0x0000000405e87825 */ /* 0x000fe400078e02d4 */
[----:B------:R-:W-:Y:S02]  /*8f30*/  ISETP.GE.U32.AND P3, PT, R68, 0x7fffff59, PT ;  /* 0x7fffff594400780c */ /* 0x000fe40003f66070 */
[----:B------:R-:W-:Y:S01]  /*8f40*/  VIADD R68, R165, 0xffffff90 ;  /* 0xffffff90a5447836 */ /* 0x000fe20000000000 */
[----:B------:R-:W-:Y:S01]  /*8f50*/  ISETP.GE.U32.AND P2, PT, R0, 0x7fffff4d, PT ;  /* 0x7fffff4d0000780c */ /* 0x000fe20003f46070 */
[----:B------:R-:W-:-:S03]  /*8f60*/  VIADD R0, R167, 0xffffff84 ;  /* 0xffffff84a7007836 */ /* 0x000fc60000000000 */
[----:B------:R-:W-:Y:S01]  /*8f70*/  LDGSTS.E [R9+0xbe00], desc[UR8][R232.64], !P1 ;  /* 0x0be00000e8097fae */ /* 0x000fe2000c921848 */
[----:B------:R-:W-:Y:S01]  /*8f80*/  ISETP.GE.U32.AND P6, PT, R68, 0x7fffff51, PT ;  /* 0x7fffff514400780c */ /* 0x000fe20003fc6070 */
[----:B------:R-:W-:Y:S02]  /*8f90*/  VIADD R68, R164, 0xffffff88 ;  /* 0xffffff88a4447836 */ /* 0x000fe40000000000 */
[----:B------:R-:W-:Y:S04]  /*8fa0*/  LDGSTS.E [R9+0xbf00], desc[UR8][R234.64], !P1 ;  /* 0x0bf00000ea097fae */ /* 0x000fe8000c921848 */
[----:B------:R-:W-:Y:S04]  /*8fb0*/  LDGSTS.E [R9+0xc600], desc[UR8][R218.64], !P5 ;  /* 0x0c600000da097fae */ /* 0x000fe8000e921848 */
[----:B------:R-:W-:Y:S01]  /*8fc0*/  LDGSTS.E [R9+0xc700], desc[UR8][R236.64], !P5 ;  /* 0x0c700000ec097fae */ /* 0x000fe2000e921848 */
[----:B------:R-:W-:Y:S01]  /*8fd0*/  ISETP.GE.U32.AND P5, PT, R0, 0x7fffff45, PT ;  /* 0x7fffff450000780c */ /* 0x000fe20003fa6070 */
[----:B------:R-:W-:Y:S01]  /*8fe0*/  IMAD.SHL.U32 R0, R69, 0x40, RZ ;  /* 0x0000004045007824 */ /* 0x000fe200078e00ff */
[----:B-1----:R-:W-:Y:S01]  /*8ff0*/  IADD3 R164, R166, -0x80, RZ ;  /* 0xffffff80a6a47810 */ /* 0x002fe20007ffe0ff */
[----:B------:R-:W-:Y:S01]  /*9000*/  LDGSTS.E [R9+0xce00], desc[UR8][R220.64], !P3 ;  /* 0x0ce00000dc097fae */ /* 0x000fe2000d921848 */
[----:B------:R-:W-:Y:S01]  /*9010*/  ISETP.GE.U32.AND P1, PT, R68, 0x7fffff49, PT ;  /* 0x7fffff494400780c */ /* 0x000fe20003f26070 */
[----:B----4-:R-:W-:-:S02]  /*9020*/  IMAD.WIDE R210, R5, 0x4, R210 ;  /* 0x0000000405d27825 */ /* 0x010fc400078e02d2 */
[----:B------:R-:W-:Y:S01]  /*9030*/  LDGSTS.E [R9+0xcf00], desc[UR8][R168.64], !P3 ;  /* 0x0cf00000a8097fae */ /* 0x000fe2000d921848 */
[----:B------:R-:W-:Y:S01]  /*9040*/  ISETP.GE.U32.AND P3, PT, R164, 0x7fffff41, PT ;  /* 0x7fffff41a400780c */ /* 0x000fe20003f66070 */
[----:B------:R-:W-:Y:S02]  /*9050*/  IMAD.WIDE R164, R0, 0x4, R60 ;  /* 0x0000000400a47825 */ /* 0x000fe400078e023c */
[----:B------:R1:W-:Y:S02]  /*9060*/  LDGSTS.E [R9+0xd600], desc[UR8][R210.64], !P4 ;  /* 0x0d600000d2097fae */ /* 0x0003e4000e121848 */
[----:B---3--:R-:W-:-:S04]  /*9070*/  IMAD.WIDE R204, R5, 0x4, R204 ;  /* 0x0000000405cc7825 */ /* 0x008fc800078e02cc */
[----:B------:R-:W-:-:S04]  /*9080*/  IMAD.WIDE R14, R0, 0x4, R14 ;  /* 0x00000004000e7825 */ /* 0x000fc800078e020e */
[C---:B------:R-:W-:Y:S01]  /*9090*/  IMAD.WIDE R30, R0.reuse, 0x4, R30 ;  /* 0x00000004001e7825 */ /* 0x040fe200078e021e */
[----:B------:R-:W-:Y:S03]  /*90a0*/  STL.64 [R1+0x558], R14 ;  /* 0x0005580e01007387 */ /* 0x000fe60000100a00 */
        /* <DEDUP_REMOVED lines=9> */
[----:B------:R-:W-:Y:S04]  /*9140*/  STL.64 [R1+0x688], R126 ;  /* 0x0006887e01007387 */ /* 0x000fe80000100a00 */
[----:B------:R1:W-:Y:S04]  /*9150*/  STL.64 [R1+0x168], R210 ;  /* 0x000168d201007387 */ /* 0x0003e80000100a00 */
[----:B------:R-:W-:Y:S04]  /*9160*/  STL.64 [R1+0x690], R142 ;  /* 0x0006908e01007387 */ /* 0x000fe80000100a00 */
[----:B------:R-:W-:Y:S01]  /*9170*/  STL.64 [R1+0x1a8], R204 ;  /* 0x0001a8cc01007387 */ /* 0x000fe20000100a00 */
[----:B------:R-:W-:-:S04]  /*9180*/  IMAD.WIDE R16, R0, 0x4, R16 ;  /* 0x0000000400107825 */ /* 0x000fc800078e0210 */
[----:B------:R-:W-:-:S04]  /*9190*/  IMAD.WIDE R40, R0, 0x4, R40 ;  /* 0x0000000400287825 */ /* 0x000fc800078e0228 */
[----:B------:R-:W-:-:S04]  /*91a0*/  IMAD.WIDE R62, R0, 0x4, R62 ;  /* 0x00000004003e7825 */ /* 0x000fc800078e023e */
[----:B------:R-:W-:-:S04]  /*91b0*/  IMAD.WIDE R80, R0, 0x4, R80 ;  /* 0x0000000400507825 */ /* 0x000fc800078e0250 */
[----:B-1----:R-:W-:-:S04]  /*91c0*/  IMAD.WIDE R210, R0, 0x4, R70 ;  /* 0x0000000400d27825 */ /* 0x002fc800078e0246 */
[----:B------:R-:W-:-:S04]  /*91d0*/  IMAD.WIDE R56, R0, 0x4, R56 ;  /* 0x0000000400387825 */ /* 0x000fc800078e0238 */
[----:B------:R-:W-:-:S04]  /*91e0*/  IMAD.WIDE R58, R0, 0x4, R58 ;  /* 0x00000004003a7825 */ /* 0x000fc800078e023a */
[----:B------:R-:W-:Y:S01]  /*91f0*/  IMAD.WIDE R156, R0, 0x4, R156 ;  /* 0x00000004009c7825 */ /* 0x000fe200078e029c */
[----:B------:R-:W-:Y:S02]  /*9200*/  CS2R R68, SRZ ;  /* 0x0000000000447805 */ /* 0x000fe4000001ff00 */
[----:B------:R-:W-:Y:S01]  /*9210*/  CS2R R70, SRZ ;  /* 0x0000000000467805 */ /* 0x000fe2000001ff00 */
[----:B-----5:R-:W-:-:S04]  /*9220*/  IMAD.WIDE R200, R5, 0x4, R200 ;  /* 0x0000000405c87825 */ /* 0x020fc800078e02c8 */
[----:B--2---:R-:W-:-:S04]  /*9230*/  IMAD.WIDE R174, R5, 0x4, R174 ;  /* 0x0000000405ae7825 */ /* 0x004fc800078e02ae */
[----:B------:R-:W-:-:S04]  /*9240*/  IMAD.WIDE R170, R5, 0x4, R172 ;  /* 0x0000000405aa7825 */ /* 0x000fc800078e02ac */
[----:B------:R-:W-:-:S04]  /*9250*/  IMAD.WIDE R60, R5, 0x4, R230 ;  /* 0x00000004053c7825 */ /* 0x000fc800078e02e6 */
[C---:B------:R-:W-:Y:S01]  /*9260*/  IMAD.WIDE R202, R5.reuse, 0x4, R202 ;  /* 0x0000000405ca7825 */ /* 0x040fe200078e02ca */
[----:B------:R-:W-:Y:S03]  /*9270*/  LDGSTS.E [R9+0xd700], desc[UR8][R60.64], !P4 ;  /* 0x0d7000003c097fae */ /* 0x000fe6000e121848 */
        /* <DEDUP_REMOVED lines=8> */
[----:B------:R-:W-:Y:S01]  /*9300*/  IMAD.WIDE R78, R5, 0x4, R216 ;  /* 0x00000004054e7825 */ /* 0x000fe200078e02d8 */
[----:B------:R-:W-:Y:S04]  /*9310*/  LDGSTS.E [R9+0xee00], desc[UR8][R174.64], !P1 ;  /* 0x0ee00000ae097fae */ /* 0x000fe8000c921848 */
[----:B------:R-:W-:Y:S04]  /*9320*/  LDGSTS.E [R9+0xef00], desc[UR8][R172.64], !P1 ;  /* 0x0ef00000ac097fae */ /* 0x000fe8000c921848 */
[----:B------:R-:W-:Y:S04]  /*9330*/  LDGSTS.E [R9+0xf600], desc[UR8][R170.64], !P5 ;  /* 0x0f600000aa097fae */ /* 0x000fe8000e921848 */
[----:B------:R-:W-:Y:S04]  /*9340*/  LDGSTS.E [R9+0xf700], desc[UR8][R168.64], !P5 ;  /* 0x0f700000a8097fae */ /* 0x000fe8000e921848 */
[----:B------:R-:W-:Y:S04]  /*9350*/  LDGSTS.E [R9+0xfe00], desc[UR8][R166.64], !P3 ;  /* 0x0fe00000a6097fae */ /* 0x000fe8000d921848 */
[----:B------:R-:W-:Y:S04]  /*9360*/  LDGSTS.E [R9+0xff00], desc[UR8][R78.64], !P3 ;  /* 0x0ff000004e097fae */ /* 0x000fe8000d921848 */
[----:B------:R-:W-:Y:S04]  /*9370*/  STL.64 [R1+0x200], R200 ;  /* 0x000200c801007387 */ /* 0x000fe80000100a00 */
[----:B------:R-:W0:Y:S04]  /*9380*/  LDGDEPBAR ;  /* 0x00000000000079af */ /* 0x000e280000000000 */
[----:B------:R-:W-:Y:S04]  /*9390*/  STL.64 [R1+0x228], R174 ;  /* 0x000228ae01007387 */ /* 0x000fe80000100a00 */
[----:B------:R-:W-:Y:S04]  /*93a0*/  LDGSTS.E [R4+0x14000], desc[UR8][R14.64], P0 ;  /* 0x140000000e047fae */ /* 0x000fe80008121848 */
[----:B------:R-:W-:Y:S04]  /*93b0*/  STL.64 [R1+0x268], R170 ;  /* 0x000268aa01007387 */ /* 0x000fe80000100a00 */
[----:B------:R1:W-:Y:S04]  /*93c0*/  LDGSTS.E [R4+0x14800], desc[UR8][R30.64], P0 ;  /* 0x148000001e047fae */ /* 0x0003e80008121848 */
[----:B------:R-:W-:Y:S04]  /*93d0*/  STL.64 [R1+0x358], R166 ;  /* 0x000358a601007387 */ /* 0x000fe80000100a00 */
[----:B------:R-:W-:Y:S04]  /*93e0*/  LDGSTS.E [R4+0x15000], desc[UR8][R164.64], P0 ;  /* 0x15000000a4047fae */ /* 0x000fe80008121848 */
[----:B------:R-:W-:Y:S04]  /*93f0*/  STL.64 [R1+0x1b0], R202 ;  /* 0x0001b0ca01007387 */ /* 0x000fe80000100a00 */
[----:B------:R-:W-:Y:S04]  /*9400*/  LDGSTS.E [R4+0x15800], desc[UR8][R212.64], P0 ;  /* 0x15800000d4047fae */ /* 0x000fe80008121848 */
[----:B------:R2:W-:Y:S04]  /*9410*/  STL.64 [R1+0x1f8], R198 ;  /* 0x0001f8c601007387 */ /* 0x0005e80000100a00 */
[----:B------:R3:W-:Y:S04]  /*9420*/  LDGSTS.E [R4+0x16000], desc[UR8][R94.64], P0 ;  /* 0x160000005e047fae */ /* 0x0007e80008121848 */
[----:B------:R-:W-:Y:S04]  /*9430*/  STL.64 [R1+0x230], R172 ;  /* 0x000230ac01007387 */ /* 0x000fe80000100a00 */
[----:B------:R-:W-:Y:S01]  /*9440*/  LDGSTS.E [R4+0x16800], desc[UR8][R110.64], P0 ;  /* 0x168000006e047fae */ /* 0x000fe20008121848 */
[----:B-1----:R-:W-:-:S03]  /*9450*/  IMAD.WIDE R30, R0, 0x4, R128 ;  /* 0x00000004001e7825 */ /* 0x002fc600078e0280 */
[----:B------:R-:W-:Y:S01]  /*9460*/  STL.64 [R1+0x318], R168 ;  /* 0x000318a801007387 */ /* 0x000fe20000100a00 */
[----:B---3--:R-:W-:-:S03]  /*9470*/  IMAD.WIDE R94, R0, 0x4, R96 ;  /* 0x00000004005e7825 */ /* 0x008fc600078e0260 */
[----:B------:R-:W-:Y:S01]  /*9480*/  LDGSTS.E [R4+0x17000], desc[UR8][R126.64], P0 ;  /* 0x170000007e047fae */ /* 0x000fe20008121848 */
[----:B------:R-:W-:-:S03]  /*9490*/  IMAD.WIDE R14, R0, 0x4, R144 ;  /* 0x00000004000e7825 */ /* 0x000fc600078e0290 */
[----:B------:R1:W-:Y:S04]  /*94a0*/  STL.64 [R1+0x350], R78 ;  /* 0x0003504e01007387 */ /* 0x0003e80000100a00 */
[----:B------:R-:W-:Y:S01]  /*94b0*/  LDGSTS.E [R4+0x17800], desc[UR8][R142.64], P0 ;  /* 0x178000008e047fae */ /* 0x000fe20008121848 */
[----:B--2---:R-:W-:-:S03]  /*94c0*/  IMAD.WIDE R198, R0, 0x4, R18 ;  /* 0x0000000400c67825 */ /* 0x004fc600078e0212 */
[----:B------:R-:W-:Y:S01]  /*94d0*/  LDGSTS.E [R10+0x14100], desc[UR8][R16.64], P0 ;  /* 0x14100000100a7fae */ /* 0x000fe20008121848 */
[----:B-1----:R-:W-:-:S03]  /*94e0*/  IMAD.WIDE R78, R0, 0x4, R112 ;  /* 0x00000004004e7825 */ /* 0x002fc600078e0270 */
[----:B------:R-:W-:Y:S04]  /*94f0*/  STL.64 [R1+0x488], R16 ;  /* 0x0004881001007387 */ /* 0x000fe80000100a00 */
[----:B------:R1:W-:Y:S01]  /*9500*/  LDGSTS.E [R10+0x14900], desc[UR8][R40.64], P0 ;  /* 0x14900000280a7fae */ /* 0x0003e20008121848 */
[----:B------:R-:W-:-:S03]  /*9510*/  IMAD.WIDE R228, R0, 0x4, R42 ;  /* 0x0000000400e47825 */ /* 0x000fc600078e022a */
[----:B------:R1:W-:Y:S01]  /*9520*/  STL.64 [R1+0x538], R40 ;  /* 0x0005382801007387 */ /* 0x0003e20000100a00 */
[----:B------:R-:W-:-:S03]  /*9530*/  IMAD.WIDE R214, R0, 0x4, R64 ;  /* 0x0000000400d67825 */ /* 0x000fc600078e0240 */
[----:B------:R2:W-:Y:S04]  /*9540*/  LDGSTS.E [R10+0x15100], desc[UR8][R62.64], P0 ;  /* 0x151000003e0a7fae */ /* 0x0005e80008121848 */
[----:B------:R2:W-:Y:S04]  /*9550*/  STL.64 [R1+0x578], R62 ;  /* 0x0005783e01007387 */ /* 0x0005e80000100a00 */
[----:B------:R-:W-:Y:S01]  /*9560*/  LDGSTS.E [R10+0x15900], desc[UR8][R80.64], P0 ;  /* 0x15900000500a7fae */ /* 0x000fe20008121848 */
[----:B-1----:R-:W-:-:S03]  /*9570*/  IMAD.WIDE R40, R0, 0x4, R98 ;  /* 0x0000000400287825 */ /* 0x002fc600078e0262 */
[----:B------:R-:W-:Y:S04]  /*9580*/  STL.64 [R1+0x5b8], R80 ;  /* 0x0005b85001007387 */ /* 0x000fe80000100a00 */
[----:B------:R-:W-:Y:S01]  /*9590*/  LDGSTS.E [R10+0x16100], desc[UR8][R94.64], P0 ;  /* 0x161000005e0a7fae */ /* 0x000fe20008121848 */
[----:B--2---:R-:W-:-:S03]  /*95a0*/  IMAD.WIDE R62, R0, 0x4, R82 ;  /* 0x00000004003e7825 */ /* 0x004fc600078e0252 */
[----:B------:R-:W-:Y:S04]  /*95b0*/  STL.64 [R1+0x5f8], R94 ;  /* 0x0005f85e01007387 */ /* 0x000fe80000100a00 */
[----:B------:R-:W-:Y:S01]  /*95c0*/  LDGSTS.E [R10+0x16900], desc[UR8][R78.64], P0 ;  /* 0x169000004e0a7fae */ /* 0x000fe20008121848 */
[----:B------:R-:W-:-:S03]  /*95d0*/  IMAD.WIDE R16, R0, 0x4, R130 ;  /* 0x0000000400107825 */ /* 0x000fc600078e0282 */
[----:B------:R-:W-:Y:S04]  /*95e0*/  STL.64 [R1+0x630], R78 ;  /* 0x0006304e01007387 */ /* 0x000fe80000100a00 */
[----:B------:R1:W-:Y:S04]  /*95f0*/  LDGSTS.E [R10+0x17100], desc[UR8][R30.64], P0 ;  /* 0x171000001e0a7fae */ /* 0x0003e80008121848 */
[----:B------:R1:W-:Y:S04]  /*9600*/  STL.64 [R1+0x660], R30 ;  /* 0x0006601e01007387 */ /* 0x0003e80000100a00 */
[----:B------:R2:W-:Y:S01]  /*9610*/  LDGSTS.E [R10+0x17900], desc[UR8][R14.64], P0 ;  /* 0x179000000e0a7fae */ /* 0x0005e20008121848 */
[----:B------:R-:W-:-:S03]  /*9620*/  IMAD.WIDE R200, R0, 0x4, R20 ;  /* 0x0000000400c87825 */ /* 0x000fc600078e0214 */
[----:B------:R-:W-:Y:S01]  /*9630*/  LDGSTS.E [R6+0x14200], desc[UR8][R198.64], P0 ;  /* 0x14200000c6067fae */ /* 0x000fe20008121848 */
[----:B-1----:R-:W-:-:S03]  /*9640*/  IMAD.WIDE R30, R0, 0x4, R114 ;  /* 0x00000004001e7825 */ /* 0x002fc600078e0272 */
[----:B------:R2:W-:Y:S04]  /*9650*/  STL.64 [R1+0x680], R14 ;  /* 0x0006800e01007387 */ /* 0x0005e80000100a00 */
[----:B------:R-:W-:Y:S01]  /*9660*/  LDGSTS.E [R6+0x14a00], desc[UR8][R228.64], P0 ;  /* 0x14a00000e4067fae */ /* 0x000fe20008121848 */
[----:B------:R-:W-:-:S03]  /*9670*/  IMAD.WIDE R250, R0, 0x4, R48 ;  /* 0x0000000400fa7825 */ /* 0x000fc600078e0230 */
[----:B------:R-:W-:Y:S01]  /*9680*/  LDGSTS.E [R6+0x15200], desc[UR8][R214.64], P0 ;  /* 0x15200000d6067fae */ /* 0x000fe20008121848 */
[----:B--2---:R-:W-:-:S03]  /*9690*/  IMAD.WIDE R14, R0, 0x4, R146 ;  /* 0x00000004000e7825 */ /* 0x004fc600078e0292 */
[----:B------:R-:W-:Y:S04]  /*96a0*/  STL.64 [R1+0x5a0], R62 ;  /* 0x0005a03e01007387 */ /* 0x000fe80000100a00 */
[----:B------:R-:W-:Y:S01]  /*96b0*/  LDGSTS.E [R6+0x15a00], desc[UR8][R62.64], P0 ;  /* 0x15a000003e067fae */ /* 0x000fe20008121848 */
[----:B------:R-:W-:-:S03]  /*96c0*/  IMAD.WIDE R202, R0, 0x4, R84 ;  /* 0x0000000400ca7825 */ /* 0x000fc600078e0254 */
[----:B------:R1:W-:Y:S04]  /*96d0*/  STL.64 [R1+0x5e0], R40 ;  /* 0x0005e02801007387 */ /* 0x0003e80000100a00 */
[----:B------:R1:W-:Y:S01]  /*96e0*/  LDGSTS.E [R6+0x16200], desc[UR8][R40.64], P0 ;  /* 0x1620000028067fae */ /* 0x0003e20008121848 */
[----:B------:R-:W-:-:S03]  /*96f0*/  IMAD.WIDE R18, R0, 0x4, R116 ;  /* 0x0000000400127825 */ /* 0x000fc600078e0274 */
[----:B------:R2:W-:Y:S04]  /*9700*/  LDGSTS.E [R6+0x16a00], desc[UR8][R30.64], P0 ;  /* 0x16a000001e067fae */ /* 0x0005e80008121848 */
[----:B------:R2:W-:Y:S01]  /*9710*/  STL.64 [R1+0x618], R30 ;  /* 0x0006181e01007387 */ /* 0x0005e20000100a00 */
[----:B-1----:R-:W-:-:S03]  /*9720*/  IMAD.WIDE R40, R0, 0x4, R66 ;  /* 0x0000000400287825 */ /* 0x002fc600078e0242 */
[----:B------:R1:W-:Y:S04]  /*9730*/  LDGSTS.E [R6+0x17200], desc[UR8][R16.64], P0 ;  /* 0x1720000010067fae */ /* 0x0003e80008121848 */
[----:B------:R3:W-:Y:S01]  /*9740*/  LDGSTS.E [R6+0x17a00], desc[UR8][R14.64], P0 ;  /* 0x17a000000e067fae */ /* 0x0007e20008121848 */
[----:B--2---:R-:W-:-:S03]  /*9750*/  IMAD.WIDE R30, R0, 0x4, R100 ;  /* 0x00000004001e7825 */ /* 0x004fc600078e0264 */
[----:B------:R1:W-:Y:S04]  /*9760*/  STL.64 [R1+0x650], R16 ;  /* 0x0006501001007387 */ /* 0x0003e80000100a00 */
[----:B------:R-:W-:Y:S01]  /*9770*/  LDGSTS.E [R11+0x14300], desc[UR8][R200.64], P0 ;  /* 0x14300000c80b7fae */ /* 0x000fe20008121848 */
[----:B------:R-:W-:-:S03]  /*9780*/  IMAD.WIDE R66, R0, 0x4, R22 ;  /* 0x0000000400427825 */ /* 0x000fc600078e0216 */
[----:B------:R3:W-:Y:S01]  /*9790*/  STL.64 [R1+0x678], R14 ;  /* 0x0006780e01007387 */ /* 0x0007e20000100a00 */
[----:B-1----:R-:W-:-:S03]  /*97a0*/  IMAD.WIDE R16, R0, 0x4, R132 ;  /* 0x0000000400107825 */ /* 0x002fc600078e0284 */
[----:B------:R-:W-:Y:S04]  /*97b0*/  LDGSTS.E [R11+0x14b00], desc[UR8][R250.64], P0 ;  /* 0x14b00000fa0b7fae */ /* 0x000fe80008121848 */
[----:B------:R1:W-:Y:S01]  /*97c0*/  LDGSTS.E [R11+0x15300], desc[UR8][R40.64], P0 ;  /* 0x15300000280b7fae */ /* 0x0003e20008121848 */
[----:B---3--:R-:W-:-:S03]  /*97d0*/  IMAD.WIDE R14, R0, 0x4, R148 ;  /* 0x00000004000e7825 */ /* 0x008fc600078e0294 */
[----:B------:R1:W-:Y:S04]  /*97e0*/  STL.64 [R1+0x540], R40 ;  /* 0x0005402801007387 */ /* 0x0003e80000100a00 */
[----:B------:R-:W-:Y:S01]  /*97f0*/  LDGSTS.E [R11+0x15b00], desc[UR8][R202.64], P0 ;  /* 0x15b00000ca0b7fae */ /* 0x000fe20008121848 */
[----:B------:R-:W-:-:S03]  /*9800*/  IMAD.WIDE R20, R0, 0x4, R102 ;  /* 0x0000000400147825 */ /* 0x000fc600078e0266 */
[----:B------:R2:W-:Y:S01]  /*9810*/  LDGSTS.E [R11+0x16300], desc[UR8][R30.64], P0 ;  /* 0x163000001e0b7fae */ /* 0x0005e20008121848 */
[----:B-1----:R-:W-:-:S03]  /*9820*/  IMAD.WIDE R40, R0, 0x4, R50 ;  /* 0x0000000400287825 */ /* 0x002fc600078e0232 */
[----:B------:R2:W-:Y:S04]  /*9830*/  STL.64 [R1+0x5c0], R30 ;  /* 0x0005c01e01007387 */ /* 0x0005e80000100a00 */
[----:B------:R1:W-:Y:S04]  /*9840*/  LDGSTS.E [R11+0x16b00], desc[UR8][R18.64], P0 ;  /* 0x16b00000120b7fae */ /* 0x0003e80008121848 */
[----:B------:R3:W-:Y:S01]  /*9850*/  LDGSTS.E [R11+0x17300], desc[UR8][R16.64], P0 ;  /* 0x17300000100b7fae */ /* 0x0007e20008121848 */
[----:B--2---:R-:W-:-:S03]  /*9860*/  IMAD.WIDE R30, R0, 0x4, R86 ;  /* 0x00000004001e7825 */ /* 0x004fc600078e0256 */
[----:B------:R1:W-:Y:S04]  /*9870*/  STL.64 [R1+0x600], R18 ;  /* 0x0006001201007387 */ /* 0x0003e80000100a00 */
[----:B------:R2:W-:Y:S01]  /*9880*/  LDGSTS.E [R11+0x17b00], desc[UR8][R14.64], P0 ;  /* 0x17b000000e0b7fae */ /* 0x0005e20008121848 */
[----:B------:R-:W-:-:S03]  /*9890*/  IMAD.WIDE R64, R0, 0x4, R24 ;  /* 0x0000000400407825 */ /* 0x000fc600078e0218 */
[----:B------:R3:W-:Y:S01]  /*98a0*/  STL.64 [R1+0x638], R16 ;  /* 0x0006381001007387 */ /* 0x0007e20000100a00 */
[----:B-1----:R-:W-:-:S03]  /*98b0*/  IMAD.WIDE R18, R0, 0x4, R118 ;  /* 0x0000000400127825 */ /* 0x002fc600078e0276 */
[----:B------:R-:W-:Y:S04]  /*98c0*/  LDGSTS.E [R8+0x14400], desc[UR8][R66.64], P0 ;  /* 0x1440000042087fae */ /* 0x000fe80008121848 */
[----:B------:R2:W-:Y:S01]  /*98d0*/  STL.64 [R1+0x668], R14 ;  /* 0x0006680e01007387 */ /* 0x0005e20000100a00 */
[----:B---3--:R-:W-:-:S03]  /*98e0*/  IMAD.WIDE R16, R0, 0x4, R134 ;  /* 0x0000000400107825 */ /* 0x008fc600078e0286 */
[----:B------:R-:W-:Y:S04]  /*98f0*/  LDGSTS.E [R8+0x14c00], desc[UR8][R40.64], P0 ;  /* 0x14c0000028087fae */ /* 0x000fe80008121848 */
[----:B------:R-:W-:Y:S01]  /*9900*/  STL.64 [R1+0x478], R40 ;  /* 0x0004782801007387 */ /* 0x000fe20000100a00 */
[----:B------:R-:W-:-:S03]  /*9910*/  IMAD.WIDE R22, R0, 0x4, R72 ;  /* 0x0000000400167825 */ /* 0x000fc600078e0248 */
[----:B------:R-:W-:Y:S01]  /*9920*/  LDGSTS.E [R8+0x15400], desc[UR8][R210.64], P0 ;  /* 0x15400000d2087fae */ /* 0x000fe20008121848 */
[----:B--2---:R-:W-:-:S03]  /*9930*/  IMAD.WIDE R14, R0, 0x4, R150 ;  /* 0x00000004000e7825 */ /* 0x004fc600078e0296 */
[----:B------:R1:W-:Y:S04]  /*9940*/  STL.64 [R1+0x568], R30 ;  /* 0x0005681e01007387 */ /* 0x0003e80000100a00 */
[----:B------:R1:W-:Y:S04]  /*9950*/  LDGSTS.E [R8+0x15c00], desc[UR8][R30.64], P0 ;  /* 0x15c000001e087fae */ /* 0x0003e80008121848 */
[----:B------:R2:W-:Y:S04]  /*9960*/  LDGSTS.E [R8+0x16400], desc[UR8][R20.64], P0 ;  /* 0x1640000014087fae */ /* 0x0005e80008121848 */
[----:B------:R2:W-:Y:S01]  /*9970*/  STL.64 [R1+0x5a8], R20 ;  /* 0x0005a81401007387 */ /* 0x0005e20000100a00 */
[----:B-1----:R-:W-:-:S03]  /*9980*/  IMAD.WIDE R30, R0, 0x4, R54 ;  /* 0x00000004001e7825 */ /* 0x002fc600078e0236 */
[----:B------:R1:W-:Y:S04]  /*9990*/  LDGSTS.E [R8+0x16c00], desc[UR8][R18.64], P0 ;  /* 0x16c0000012087fae */ /* 0x0003e80008121848 */
[----:B------:R1:W-:Y:S01]  /*99a0*/  STL.64 [R1+0x5e8], R18 ;  /* 0x0005e81201007387 */ /* 0x0003e20000100a00 */
[----:B--2---:R-:W-:-:S03]  /*99b0*/  IMAD.WIDE R20, R0, 0x4, R88 ;  /* 0x0000000400147825 */ /* 0x004fc600078e0258 */
[----:B------:R2:W-:Y:S04]  /*99c0*/  LDGSTS.E [R8+0x17400], desc[UR8][R16.64], P0 ;  /* 0x1740000010087fae */ /* 0x0005e80008121848 */
[----:B------:R2:W-:Y:S01]  /*99d0*/  STL.64 [R1+0x620], R16 ;  /* 0x0006201001007387 */ /* 0x0005e20000100a00 */
[----:B------:R-:W-:-:S03]  /*99e0*/  IMAD.WIDE R10, R0, 0x4, R152 ;  /* 0x00000004000a7825 */ /* 0x000fc600078e0298 */
[----:B------:R3:W-:Y:S01]  /*99f0*/  LDGSTS.E [R8+0x17c00], desc[UR8][R14.64], P0 ;  /* 0x17c000000e087fae */ /* 0x0007e20008121848 */
[----:B-1----:R-:W-:-:S03]  /*9a00*/  IMAD.WIDE R18, R0, 0x4, R104 ;  /* 0x0000000400127825 */ /* 0x002fc600078e0268 */
[----:B------:R3:W-:Y:S01]  /*9a10*/  STL.64 [R1+0x658], R14 ;  /* 0x0006580e01007387 */ /* 0x0007e20000100a00 */
[----:B------:R-:W-:-:S03]  /*9a20*/  IMAD.WIDE R62, R0, 0x4, R26 ;  /* 0x00000004003e7825 */ /* 0x000fc600078e021a */
[----:B------:R-:W-:Y:S01]  /*9a30*/  LDGSTS.E [R12+0x14500], desc[UR8][R64.64], P0 ;  /* 0x14500000400c7fae */ /* 0x000fe20008121848 */
[----:B--2---:R-:W-:-:S03]  /*9a40*/  IMAD.WIDE R16, R0, 0x4, R120 ;  /* 0x0000000400107825 */ /* 0x004fc600078e0278 */
[----:B------:R-:W-:Y:S01]  /*9a50*/  LDGSTS.E [R12+0x14d00], desc[UR8][R30.64], P0 ;  /* 0x14d000001e0c7fae */ /* 0x000fe20008121848 */
[----:B---3--:R-:W-:-:S03]  /*9a60*/  IMAD.WIDE R14, R0, 0x4, R136 ;  /* 0x00000004000e7825 */ /* 0x008fc600078e0288 */
[----:B------:R-:W-:Y:S04]  /*9a70*/  LDGSTS.E [R12+0x15500], desc[UR8][R22.64], P0 ;  /* 0x15500000160c7fae */ /* 0x000fe80008121848 */
[----:B------:R-:W-:Y:S01]  /*9a80*/  STL.64 [R1+0x468], R30 ;  /* 0x0004681e01007387 */ /* 0x000fe20000100a00 */
[----:B------:R-:W-:-:S03]  /*9a90*/  IMAD.WIDE R230, R0, 0x4, R74 ;  /* 0x0000000400e67825 */ /* 0x000fc600078e024a */
[----:B------:R1:W-:Y:S04]  /*9aa0*/  LDGSTS.E [R12+0x15d00], desc[UR8][R20.64], P0 ;  /* 0x15d00000140c7fae */ /* 0x0003e80008121848 */
[----:B------:R-:W-:Y:S04]  /*9ab0*/  STL.64 [R1+0x498], R22 ;  /* 0x0004981601007387 */ /* 0x000fe80000100a00 */
[----:B------:R2:W-:Y:S04]  /*9ac0*/  LDGSTS.E [R12+0x16500], desc[UR8][R18.64], P0 ;  /* 0x16500000120c7fae */ /* 0x0005e80008121848 */
[----:B------:R1:W-:Y:S04]  /*9ad0*/  STL.64 [R1+0x548], R20 ;  /* 0x0005481401007387 */ /* 0x0003e80000100a00 */
[----:B------:R3:W-:Y:S04]  /*9ae0*/  LDGSTS.E [R12+0x16d00], desc[UR8][R16.64], P0 ;  /* 0x16d00000100c7fae */ /* 0x0007e80008121848 */
[----:B------:R2:W-:Y:S04]  /*9af0*/  STL.64 [R1+0x588], R18 ;  /* 0x0005881201007387 */ /* 0x0005e80000100a00 */
[----:B------:R4:W-:Y:S01]  /*9b00*/  LDGSTS.E [R12+0x17500], desc[UR8][R14.64], P0 ;  /* 0x175000000e0c7fae */ /* 0x0009e20008121848 */
[----:B-1----:R-:W-:-:S03]  /*9b10*/  IMAD.WIDE R20, R0, 0x4, R90 ;  /* 0x0000000400147825 */ /* 0x002fc600078e025a */
[----:B------:R3:W-:Y:S04]  /*9b20*/  STL.64 [R1+0x5c8], R16 ;  /* 0x0005c81001007387 */ /* 0x0007e80000100a00 */
[----:B------:R1:W-:Y:S01]  /*9b30*/  LDGSTS.E [R12+0x17d00], desc[UR8][R10.64], P0 ;  /* 0x17d000000a0c7fae */ /* 0x0003e20008121848 */
[----:B--2---:R-:W-:-:S03]  /*9b40*/  IMAD.WIDE R18, R0, 0x4, R106 ;  /* 0x0000000400127825 */ /* 0x004fc600078e026a */
[----:B------:R4:W-:Y:S01]  /*9b50*/  STL.64 [R1+0x608], R14 ;  /* 0x0006080e01007387 */ /* 0x0009e20000100a00 */
[----:B------:R-:W-:-:S03]  /*9b60*/  IMAD.WIDE R54, R0, 0x4, R28 ;  /* 0x0000000400367825 */ /* 0x000fc600078e021c */
[----:B------:R-:W-:Y:S01]  /*9b70*/  LDGSTS.E [R9+0x14600], desc[UR8][R62.64], P0 ;  /* 0x146000003e097fae */ /* 0x000fe20008121848 */
[----:B---3--:R-:W-:-:S03]  /*9b80*/  IMAD.WIDE R16, R0, 0x4, R122 ;  /* 0x0000000400107825 */ /* 0x008fc600078e027a */
[----:B------:R1:W-:Y:S01]  /*9b90*/  STL.64 [R1+0x640], R10 ;  /* 0x0006400a01007387 */ /* 0x0003e20000100a00 */
[----:B----4-:R-:W-:-:S03]  /*9ba0*/  IMAD.WIDE R14, R0, 0x4, R138 ;  /* 0x00000004000e7825 */ /* 0x010fc600078e028a */
[----:B------:R-:W-:Y:S04]  /*9bb0*/  LDGSTS.E [R9+0x14e00], desc[UR8][R56.64], P0 ;  /* 0x14e0000038097fae */ /* 0x000fe80008121848 */
[----:B------:R-:W-:Y:S01]  /*9bc0*/  LDGSTS.E [R9+0x15600], desc[UR8][R230.64], P0 ;  /* 0x15600000e6097fae */ /* 0x000fe20008121848 */
[----:B-1----:R-:W-:-:S03]  /*9bd0*/  IMAD.WIDE R10, R0, 0x4, R154 ;  /* 0x00000004000a7825 */ /* 0x002fc600078e029a */
[----:B------:R-:W-:Y:S01]  /*9be0*/  LDGSTS.E [R9+0x15e00], desc[UR8][R20.64], P0 ;  /* 0x15e0000014097fae */ /* 0x000fe20008121848 */
[----:B------:R-:W-:-:S03]  /*9bf0*/  IMAD.WIDE R152, R0, 0x4, R76 ;  /* 0x0000000400987825 */ /* 0x000fc600078e024c */
[----:B------:R-:W-:Y:S04]  /*9c00*/  STL.64 [R1+0x530], R20 ;  /* 0x0005301401007387 */ /* 0x000fe80000100a00 */
[----:B------:R-:W-:Y:S01]  /*9c10*/  LDGSTS.E [R9+0x16600], desc[UR8][R18.64], P0 ;  /* 0x1660000012097fae */ /* 0x000fe20008121848 */
[----:B------:R-:W-:-:S03]  /*9c20*/  IMAD.WIDE R154, R0, 0x4, R92 ;  /* 0x00000004009a7825 */ /* 0x000fc600078e025c */
[----:B------:R-:W-:Y:S04]  /*9c30*/  STL.64 [R1+0x570], R18 ;  /* 0x0005701201007387 */ /* 0x000fe80000100a00 */
[----:B------:R1:W-:Y:S04]  /*9c40*/  LDGSTS.E [R9+0x16e00], desc[UR8][R16.64], P0 ;  /* 0x16e0000010097fae */ /* 0x0003e80008121848 */
[----:B------:R1:W-:Y:S04]  /*9c50*/  STL.64 [R1+0x5b0], R16 ;  /* 0x0005b01001007387 */ /* 0x0003e80000100a00 */
[----:B------:R2:W-:Y:S04]  /*9c60*/  LDGSTS.E [R9+0x17600], desc[UR8][R14.64], P0 ;  /* 0x176000000e097fae */ /* 0x0005e80008121848 */
[----:B------:R2:W-:Y:S04]  /*9c70*/  STL.64 [R1+0x5f0], R14 ;  /* 0x0005f00e01007387 */ /* 0x0005e80000100a00 */
[----:B------:R3:W-:Y:S01]  /*9c80*/  LDGSTS.E [R9+0x17e00], desc[UR8][R10.64], P0 ;  /* 0x17e000000a097fae */ /* 0x0007e20008121848 */
[----:B-1----:R-:W-:-:S03]  /*9c90*/  IMAD.WIDE R16, R0, 0x4, R108 ;  /* 0x0000000400107825 */ /* 0x002fc600078e026c */
[----:B------:R3:W-:Y:S01]  /*9ca0*/  STL.64 [R1+0x628], R10 ;  /* 0x0006280a01007387 */ /* 0x0007e20000100a00 */
[----:B--2---:R-:W-:-:S03]  /*9cb0*/  IMAD.WIDE R14, R0, 0x4, R124 ;  /* 0x00000004000e7825 */ /* 0x004fc600078e027c */
[----:B------:R-:W-:Y:S04]  /*9cc0*/  LDGSTS.E [R13+0x14700], desc[UR8][R54.64], P0 ;  /* 0x14700000360d7fae */ /* 0x000fe80008121848 */
[----:B------:R-:W-:Y:S01]  /*9cd0*/  LDGSTS.E [R13+0x14f00], desc[UR8][R58.64], P0 ;  /* 0x14f000003a0d7fae */ /* 0x000fe20008121848 */
[----:B---3--:R-:W-:-:S03]  /*9ce0*/  IMAD.WIDE R10, R0, 0x4, R140 ;  /* 0x00000004000a7825 */ /* 0x008fc600078e028c */
[----:B------:R-:W-:Y:S04]  /*9cf0*/  LDGSTS.E [R13+0x15700], desc[UR8][R152.64], P0 ;  /* 0x15700000980d7fae */ /* 0x000fe80008121848 */
[----:B------:R-:W-:Y:S04]  /*9d00*/  LDGSTS.E [R13+0x15f00], desc[UR8][R154.64], P0 ;  /* 0x15f000009a0d7fae */ /* 0x000fe80008121848 */
[----:B------:R-:W-:Y:S04]  /*9d10*/  LDGSTS.E [R13+0x16700], desc[UR8][R16.64], P0 ;  /* 0x16700000100d7fae */ /* 0x000fe80008121848 */
[----:B------:R-:W-:Y:S04]  /*9d20*/  LDGSTS.E [R13+0x16f00], desc[UR8][R14.64], P0 ;  /* 0x16f000000e0d7fae */ /* 0x000fe80008121848 */
[----:B------:R1:W-:Y:S04]  /*9d30*/  LDGSTS.E [R13+0x17700], desc[UR8][R10.64], P0 ;  /* 0x177000000a0d7fae */ /* 0x0003e80008121848 */
[----:B------:R2:W-:Y:S01]  /*9d40*/  LDGSTS.E [R13+0x17f00], desc[UR8][R156.64], P0 ;  /* 0x17f000009c0d7fae */ /* 0x0005e20008121848 */
[----:B------:R-:W-:-:S03]  /*9d50*/  ISETP.GE.AND P0, PT, R192, 0x40, PT ;  /* 0x00000040c000780c */ /* 0x000fc60003f06270 */
[----:B------:R-:W-:Y:S01]  /*9d60*/  STL.64 [R1+0x550], R16 ;  /* 0x0005501001007387 */ /* 0x000fe20000100a00 */
[----:B------:R-:W-:-:S03]  /*9d70*/  CS2R R80, SRZ ;  /* 0x0000000000507805 */ /* 0x000fc6000001ff00 */
[----:B------:R-:W0:Y:S01]  /*9d80*/  LDGDEPBAR ;  /* 0x00000000000079af */ /* 0x000e220000000000 */
[----:B------:R-:W-:Y:S02]  /*9d90*/  CS2R R82, SRZ ;  /* 0x0000000000527805 */ /* 0x000fe4000001ff00 */
[----:B------:R-:W-:Y:S01]  /*9da0*/  CS2R R108, SRZ ;  /* 0x00000000006c7805 */ /* 0x000fe2000001ff00 */
[----:B------:R-:W-:Y:S01]  /*9db0*/  STL.64 [R1+0x590], R14 ;  /* 0x0005900e01007387 */ /* 0x000fe20000100a00 */
[----:B------:R-:W-:Y:S02]  /*9dc0*/  CS2R R110, SRZ ;  /* 0x00000000006e7805 */ /* 0x000fe4000001ff00 */
[----:B------:R-:W-:Y:S02]  /*9dd0*/  CS2R R124, SRZ ;  /* 0x00000000007c7805 */ /* 0x000fe4000001ff00 */
[----:B------:R-:W-:Y:S01]  /*9de0*/  CS2R R126, SRZ ;  /* 0x00000000007e7805 */ /* 0x000fe2000001ff00 */
[----:B------:R1:W-:Y:S01]  /*9df0*/  STL.64 [R1+0x5d0], R10 ;  /* 0x0005d00a01007387 */ /* 0x0003e20000100a00 */
[----:B------:R-:W-:-:S02]  /*9e00*/  CS2R R140, SRZ ;  /* 0x00000000008c7805 */ /* 0x000fc4000001ff00 */
[----:B------:R-:W-:Y:S02]  /*9e10*/  CS2R R142, SRZ ;  /* 0x00000000008e7805 */ /* 0x000fe4000001ff00 */
[----:B------:R-:W-:Y:S02]  /*9e20*/  CS2R R168, SRZ ;  /* 0x0000000000a87805 */ /* 0x000fe4000001ff00 */
[----:B------:R-:W-:Y:S02]  /*9e30*/  CS2R R170, SRZ ;  /* 0x0000000000aa7805 */ /* 0x000fe4000001ff00 */
[----:B------:R-:W-:Y:S02]  /*9e40*/  CS2R R172, SRZ ;  /* 0x0000000000ac7805 */ /* 0x000fe4000001ff00 */
[----:B------:R-:W-:Y:S02]  /*9e50*/  CS2R R174, SRZ ;  /* 0x0000000000ae7805 */ /* 0x000fe4000001ff00 */
        /* <DEDUP_REMOVED lines=17> */
[----:B-1----:R-:W-:Y:S02]  /*9f70*/  CS2R R10, SRZ ;  /* 0x00000000000a7805 */ /* 0x002fe4000001ff00 */
        /* <DEDUP_REMOVED lines=10> */
[----:B--2---:R-:W-:Y:S02]  /*a020*/  CS2R R12, SRZ ;  /* 0x00000000000c7805 */ /* 0x004fe4000001ff00 */
        /* <DEDUP_REMOVED lines=20> */
[----:B------:R-:W-:Y:S01]  /*a170*/  CS2R R42, SRZ ;  /* 0x00000000002a7805 */ /* 0x000fe2000001ff00 */
[----:B------:R-:W-:Y:S06]  /*a180*/  @!P0 BRA `(.L_x_0) ;  /* 0x000000c800f88947 */ /* 0x000fec0003800000 */
[----:B------:R-:W2:Y:S04]  /*a190*/  LDL.LU.64 R204, [R1+0x380] ;  /* 0x0003800001cc7983 */ /* 0x000ea80000300a00 */
[----:B------:R-:W3:Y:S04]  /*a1a0*/  LDL.LU.64 R216, [R1+0x360] ;  /* 0x0003600001d87983 */ /* 0x000ee80000300a00 */
[----:B------:R-:W4:Y:S04]  /*a1b0*/  LDL.LU.64 R40, [R1+0x1f0] ;  /* 0x0001f00001287983 */ /* 0x000f280000300a00 */
[----:B------:R-:W5:Y:S01]  /*a1c0*/  LDL.LU.64 R42, [R1+0x1e8] ;  /* 0x0001e800012a7983 */ /* 0x000f620000300a00 */
[----:B------:R-:W-:Y:S01]  /*a1d0*/  IMAD.MOV.U32 R30, RZ, RZ, R220 ;  /* 0x000000ffff1e7224 */ /* 0x000fe200078e00dc */
[----:B------:R-:W-:Y:S01]  /*a1e0*/  MOV R31, R221 ;  /* 0x000000dd001f7202 */ /* 0x000fe20000000f00 */
[----:B--2---:R-:W-:Y:S01]  /*a1f0*/  IMAD.MOV.U32 R4, RZ, RZ, R205 ;  /* 0x000000ffff047224 */ /* 0x004fe200078e00cd */
[----:B------:R-:W-:Y:S04]  /*a200*/  STL [R1+0x50c], R204 ;  /* 0x00050ccc01007387 */ /* 0x000fe80000100800 */
[----:B---3--:R-:W-:Y:S04]  /*a210*/  STL [R1+0x514], R216 ;  /* 0x000514d801007387 */ /* 0x008fe80000100800 */
[----:B------:R1:W-:Y:S04]  /*a220*/  STL [R1+0x508], R4 ;  /* 0x0005080401007387 */ /* 0x0003e80000100800 */
[----:B------:R-:W-:Y:S01]  /*a230*/  STL [R1+0x518], R52 ;  /* 0x0005183401007387 */ /* 0x000fe20000100800 */
[----:B-1----:R-:W-:-:S05]  /*a240*/  IMAD.MOV.U32 R4, RZ, RZ, R217 ;  /* 0x000000ffff047224 */ /* 0x002fca00078e00d9 */
[----:B------:R-:W-:Y:S04]  /*a250*/  STL [R1+0x510], R4 ;  /* 0x0005100401007387 */ /* 0x000fe80000100800 */
        /* <DEDUP_REMOVED lines=9> */
[----:B------:R-:W2:Y:S04]  /*a2f0*/  LDL.LU.64 R204, [R1+0x270] ;  /* 0x0002700001cc7983 */ /* 0x000ea80000300a00 */
[----:B------:R4:W-:Y:S04]  /*a300*/  STL [R1+0x4e4], R2 ;  /* 0x0004e40201007387 */ /* 0x0009e80000100800 */
[----:B------:R-:W3:Y:S04]  /*a310*/  LDL.LU.64 R216, [R1+0x278] ;  /* 0x0002780001d87983 */ /* 0x000ee80000300a00 */
[----:B------:R-:W-:Y:S01]  /*a320*/  STL [R1+0x4b8], R3 ;  /* 0x0004b80301007387 */ /* 0x000fe20000100800 */
[----:B----4-:R-:W-:-:S03]  /*a330*/  IMAD.MOV.U32 R2, RZ, RZ, R41 ;  /* 0x000000ffff027224 */ /* 0x010fc600078e0029 */
[----:B------:R1:W-:Y:S04]  /*a340*/  STL [R1+0x4c0], R40 ;  /* 0x0004c02801007387 */ /* 0x0003e80000100800 */
[----:B-----5:R-:W-:Y:S04]  /*a350*/  STL [R1+0x4c8], R42 ;  /* 0x0004c82a01007387 */ /* 0x020fe80000100800 */
[----:B------:R4:W-:Y:S04]  /*a360*/  STL [R1+0x4bc], R2 ;  /* 0x0004bc0201007387 */ /* 0x0009e80000100800 */
[----:B------:R-:W-:Y:S01]  /*a370*/  STL [R1+0x4d0], R188 ;  /* 0x0004d0bc01007387 */ /* 0x000fe20000100800 */
[----:B-1----:R-:W-:-:S02]  /*a380*/  IMAD.MOV.U32 R40, RZ, RZ, R236 ;  /* 0x000000ffff287224 */ /* 0x002fc400078e00ec */
[----:B------:R-:W-:Y:S01]  /*a390*/  IMAD.MOV.U32 R41, RZ, RZ, R237 ;  /* 0x000000ffff297224 */ /* 0x000fe200078e00ed */
[----:B----4-:R-:W-:-:S05]  /*a3a0*/  MOV R2, R43 ;  /* 0x0000002b00027202 */ /* 0x010fca0000000f00 */
[----:B------:R1:W-:Y:S04]  /*a3b0*/  STL [R1+0x4c4], R2 ;  /* 0x0004c40201007387 */ /* 0x0003e80000100800 */
[----:B------:R-:W-:Y:S04]  /*a3c0*/  STL [R1+0x4cc], R189 ;  /* 0x0004ccbd01007387 */ /* 0x000fe80000100800 */
[----:B------:R-:W-:Y:S04]  /*a3d0*/  STL [R1+0x4d8], R196 ;  /* 0x0004d8c401007387 */ /* 0x000fe80000100800 */
[----:B------:R-:W-:Y:S04]  /*a3e0*/  STL [R1+0x4d4], R197 ;  /* 0x0004d4c501007387 */ /* 0x000fe80000100800 */
[----:B------:R-:W-:Y:S04]  /*a3f0*/  STL [R1+0x4dc], R36 ;  /* 0x0004dc2401007387 */ /* 0x000fe80000100800 */
[----:B------:R-:W-:Y:S04]  /*a400*/  STL [R1+0x4b0], R37 ;  /* 0x0004b02501007387 */ /* 0x000fe80000100800 */
[----:B------:R-:W-:Y:S04]  /*a410*/  STL [R1+0x4b4], R34 ;  /* 0x0004b42201007387 */ /* 0x000fe80000100800 */
[----:B------:R-:W4:Y:S01]  /*a420*/  LDL.LU.64 R220, [R1+0x280] ;  /* 0x0002800001dc7983 */ /* 0x000f220000300a00 */
[----:B------:R-:W-:Y:S01]  /*a430*/  IMAD.MOV.U32 R26, RZ, RZ, R214 ;  /* 0x000000ffff1a7224 */ /* 0x000fe200078e00d6 */
[----:B------:R-:W-:Y:S01]  /*a440*/  MOV R27, R215 ;  /* 0x000000d7001b7202 */ /* 0x000fe20000000f00 */
[----:B------:R-:W-:Y:S01]  /*a450*/  IMAD.MOV.U32 R28, RZ, RZ, R218 ;  /* 0x000000ffff1c7224 */ /* 0x000fe200078e00da */
[----:B------:R-:W5:Y:S01]  /*a460*/  LDL.LU.64 R122, [R1+0x288] ;  /* 0x00028800017a7983 */ /* 0x000f620000300a00 */
[----:B------:R-:W-:-:S03]  /*a470*/  IMAD.MOV.U32 R29, RZ, RZ, R219 ;  /* 0x000000ffff1d7224 */ /* 0x000fc600078e00db */
[----:B------:R-:W2:Y:S04]  /*a480*/  LDL.LU.64 R236, [R1+0x290] ;  /* 0x0002900001ec7983 */ /* 0x000ea80000300a00 */
[----:B------:R-:W3:Y:S01]  /*a490*/  LDL.LU.64 R42, [R1+0x298] ;  /* 0x00029800012a7983 */ /* 0x000ee20000300a00 */
[----:B------:R-:W-:Y:S01]  /*a4a0*/  IMAD.MOV.U32 R138, RZ, RZ, R200 ;  /* 0x000000ffff8a7224 */ /* 0x000fe200078e00c8 */
[----:B------:R-:W-:Y:S01]  /*a4b0*/  MOV R139, R201 ;  /* 0x000000c9008b7202 */ /* 0x000fe20000000f00 */
[----:B------:R-:W-:Y:S02]  /*a4c0*/  IMAD.MOV.U32 R136, RZ, RZ, R202 ;  /* 0x000000ffff887224 */ /* 0x000fe400078e00ca */
[----:B------:R-:W-:Y:S01]  /*a4d0*/  IMAD.MOV.U32 R137, RZ, RZ, R203 ;  /* 0x000000ffff897224 */ /* 0x000fe200078e00cb */
[----:B------:R-:W-:Y:S01]  /*a4e0*/  MOV R48, R40 ;  /* 0x0000002800307202 */ /* 0x000fe20000000f00 */
[----:B------:R-:W-:Y:S01]  /*a4f0*/  IMAD.MOV.U32 R166, RZ, RZ, R212 ;  /* 0x000000ffffa67224 */ /* 0x000fe200078e00d4 */
[----:B------:R-:W3:Y:S01]  /*a500*/  LDL.LU.64 R116, [R1+0x28] ;  /* 0x0000280001747983 */ /* 0x000ee20000300a00 */
[----:B------:R-:W-:-:S02]  /*a510*/  IMAD.MOV.U32 R167, RZ, RZ, R213 ;  /* 0x000000ffffa77224 */ /* 0x000fc400078e00d5 */
[----:B------:R-:W-:Y:S01]  /*a520*/  IMAD.MOV.U32 R49, RZ, RZ, R41 ;  /* 0x000000ffff317224 */ /* 0x000fe200078e0029 */
[----:B------:R-:W-:Y:S01]  /*a530*/  MOV R20, R138 ;  /* 0x0000008a00147202 */ /* 0x000fe20000000f00 */
[----:B------:R-:W-:Y:S01]  /*a540*/  IMAD.MOV.U32 R12, RZ, RZ, R30 ;  /* 0x000000ffff0c7224 */ /* 0x000fe200078e001e */
[----:B------:R-:W3:Y:S01]  /*a550*/  LDL.LU.64 R40, [R1+0x648] ;  /* 0x0006480001287983 */ /* 0x000ee20000300a00 */
[----:B------:R-:W-:Y:S02]  /*a560*/  IMAD.MOV.U32 R13, RZ, RZ, R31 ;  /* 0x000000ffff0d7224 */ /* 0x000fe400078e001f */
[----:B------:R-:W-:Y:S01]  /*a570*/  IMAD.MOV.U32 R21, RZ, RZ, R139 ;  /* 0x000000ffff157224 */ /* 0x000fe200078e008b */
[----:B------:R-:W3:Y:S01]  /*a580*/  LDL.LU.64 R30, [R1+0x70] ;  /* 0x00007000011e7983 */ /* 0x000ee20000300a00 */
[----:B------:R-:W-:Y:S01]  /*a590*/  IMAD.MOV.U32 R106, RZ, RZ, R136 ;  /* 0x000000ffff6a7224 */ /* 0x000fe200078e0088 */
[----:B------:R-:W-:Y:S01]  /*a5a0*/  MOV R120, R166 ;  /* 0x000000a600787202 */ /* 0x000fe20000000f00 */
[----:B------:R-:W-:Y:S01]  /*a5b0*/  IMAD.MOV.U32 R107, RZ, RZ, R137 ;  /* 0x000000ffff6b7224 */ /* 0x000fe200078e0089 */
[----:B------:R-:W3:Y:S01]  /*a5c0*/  LDL.LU.64 R138, [R1+0x5a0] ;  /* 0x0005a000018a7983 */ /* 0x000ee20000300a00 */
[----:B------:R-:W-:-:S02]  /*a5d0*/  IMAD.MOV.U32 R121, RZ, RZ, R167 ;  /* 0x000000ffff797224 */ /* 0x000fc400078e00a7 */
[----:B------:R-:W-:Y:S01]  /*a5e0*/  IMAD.MOV.U32 R150, RZ, RZ, R234 ;  /* 0x000000ffff967224 */ /* 0x000fe200078e00ea */
[----:B------:R-:W3:Y:S01]  /*a5f0*/  LDL.LU.64 R136, [R1+0x5b8] ;  /* 0x0005b80001887983 */ /* 0x000ee20000300a00 */
[----:B------:R-:W-:Y:S02]  /*a600*/  IMAD.MOV.U32 R104, RZ, RZ, R26 ;  /* 0x000000ffff687224 */ /* 0x000fe400078e001a */
[----:B------:R-:W-:Y:S01]  /*a610*/  IMAD.MOV.U32 R105, RZ, RZ, R27 ;  /* 0x000000ffff697224 */ /* 0x000fe200078e001b */
[----:B------:R-:W3:Y:S01]  /*a620*/  LDL.LU.64 R166, [R1+0x530] ;  /* 0x0005300001a67983 */ /* 0x000ee20000300a00 */
[----:B------:R-:W-:-:S03]  /*a630*/  IMAD.MOV.U32 R151, RZ, RZ, R235 ;  /* 0x000000ffff977224 */ /* 0x000fc600078e00eb */
[----:B------:R-:W3:Y:S01]  /*a640*/  LDL.LU.64 R26, [R1+0x568] ;  /* 0x00056800011a7983 */ /* 0x000ee20000300a00 */
[----:B----4-:R-:W-:Y:S01]  /*a650*/  IMAD.MOV.U32 R218, RZ, RZ, R220 ;  /* 0x000000ffffda7224 */ /* 0x010fe200078e00dc */
[----:B-----5:R-:W-:Y:S01]  /*a660*/  MOV R220, R122 ;  /* 0x0000007a00dc7202 */ /* 0x020fe20000000f00 */
[----:B--2---:R-:W-:Y:S01]  /*a670*/  IMAD.MOV.U32 R234, RZ, RZ, R236 ;  /* 0x000000ffffea7224 */ /* 0x004fe200078e00ec */
[----:B---3--:R-:W-:Y:S01]  /*a680*/  MOV R236, R42 ;  /* 0x0000002a00ec7202 */ /* 0x008fe20000000f00 */
[----:B------:R-:W-:Y:S02]  /*a690*/  IMAD.MOV.U32 R235, RZ, RZ, R43 ;  /* 0x000000ffffeb7224 */ /* 0x000fe400078e002b */
[----:B------:R-:W2:Y:S01]  /*a6a0*/  LDL.LU.64 R42, [R1+0x5f8] ;  /* 0x0005f800012a7983 */ /* 0x000ea20000300a00 */
[----:B------:R-:W-:-:S03]  /*a6b0*/  IMAD.MOV.U32 R219, RZ, RZ, R123 ;  /* 0x000000ffffdb7224 */ /* 0x000fc600078e007b */
[----:B------:R-:W3:Y:S04]  /*a6c0*/  LDL.LU.64 R148, [R1+0x30] ;  /* 0x0000300001947983 */ /* 0x000ee80000300a00 */
[----:B------:R-:W4:Y:S04]  /*a6d0*/  LDL.LU.64 R14, [R1+0x130] ;  /* 0x00013000010e7983 */ /* 0x000f280000300a00 */
[----:B------:R-:W5:Y:S04]  /*a6e0*/  LDL.LU.64 R122, [R1+0x540] ;  /* 0x00054000017a7983 */ /* 0x000f680000300a00 */
[----:B------:R-:W5:Y:S04]  /*a6f0*/  LDL.LU.64 R50, [R1+0x578] ;  /* 0x0005780001327983 */ /* 0x000f680000300a00 */
[----:B------:R-:W2:Y:S01]  /*a700*/  LDL.LU.64 R102, [R1+0x2b0] ;  /* 0x0002b00001667983 */ /* 0x000ea20000300a00 */
[----:B------:R-:W-:Y:S01]  /*a710*/  MOV R134, R232 ;  /* 0x000000e800867202 */ /* 0x000fe20000000f00 */
        /* <DEDUP_REMOVED lines=8> */
[----:B------:R-:W-:Y:S01]  /*a7a0*/  MOV R134, R150 ;  /* 0x0000009600867202 */ /* 0x000fe20000000f00 */
[----:B------:R-:W-:Y:S01]  /*a7b0*/  IMAD.MOV.U32 R150, RZ, RZ, R12 ;  /* 0x000000ffff967224 */ /* 0x000fe200078e000c */
[----:B------:R-:W1:Y:S01]  /*a7c0*/  LDL.LU.64 R76, [R1+0x38] ;  /* 0x00003800014c7983 */ /* 0x000e620000300a00 */
[----:B------:R-:W-:Y:S01]  /*a7d0*/  IMAD.MOV.U32 R239, RZ, RZ, R241 ;  /* 0x000000ffffef7224 */ /* 0x000fe200078e00f1 */
[----:B------:R-:W-:Y:S01]  /*a7e0*/  MOV R12, R16 ;  /* 0x00000010000c7202 */ /* 0x000fe20000000f00 */
[----:B------:R-:W-:Y:S01]  /*a7f0*/  IMAD.MOV.U32 R241, RZ, RZ, R243 ;  /* 0x000000fffff17224 */ /* 0x000fe200078e00f3 */
[----:B------:R-:W4:Y:S01]  /*a800*/  LDL.LU.64 R78, [R1+0x20] ;  /* 0x00002000014e7983 */ /* 0x000f220000300a00 */
[----:B------:R-:W-:Y:S01]  /*a810*/  IMAD.MOV.U32 R16, RZ, RZ, R18 ;  /* 0x000000ffff107224 */ /* 0x000fe200078e0012 */
[----:B------:R-:W-:Y:S01]  /*a820*/  MOV R18, R20 ;  /* 0x0000001400127202 */ /* 0x000fe20000000f00 */
[----:B------:R-:W-:Y:S01]  /*a830*/  IMAD.MOV.U32 R243, RZ, RZ, R245 ;  /* 0x000000fffff37224 */ /* 0x000fe200078e00f5 */
[----:B------:R-:W-:Y:S01]  /*a840*/  MOV R245, R247 ;  /* 0x000000f700f57202 */ /* 0x000fe20000000f00 */
[----:B------:R-:W-:-:S02]  /*a850*/  IMAD.MOV.U32 R20, RZ, RZ, R250 ;  /* 0x000000ffff147224 */ /* 0x000fc400078e00fa */
[----:B------:R-:W-:Y:S02]  /*a860*/  IMAD.MOV.U32 R247, RZ, RZ, R249 ;  /* 0x000000fffff77224 */ /* 0x000fe400078e00f9 */
[----:B--2---:R-:W-:Y:S02]  /*a870*/  IMAD.MOV.U32 R250, RZ, RZ, R102 ;  /* 0x000000fffffa7224 */ /* 0x004fe400078e0066 */
[----:B------:R-:W-:Y:S02]  /*a880*/  IMAD.MOV.U32 R249, RZ, RZ, R103 ;  /* 0x000000fffff97224 */ /* 0x000fe400078e0067 */
[----:B------:R-:W2:Y:S04]  /*a890*/  LDL.LU.64 R102, [R1+0x10] ;  /* 0x0000100001667983 */ /* 0x000ea80000300a00 */
[----:B------:R-:W5:Y:S01]  /*a8a0*/  LDL.LU.64 R100, [R1+0x18] ;  /* 0x0000180001647983 */ /* 0x000f620000300a00 */
[----:B------:R-:W-:-:S02]  /*a8b0*/  IMAD.MOV.U32 R165, RZ, RZ, R199 ;  /* 0x000000ffffa57224 */ /* 0x000fc400078e00c7 */
[----:B------:R-:W-:Y:S02]  /*a8c0*/  IMAD.MOV.U32 R17, RZ, RZ, R29 ;  /* 0x000000ffff117224 */ /* 0x000fe400078e001d */
[----:B------:R-:W-:Y:S02]  /*a8d0*/  IMAD.MOV.U32 R19, RZ, RZ, R165 ;  /* 0x000000ffff137224 */ /* 0x000fe400078e00a5 */
[----:B------:R-:W-:Y:S02]  /*a8e0*/  IMAD.MOV.U32 R133, RZ, RZ, R135 ;  /* 0x000000ffff857224 */ /* 0x000fe400078e0087 */
[----:B------:R-:W-:Y:S02]  /*a8f0*/  IMAD.MOV.U32 R135, RZ, RZ, R151 ;  /* 0x000000ffff877224 */ /* 0x000fe400078e0097 */
[----:B------:R-:W-:Y:S02]  /*a900*/  IMAD.MOV.U32 R151, RZ, RZ, R13 ;  /* 0x000000ffff977224 */ /* 0x000fe400078e000d */
[----:B------:R-:W-:-:S02]  /*a910*/  IMAD.MOV.U32 R13, RZ, RZ, R17 ;  /* 0x000000ffff0d7224 */ /* 0x000fc400078e0011 */
[----:B------:R-:W-:Y:S02]  /*a920*/  IMAD.MOV.U32 R17, RZ, RZ, R19 ;  /* 0x000000ffff117224 */ /* 0x000fe400078e0013 */
[----:B------:R-:W-:Y:S01]  /*a930*/  IMAD.MOV.U32 R19, RZ, RZ, R21 ;  /* 0x000000ffff137224 */ /* 0x000fe200078e0015 */
[----:B---3--:R-:W-:Y:S01]  /*a940*/  MOV R252, R118 ;  /* 0x0000007600fc7202 */ /* 0x008fe20000000f00 */
[----:B------:R-:W-:Y:S02]  /*a950*/  IMAD.MOV.U32 R21, RZ, RZ, R251 ;  /* 0x000000ffff157224 */ /* 0x000fe400078e00fb */
[----:B-1----:R-:W-:Y:S02]  /*a960*/  IMAD.MOV.U32 R2, RZ, RZ, R77 ;  /* 0x000000ffff027224 */ /* 0x002fe400078e004d */
[----:B------:R-:W-:Y:S01]  /*a970*/  IMAD.MOV.U32 R251, RZ, RZ, R119 ;  /* 0x000000fffffb7224 */ /* 0x000fe200078e0077 */
[----:B------:R1:W-:Y:S01]  /*a980*/  STL [R1+0x4], R76 ;  /* 0x0000044c01007387 */ /* 0x0003e20000100800 */
[----:B------:R-:W-:Y:S01]  /*a990*/  IMAD.MOV.U32 R118, RZ, RZ, R134 ;  /* 0x000000ffff767224 */ /* 0x000fe200078e0086 */
[----:B------:R-:W-:Y:S01]  /*a9a0*/  MOV R134, R148 ;  /* 0x0000009400867202 */ /* 0x000fe20000000f00 */
[----:B------:R-:W-:-:S02]  /*a9b0*/  IMAD.MOV.U32 R119, RZ, RZ, R135 ;  /* 0x000000ffff777224 */ /* 0x000fc400078e0087 */
[----:B------:R-:W-:Y:S02]  /*a9c0*/  IMAD.MOV.U32 R135, RZ, RZ, R149 ;  /* 0x000000ffff877224 */ /* 0x000fe400078e0095 */
[----:B------:R-:W3:Y:S04]  /*a9d0*/  LDL.LU.64 R148, [R1+0x50] ;  /* 0x0000500001947983 */ /* 0x000ee80000300a00 */
[----:B------:R2:W-:Y:S01]  /*a9e0*/  STL [R1], R2 ;  /* 0x0000000201007387 */ /* 0x0005e20000100800 */
[----:B-1----:R-:W-:Y:S02]  /*a9f0*/  IMAD.MOV.U32 R76, RZ, RZ, R134 ;  /* 0x000000ffff4c7224 */ /* 0x002fe400078e0086 */
[----:B------:R-:W-:Y:S02]  /*aa00*/  IMAD.MOV.U32 R77, RZ, RZ, R135 ;  /* 0x000000ffff4d7224 */ /* 0x000fe400078e0087 */
[----:B--2---:R-:W-:Y:S01]  /*aa10*/  IMAD.MOV.U32 R2, RZ, RZ, R103 ;  /* 0x000000ffff027224 */ /* 0x004fe200078e0067 */
[----:B------:R1:W-:Y:S04]  /*aa20*/  STL [R1+0xc], R102 ;  /* 0x00000c6601007387 */ /* 0x0003e80000100800 */
[----:B------:R2:W-:Y:S04]  /*aa30*/  STL [R1+0x8], R2 ;  /* 0x0000080201007387 */ /* 0x0005e80000100800 */
[----:B-----5:R5:W-:Y:S04]  /*aa40*/  STL [R1+0x14], R100 ;  /* 0x0000146401007387 */ /* 0x020be80000100800 */
[----:B-1----:R-:W3:Y:S01]  /*aa50*/  LDL.LU.64 R102, [R1+0x2e0] ;  /* 0x0002e00001667983 */ /* 0x002ee20000300a00 */
[----:B--2---:R-:W-:-:S05]  /*aa60*/  MOV R2, R101 ;  /* 0x0000006500027202 */ /* 0x004fca0000000f00 */
[----:B------:R1:W-:Y:S04]  /*aa70*/  STL [R1+0x10], R2 ;  /* 0x0000100201007387 */ /* 0x0003e80000100800 */
[----:B-----5:R-:W2:Y:S04]  /*aa80*/  LDL.LU.64 R100, [R1+0x60] ;  /* 0x0000600001647983 */ /* 0x020ea80000300a00 */
[----:B----4-:R4:W-:Y:S01]  /*aa90*/  STL [R1+0x1c], R78 ;  /* 0x00001c4e01007387 */ /* 0x0109e20000100800 */
[----:B-1----:R-:W-:-:S03]  /*aaa0*/  IMAD.MOV.U32 R2, RZ, RZ, R79 ;  /* 0x000000ffff027224 */ /* 0x002fc600078e004f */
[----:B------:R-:W5:Y:S04]  /*aab0*/  LDL.LU.64 R134, [R1+0x2c8] ;  /* 0x0002c80001867983 */ /* 0x000f680000300a00 */
[----:B------:R1:W-:Y:S04]  /*aac0*/  STL [R1+0x18], R2 ;  /* 0x0000180201007387 */ /* 0x0003e80000100800 */
[----:B------:R1:W-:Y:S04]  /*aad0*/  STL [R1+0x24], R116 ;  /* 0x0000247401007387 */ /* 0x0003e80000100800 */
[----:B----4-:R-:W4:Y:S01]  /*aae0*/  LDL.LU.64 R78, [R1+0x58] ;  /* 0x00005800014e7983 */ /* 0x010f220000300a00 */
[----:B-1----:R-:W-:-:S05]  /*aaf0*/  MOV R2, R117 ;  /* 0x0000007500027202 */ /* 0x002fca0000000f00 */
[----:B------:R1:W-:Y:S04]  /*ab00*/  STL [R1+0x20], R2 ;  /* 0x0000200201007387 */ /* 0x0003e80000100800 */
[----:B------:R-:W-:Y:S04]  /*ab10*/  STL [R1+0x2c], R76 ;  /* 0x00002c4c01007387 */ /* 0x000fe80000100800 */
[----:B------:R-:W2:Y:S01]  /*ab20*/  LDL.LU.64 R116, [R1+0x48] ;  /* 0x0000480001747983 */ /* 0x000ea20000300a00 */
[----:B-1----:R-:W-:-:S05]  /*ab30*/  IMAD.MOV.U32 R2, RZ, RZ, R77 ;  /* 0x000000ffff027224 */ /* 0x002fca00078e004d */
[----:B------:R5:W-:Y:S01]  /*ab40*/  STL [R1+0x28], R2 ;  /* 0x0000280201007387 */ /* 0x000be20000100800 */
[----:B------:R-:W-:Y:S02]  /*ab50*/  IMAD.MOV.U32 R28, RZ, RZ, R226 ;  /* 0x000000ffff1c7224 */ /* 0x000fe400078e00e2 */
[----:B------:R-:W-:Y:S02]  /*ab60*/  IMAD.MOV.U32 R29, RZ, RZ, R227 ;  /* 0x000000ffff1d7224 */ /* 0x000fe400078e00e3 */
[----:B-----5:R-:W-:Y:S01]  /*ab70*/  IMAD.MOV.U32 R2, RZ, RZ, R135 ;  /* 0x000000ffff027224 */ /* 0x020fe200078e0087 */
[----:B------:R1:W-:Y:S04]  /*ab80*/  STL [R1+0x34], R134 ;  /* 0x0000348601007387 */ /* 0x0003e80000100800 */
[----:B------:R5:W-:Y:S04]  /*ab90*/  STL [R1+0x30], R2 ;  /* 0x0000300201007387 */ /* 0x000be80000100800 */
[----:B---3--:R-:W-:Y:S01]  /*aba0*/  STL [R1+0x3c], R102 ;  /* 0x00003c6601007387 */ /* 0x008fe20000100800 */
[----:B-1----:R-:W-:Y:S01]  /*abb0*/  IMAD.MOV.U32 R134, RZ, RZ, R12 ;  /* 0x000000ffff867224 */ /* 0x002fe200078e000c */
[----:B------:R-:W-:Y:S01]  /*abc0*/  MOV R135, R13 ;  /* 0x0000000d00877202 */ /* 0x000fe20000000f00 */
[----:B-----5:R-:W-:-:S02]  /*abd0*/  IMAD.MOV.U32 R2, RZ, RZ, R103 ;  /* 0x000000ffff027224 */ /* 0x020fc400078e0067 */
[----:B------:R-:W-:Y:S02]  /*abe0*/  IMAD.MOV.U32 R12, RZ, RZ, R48 ;  /* 0x000000ffff0c7224 */ /* 0x000fe400078e0030 */
[----:B------:R-:W-:Y:S02]  /*abf0*/  IMAD.MOV.U32 R13, RZ, RZ, R49 ;  /* 0x000000ffff0d7224 */ /* 0x000fe400078e0031 */
[----:B------:R-:W3:Y:S04]  /*ac00*/  LDL.LU.64 R48, [R1+0x2a0] ;  /* 0x0002a00001307983 */ /* 0x000ee80000300a00 */
[----:B--2---:R-:W-:Y:S04]  /*ac10*/  STL [R1+0x44], R116 ;  /* 0x0000447401007387 */ /* 0x004fe80000100800 */
[----:B------:R1:W-:Y:S02]  /*ac20*/  STL [R1+0x38], R2 ;  /* 0x0000380201007387 */ /* 0x0003e40000100800 */
[----:B-1----:R-:W-:-:S05]  /*ac30*/  MOV R2, R117 ;  /* 0x0000007500027202 */ /* 0x002fca0000000f00 */
[----:B------:R1:W-:Y:S04]  /*ac40*/  STL [R1+0x40], R2 ;  /* 0x0000400201007387 */ /* 0x0003e80000100800 */
[----:B------:R2:W-:Y:S01]  /*ac50*/  STL [R1+0x4c], R148 ;  /* 0x00004c9401007387 */ /* 0x0005e20000100800 */
[----:B-1----:R-:W-:-:S03]  /*ac60*/  IMAD.MOV.U32 R2, RZ, RZ, R149 ;  /* 0x000000ffff027224 */ /* 0x002fc600078e0095 */
[----:B----4-:R-:W-:Y:S01]  /*ac70*/  STL [R1+0x54], R78 ;  /* 0x0000544e01007387 */ /* 0x010fe20000100800 */
[----:B------:R-:W-:-:S03]  /*ac80*/  IMAD.MOV.U32 R102, RZ, RZ, R30 ;  /* 0x000000ffff667224 */ /* 0x000fc600078e001e */
[----:B------:R1:W-:Y:S01]  /*ac90*/  STL [R1+0x48], R2 ;  /* 0x0000480201007387 */ /* 0x0003e20000100800 */
[----:B------:R-:W-:-:S03]  /*aca0*/  IMAD.MOV.U32 R103, RZ, RZ, R31 ;  /* 0x000000ffff677224 */ /* 0x000fc600078e001f */
[----:B------:R-:W4:Y:S04]  /*acb0*/  LDL.LU.64 R30, [R1+0x478] ;  /* 0x00047800011e7983 */ /* 0x000f280000300a00 */
[----:B--2---:R-:W2:Y:S01]  /*acc0*/  LDL.LU.64 R148, [R1+0x2f8] ;  /* 0x0002f80001947983 */ /* 0x004ea20000300a00 */
[----:B-1----:R-:W-:-:S03]  /*acd0*/  MOV R2, R79 ;  /* 0x0000004f00027202 */ /* 0x002fc60000000f00 */
[----:B------:R-:W5:Y:S04]  /*ace0*/  LDL.LU.64 R116, [R1+0xc8] ;  /* 0x0000c80001747983 */ /* 0x000f680000300a00 */
[----:B------:R1:W-:Y:S04]  /*acf0*/  STL [R1+0x50], R2 ;  /* 0x0000500201007387 */ /* 0x0003e80000100800 */
[----:B------:R-:W-:Y:S01]  /*ad00*/  STL [R1+0x5c], R100 ;  /* 0x00005c6401007387 */ /* 0x000fe20000100800 */
[----:B-1----:R-:W-:-:S03]  /*ad10*/  IMAD.MOV.U32 R2, RZ, RZ, R101 ;  /* 0x000000ffff027224 */ /* 0x002fc600078e0065 */
[----:B------:R-:W-:Y:S04]  /*ad20*/  STL [R1+0x64], R28 ;  /* 0x0000641c01007387 */ /* 0x000fe80000100800 */
[----:B------:R1:W-:Y:S02]  /*ad30*/  STL [R1+0x58], R2 ;  /* 0x0000580201007387 */ /* 0x0003e40000100800 */
[----:B-1----:R-:W-:-:S05]  /*ad40*/  IMAD.MOV.U32 R2, RZ, RZ, R29 ;  /* 0x000000ffff027224 */ /* 0x002fca00078e001d */
[----:B------:R1:W-:Y:S04]  /*ad50*/  STL [R1+0x60], R2 ;  /* 0x0000600201007387 */ /* 0x0003e80000100800 */
[----:B------:R-:W3:Y:S04]  /*ad60*/  LDL.LU.64 R100, [R1+0x310] ;  /* 0x0003100001647983 */ /* 0x000ee80000300a00 */
[----:B------:R-:W4:Y:S01]  /*ad70*/  LDL.LU.64 R28, [R1+0x2a8] ;  /* 0x0002a800011c7983 */ /* 0x000f220000300a00 */
[----:B-1----:R-:W-:-:S03]  /*ad80*/  IMAD.MOV.U32 R2, RZ, RZ, R103 ;  /* 0x000000ffff027224 */ /* 0x002fc600078e0067 */
[----:B------:R1:W-:Y:S04]  /*ad90*/  STL [R1+0x6c], R102 ;  /* 0x00006c6601007387 */ /* 0x0003e80000100800 */
[----:B------:R2:W-:Y:S04]  /*ada0*/  STL [R1+0x68], R2 ;  /* 0x0000680201007387 */ /* 0x0005e80000100800 */
[----:B-1----:R-:W5:Y:S01]  /*adb0*/  LDL.LU.64 R102, [R1+0xc0] ;  /* 0x0000c00001667983 */ /* 0x002f620000300a00 */
[----:B--2---:R-:W-:-:S03]  /*adc0*/  MOV R2, R149 ;  /* 0x0000009500027202 */ /* 0x004fc60000000f00 */
[----:B------:R1:W-:Y:S04]  /*add0*/  STL [R1+0x74], R148 ;  /* 0x0000749401007387 */ /* 0x0003e80000100800 */
[----:B------:R3:W-:Y:S04]  /*ade0*/  STL [R1+0x70], R2 ;  /* 0x0000700201007387 */ /* 0x0007e80000100800 */
[----:B-1----:R-:W2:Y:S01]  /*adf0*/  LDL.LU.64 R148, [R1+0x2c0] ;  /* 0x0002c00001947983 */ /* 0x002ea20000300a00 */
[----:B---3--:R-:W-:-:S03]  /*ae00*/  IMAD.MOV.U32 R2, RZ, RZ, R101 ;  /* 0x000000ffff027224 */ /* 0x008fc600078e0065 */
[----:B------:R-:W-:Y:S04]  /*ae10*/  STL [R1+0x7c], R100 ;  /* 0x00007c6401007387 */ /* 0x000fe80000100800 */
[----:B------:R1:W-:Y:S04]  /*ae20*/  STL [R1+0x78], R2 ;  /* 0x0000780201007387 */ /* 0x0003e80000100800 */
[----:B------:R3:W-:Y:S01]  /*ae30*/  STL [R1+0x84], R48 ;  /* 0x0000843001007387 */ /* 0x0007e20000100800 */
[----:B-1----:R-:W-:-:S03]  /*ae40*/  IMAD.MOV.U32 R2, RZ, RZ, R49 ;  /* 0x000000ffff027224 */ /* 0x002fc600078e0031 */
[----:B----4-:R-:W-:Y:S04]  /*ae50*/  STL [R1+0x8c], R28 ;  /* 0x00008c1c01007387 */ /* 0x010fe80000100800 */
[----:B------:R1:W-:Y:S01]  /*ae60*/  STL [R1+0x80], R2 ;  /* 0x0000800201007387 */ /* 0x0003e20000100800 */
[----:B---3--:R-:W-:Y:S01]  /*ae70*/  MOV R48, R30 ;  /* 0x0000001e00307202 */ /* 0x008fe20000000f00 */
[----:B------:R-:W-:Y:S02]  /*ae80*/  IMAD.MOV.U32 R49, RZ, RZ, R31 ;  /* 0x000000ffff317224 */ /* 0x000fe400078e001f */
[----:B-----5:R-:W-:Y:S01]  /*ae90*/  STL [R1+0x94], R102 ;  /* 0x0000946601007387 */ /* 0x020fe20000100800 */
[----:B-1----:R-:W-:Y:S02]  /*aea0*/  IMAD.MOV.U32 R2, RZ, RZ, R29 ;  /* 0x000000ffff027224 */ /* 0x002fe400078e001d */
[----:B------:R-:W-:-:S03]  /*aeb0*/  IMAD.MOV.U32 R28, RZ, RZ, R40 ;  /* 0x000000ffff1c7224 */ /* 0x000fc600078e0028 */
[----:B------:R1:W-:Y:S01]  /*aec0*/  STL [R1+0x88], R2 ;  /* 0x0000880201007387 */ /* 0x0003e20000100800 */
[----:B------:R-:W-:-:S03]  /*aed0*/  IMAD.MOV.U32 R29, RZ, RZ, R41 ;  /* 0x000000ffff1d7224 */ /* 0x000fc600078e0029 */
[----:B------:R-:W3:Y:S04]  /*aee0*/  LDL.LU.64 R30, [R1+0x5e0] ;  /* 0x0005e000011e7983 */ /* 0x000ee80000300a00 */
[----:B------:R-:W4:Y:S01]  /*aef0*/  LDL.LU.64 R40, [R1+0x588] ;  /* 0x0005880001287983 */ /* 0x000f220000300a00 */
[----:B-1----:R-:W-:-:S03]  /*af00*/  MOV R2, R103 ;  /* 0x0000006700027202 */ /* 0x002fc60000000f00 */
[----:B------:R-:W5:Y:S04]  /*af10*/  LDL.LU.64 R100, [R1+0x330] ;  /* 0x0003300001647983 */ /* 0x000f680000300a00 */
[----:B------:R-:W-:Y:S04]  /*af20*/  STL [R1+0x9c], R116 ;  /* 0x00009c7401007387 */ /* 0x000fe80000100800 */
[----:B------:R1:W-:Y:S04]  /*af30*/  STL [R1+0x90], R2 ;  /* 0x0000900201007387 */ /* 0x0003e80000100800 */
[----:B------:R-:W-:Y:S01]  /*af40*/  STL [R1+0xa4], R132 ;  /* 0x0000a48401007387 */ /* 0x000fe20000100800 */
[----:B-1----:R-:W-:-:S05]  /*af50*/  IMAD.MOV.U32 R2, RZ, RZ, R117 ;  /* 0x000000ffff027224 */ /* 0x002fca00078e0075 */
[----:B------:R1:W-:Y:S04]  /*af60*/  STL [R1+0x98], R2 ;  /* 0x0000980201007387 */ /* 0x0003e80000100800 */
[----:B------:R-:W-:Y:S01]  /*af70*/  STL [R1+0xac], R118 ;  /* 0x0000ac7601007387 */ /* 0x000fe20000100800 */
[----:B-1----:R-:W-:-:S05]  /*af80*/  IMAD.MOV.U32 R2, RZ, RZ, R133 ;  /* 0x000000ffff027224 */ /* 0x002fca00078e0085 */
[----:B------:R1:W-:Y:S04]  /*af90*/  STL [R1+0xa0], R2 ;  /* 0x0000a00201007387 */ /* 0x0003e80000100800 */
[----:B------:R-:W2:Y:S04]  /*afa0*/  LDL.LU.64 R132, [R1+0x348] ;  /* 0x0003480001847983 */ /* 0x000ea80000300a00 */
[----:B------:R-:W3:Y:S01]  /*afb0*/  LDL.LU.64 R116, [R1+0x2d8] ;  /* 0x0002d80001747983 */ /* 0x000ee20000300a00 */
[----:B-1----:R-:W-:-:S05]  /*afc0*/  IMAD.MOV.U32 R2, RZ, RZ, R119 ;  /* 0x000000ffff027224 */ /* 0x002fca00078e0077 */
[----:B------:R5:W-:Y:S04]  /*afd0*/  STL [R1+0xa8], R2 ;  /* 0x0000a80201007387 */ /* 0x000be80000100800 */
[----:B------:R-:W4:Y:S01]  /*afe0*/  LDL.LU.64 R118, [R1+0x118] ;  /* 0x0001180001767983 */ /* 0x000f220000300a00 */
[----:B-----5:R-:W-:-:S03]  /*aff0*/  MOV R2, R101 ;  /* 0x0000006500027202 */ /* 0x020fc60000000f00 */
[----:B------:R-:W-:Y:S04]  /*b000*/  STL [R1+0xb4], R100 ;  /* 0x0000b46401007387 */ /* 0x000fe80000100800 */
[----:B------:R-:W5:Y:S04]  /*b010*/  LDL.LU.64 R102, [R1+0x378] ;  /* 0x0003780001667983 */ /* 0x000f680000300a00 */
[----:B--2---:R-:W-:Y:S04]  /*b020*/  STL [R1+0xbc], R132 ;  /* 0x0000bc8401007387 */ /* 0x004fe80000100800 */
[----:B------:R1:W-:Y:S02]  /*b030*/  STL [R1+0xb0], R2 ;  /* 0x0000b00201007387 */ /* 0x0003e40000100800 */
[----:B-1----:R-:W-:-:S05]  /*b040*/  IMAD.MOV.U32 R2, RZ, RZ, R133 ;  /* 0x000000ffff027224 */ /* 0x002fca00078e0085 */
[----:B------:R1:W-:Y:S04]  /*b050*/  STL [R1+0xb8], R2 ;  /* 0x0000b80201007387 */ /* 0x0003e80000100800 */
[----:B------:R2:W-:Y:S04]  /*b060*/  STL [R1+0xc4], R148 ;  /* 0x0000c49401007387 */ /* 0x0005e80000100800 */
[----:B------:R-:W5:Y:S01]  /*b070*/  LDL.LU.64 R132, [R1+0x110] ;  /* 0x0001100001847983 */ /* 0x000f620000300a00 */
[----:B-1----:R-:W-:-:S03]  /*b080*/  IMAD.MOV.U32 R2, RZ, RZ, R149 ;  /* 0x000000ffff027224 */ /* 0x002fc600078e0095 */
[----:B---3--:R-:W-:Y:S04]  /*b090*/  STL [R1+0xcc], R116 ;  /* 0x0000cc7401007387 */ /* 0x008fe80000100800 */
[----:B------:R1:W-:Y:S04]  /*b0a0*/  STL [R1+0xc0], R2 ;  /* 0x0000c00201007387 */ /* 0x0003e80000100800 */
[----:B--2---:R-:W2:Y:S01]  /*b0b0*/  LDL.LU.64 R148, [R1+0x120] ;  /* 0x0001200001947983 */ /* 0x004ea20000300a00 */
[----:B-1----:R-:W-:-:S03]  /*b0c0*/  IMAD.MOV.U32 R2, RZ, RZ, R117 ;  /* 0x000000ffff027224 */ /* 0x002fc600078e0075 */
[----:B----4-:R-:W-:Y:S04]  /*b0d0*/  STL [R1+0xd4], R118 ;  /* 0x0000d47601007387 */ /* 0x010fe80000100800 */
[----:B------:R1:W-:Y:S02]  /*b0e0*/  STL [R1+0xc8], R2 ;  /* 0x0000c80201007387 */ /* 0x0003e40000100800 */
[----:B-1----:R-:W-:Y:S02]  /*b0f0*/  MOV R2, R119 ;  /* 0x0000007700027202 */ /* 0x002fe40000000f00 */
[----:B-----5:R-:W-:Y:S04]  /*b100*/  STL [R1+0xdc], R132 ;  /* 0x0000dc8401007387 */ /* 0x020fe80000100800 */
[----:B------:R1:W-:Y:S02]  /*b110*/  STL [R1+0xd0], R2 ;  /* 0x0000d00201007387 */ /* 0x0003e40000100800 */
[----:B-1----:R-:W-:-:S05]  /*b120*/  IMAD.MOV.U32 R2, RZ, RZ, R133 ;  /* 0x000000ffff027224 */ /* 0x002fca00078e0085 */
[----:B------:R1:W-:Y:S04]  /*b130*/  STL [R1+0xd8], R2 ;  /* 0x0000d80201007387 */ /* 0x0003e80000100800 */
[----:B------:R3:W-:Y:S04]  /*b140*/  STL [R1+0xe4], R134 ;  /* 0x0000e48601007387 */ /* 0x0007e80000100800 */
[----:B------:R-:W4:Y:S01]  /*b150*/  LDL.LU.64 R116, [R1+0x398] ;  /* 0x0003980001747983 */ /* 0x000f220000300a00 */
[----:B-1----:R-:W-:-:S03]  /*b160*/  IMAD.MOV.U32 R2, RZ, RZ, R135 ;  /* 0x000000ffff027224 */ /* 0x002fc600078e0087 */
[----:B------:R-:W5:Y:S04]  /*b170*/  LDL.LU.64 R118, [R1+0x2f0] ;  /* 0x0002f00001767983 */ /* 0x000f680000300a00 */
[----:B------:R1:W-:Y:S04]  /*b180*/  STL [R1+0xe0], R2 ;  /* 0x0000e00201007387 */ /* 0x0003e80000100800 */
[----:B---3--:R-:W3:Y:S04]  /*b190*/  LDL.LU.64 R134, [R1+0x3b0] ;  /* 0x0003b00001867983 */ /* 0x008ee80000300a00 */
[----:B------:R2:W-:Y:S04]  /*b1a0*/  STL [R1+0xec], R12 ;  /* 0x0000ec0c01007387 */ /* 0x0005e80000100800 */
[----:B------:R-:W3:Y:S01]  /*b1b0*/  LDL.LU.64 R132, [R1+0x308] ;  /* 0x0003080001847983 */ /* 0x000ee20000300a00 */
[----:B-1----:R-:W-:-:S03]  /*b1c0*/  IMAD.MOV.U32 R2, RZ, RZ, R13 ;  /* 0x000000ffff027224 */ /* 0x002fc600078e000d */
[----:B------:R-:W-:Y:S04]  /*b1d0*/  STL [R1+0xf4], R102 ;  /* 0x0000f46601007387 */ /* 0x000fe80000100800 */
[----:B------:R1:W-:Y:S04]  /*b1e0*/  STL [R1+0xe8], R2 ;  /* 0x0000e80201007387 */ /* 0x0003e80000100800 */
[----:B--2---:R-:W2:Y:S01]  /*b1f0*/  LDL.LU.64 R12, [R1+0x138] ;  /* 0x00013800010c7983 */ /* 0x004ea20000300a00 */
[----:B-1----:R-:W-:-:S05]  /*b200*/  MOV R2, R103 ;  /* 0x0000006700027202 */ /* 0x002fca0000000f00 */
[----:B------:R4:W-:Y:S02]  /*b210*/  STL [R1+0xf0], R2 ;  /* 0x0000f00201007387 */ /* 0x0009e40000100800 */
[----:B----4-:R-:W-:Y:S02]  /*b220*/  IMAD.MOV.U32 R2, RZ, RZ, R117 ;  /* 0x000000ffff027224 */ /* 0x010fe400078e0075 */
[----:B------:R-:W-:Y:S04]  /*b230*/  STL [R1+0xfc], R116 ;  /* 0x0000fc7401007387 */ /* 0x000fe80000100800 */
[----:B------:R1:W-:Y:S04]  /*b240*/  STL [R1+0xf8], R2 ;  /* 0x0000f80201007387 */ /* 0x0003e80000100800 */
[----:B-----5:R-:W-:Y:S01]  /*b250*/  STL [R1+0x104], R118 ;  /* 0x0001047601007387 */ /* 0x020fe20000100800 */
[----:B-1----:R-:W-:-:S05]  /*b260*/  IMAD.MOV.U32 R2, RZ, RZ, R119 ;  /* 0x000000ffff027224 */ /* 0x002fca00078e0077 */
[----:B------:R1:W-:Y:S04]  /*b270*/  STL [R1+0x100], R2 ;  /* 0x0001000201007387 */ /* 0x0003e80000100800 */
[----:B---3--:R-:W-:Y:S01]  /*b280*/  STL [R1+0x10c], R132 ;  /* 0x00010c8401007387 */ /* 0x008fe20000100800 */
[----:B-1----:R-:W-:-:S03]  /*b290*/  IMAD.MOV.U32 R2, RZ, RZ, R133 ;  /* 0x000000ffff027224 */ /* 0x002fc600078e0085 */
[----:B------:R-:W-:Y:S04]  /*b2a0*/  STL [R1+0x114], R148 ;  /* 0x0001149401007387 */ /* 0x000fe80000100800 */
[----:B------:R1:W-:Y:S04]  /*b2b0*/  STL [R1+0x108], R2 ;  /* 0x0001080201007387 */ /* 0x0003e80000100800 */
[----:B--2---:R-:W-:Y:S01]  /*b2c0*/  STL [R1+0x11c], R12 ;  /* 0x00011c0c01007387 */ /* 0x004fe20000100800 */
[----:B-1----:R-:W-:-:S05]  /*b2d0*/  MOV R2, R149 ;  /* 0x0000009500027202 */ /* 0x002fca0000000f00 */
[----:B------:R1:W-:Y:S04]  /*b2e0*/  STL [R1+0x110], R2 ;  /* 0x0001100201007387 */ /* 0x0003e80000100800 */
[----:B------:R-:W2:Y:S01]  /*b2f0*/  LDL.LU.64 R148, [R1+0x3c8] ;  /* 0x0003c80001947983 */ /* 0x000ea20000300a00 */
[----:B-1----:R-:W-:-:S03]  /*b300*/  IMAD.MOV.U32 R2, RZ, RZ, R13 ;  /* 0x000000ffff027224 */ /* 0x002fc600078e000d */
[----:B------:R-:W3:Y:S04]  /*b310*/  LDL.LU.64 R12, [R1+0x328] ;  /* 0x00032800010c7983 */ /* 0x000ee80000300a00 */
[----:B------:R1:W-:Y:S04]  /*b320*/  STL [R1+0x118], R2 ;  /* 0x0001180201007387 */ /* 0x0003e80000100800 */
[----:B------:R-:W-:Y:S01]  /*b330*/  STL [R1+0x124], R150 ;  /* 0x0001249601007387 */ /* 0x000fe20000100800 */
[----:B-1----:R-:W-:-:S05]  /*b340*/  IMAD.MOV.U32 R2, RZ, RZ, R151 ;  /* 0x000000ffff027224 */ /* 0x002fca00078e0097 */
[----:B------:R1:W-:Y:S04]  /*b350*/  STL [R1+0x120], R2 ;  /* 0x0001200201007387 */ /* 0x0003e80000100800 */
[----:B------:R4:W-:Y:S01]  /*b360*/  STL [R1+0x12c], R14 ;  /* 0x00012c0e01007387 */ /* 0x0009e20000100800 */
[----:B-1----:R-:W-:-:S03]  /*b370*/  IMAD.MOV.U32 R2, RZ, RZ, R15 ;  /* 0x000000ffff027224 */ /* 0x002fc600078e000f */
[----:B----4-:R-:W4:Y:S04]  /*b380*/  LDL.LU.64 R14, [R1+0x340] ;  /* 0x00034000010e7983 */ /* 0x010f280000300a00 */
[----:B------:R1:W-:Y:S04]  /*b390*/  STL [R1+0x128], R2 ;  /* 0x0001280201007387 */ /* 0x0003e80000100800 */
[----:B------:R5:W-:Y:S04]  /*b3a0*/  STL [R1+0x134], R134 ;  /* 0x0001348601007387 */ /* 0x000be80000100800 */
[----:B------:R-:W4:Y:S04]  /*b3b0*/  LDL.LU.64 R150, [R1+0x168] ;  /* 0x0001680001967983 */ /* 0x000f280000300a00 */
[----:B------:R-:W4:Y:S01]  /*b3c0*/  LDL.LU.64 R118, [R1+0x158] ;  /* 0x0001580001767983 */ /* 0x000f220000300a00 */
[----:B-1----:R-:W-:-:S03]  /*b3d0*/  MOV R2, R135 ;  /* 0x0000008700027202 */ /* 0x002fc60000000f00 */
[----:B-----5:R-:W5:Y:S04]  /*b3e0*/  LDL.LU.64 R134, [R1+0x2d0] ;  /* 0x0002d00001867983 */ /* 0x020f680000300a00 */
[----:B------:R2:W-:Y:S02]  /*b3f0*/  STL [R1+0x130], R2 ;  /* 0x0001300201007387 */ /* 0x0005e40000100800 */
[----:B--2---:R-:W-:Y:S02]  /*b400*/  IMAD.MOV.U32 R2, RZ, RZ, R149 ;  /* 0x000000ffff027224 */ /* 0x004fe400078e0095 */
[----:B------:R-:W-:Y:S04]  /*b410*/  STL [R1+0x13c], R148 ;  /* 0x00013c9401007387 */ /* 0x000fe80000100800 */
[----:B------:R1:W-:Y:S04]  /*b420*/  STL [R1+0x138], R2 ;  /* 0x0001380201007387 */ /* 0x0003e80000100800 */
[----:B---3--:R-:W-:Y:S01]  /*b430*/  STL [R1+0x144], R12 ;  /* 0x0001440c01007387 */ /* 0x008fe20000100800 */
[----:B-1----:R-:W-:-:S05]  /*b440*/  IMAD.MOV.U32 R2, RZ, RZ, R13 ;  /* 0x000000ffff027224 */ /* 0x002fca00078e000d */
[----:B------:R4:W-:Y:S04]  /*b450*/  STL [R1+0x140], R2 ;  /* 0x0001400201007387 */ /* 0x0009e80000100800 */
[----:B------:R-:W2:Y:S01]  /*b460*/  LDL.LU.64 R148, [R1+0x390] ;  /* 0x0003900001947983 */ /* 0x000ea20000300a00 */
[----:B----4-:R-:W-:-:S03]  /*b470*/  IMAD.MOV.U32 R2, RZ, RZ, R15 ;  /* 0x000000ffff027224 */ /* 0x010fc600078e000f */
[----:B------:R1:W-:Y:S04]  /*b480*/  STL [R1+0x14c], R14 ;  /* 0x00014c0e01007387 */ /* 0x0003e80000100800 */
[----:B------:R3:W-:Y:S04]  /*b490*/  STL [R1+0x148], R2 ;  /* 0x0001480201007387 */ /* 0x0007e80000100800 */
[----:B-1----:R-:W4:Y:S04]  /*b4a0*/  LDL.LU.64 R14, [R1+0x3e0] ;  /* 0x0003e000010e7983 */ /* 0x002f280000300a00 */
[----:B------:R-:W2:Y:S04]  /*b4b0*/  LDL.LU.64 R132, [R1+0x370] ;  /* 0x0003700001847983 */ /* 0x000ea80000300a00 */
[----:B------:R-:W-:Y:S04]  /*b4c0*/  STL [R1+0x154], R118 ;  /* 0x0001547601007387 */ /* 0x000fe80000100800 */
[----:B------:R-:W2:Y:S01]  /*b4d0*/  LDL.LU.64 R12, [R1+0x3f8] ;  /* 0x0003f800010c7983 */ /* 0x000ea20000300a00 */
[----:B---3--:R-:W-:-:S03]  /*b4e0*/  MOV R2, R119 ;  /* 0x0000007700027202 */ /* 0x008fc60000000f00 */
[----:B-----5:R-:W-:Y:S04]  /*b4f0*/  STL [R1+0x15c], R134 ;  /* 0x00015c8601007387 */ /* 0x020fe80000100800 */
[----:B------:R1:W-:Y:S02]  /*b500*/  STL [R1+0x150], R2 ;  /* 0x0001500201007387 */ /* 0x0003e40000100800 */
[----:B-1----:R-:W-:-:S05]  /*b510*/  IMAD.MOV.U32 R2, RZ, RZ, R135 ;  /* 0x000000ffff027224 */ /* 0x002fca00078e0087 */
[----:B------:R1:W-:Y:S04]  /*b520*/  STL [R1+0x158], R2 ;  /* 0x0001580201007387 */ /* 0x0003e80000100800 */
[----:B------:R-:W-:Y:S04]  /*b530*/  STL [R1+0x164], R150 ;  /* 0x0001649601007387 */ /* 0x000fe80000100800 */
[----:B------:R-:W3:Y:S01]  /*b540*/  LDL.LU.64 R134, [R1+0x1b0] ;  /* 0x0001b00001867983 */ /* 0x000ee20000300a00 */
[----:B-1----:R-:W-:-:S03]  /*b550*/  IMAD.MOV.U32 R2, RZ, RZ, R151 ;  /* 0x000000ffff027224 */ /* 0x002fc600078e0097 */
[----:B------:R-:W-:Y:S04]  /*b560*/  STL [R1+0x16c], R60 ;  /* 0x00016c3c01007387 */ /* 0x000fe80000100800 */
[----:B------:R1:W-:Y:S04]  /*b570*/  STL [R1+0x160], R2 ;  /* 0x0001600201007387 */ /* 0x0003e80000100800 */
[----:B------:R-:W-:Y:S04]  /*b580*/  STL [R1+0x168], R61 ;  /* 0x0001683d01007387 */ /* 0x000fe80000100800 */
[----:B----4-:R4:W-:Y:S01]  /*b590*/  STL [R1+0x174], R14 ;  /* 0x0001740e01007387 */ /* 0x0109e20000100800 */
[----:B-1----:R-:W-:-:S03]  /*b5a0*/  IMAD.MOV.U32 R2, RZ, RZ, R15 ;  /* 0x000000ffff027224 */ /* 0x002fc600078e000f */
[----:B------:R-:W5:Y:S04]  /*b5b0*/  LDL.LU.64 R118, [R1+0x2e8] ;  /* 0x0002e80001767983 */ /* 0x000f680000300a00 */
[----:B----4-:R-:W4:Y:S04]  /*b5c0*/  LDL.LU.64 R14, [R1+0x300] ;  /* 0x00030000010e7983 */ /* 0x010f280000300a00 */
[----:B------:R1:W-:Y:S04]  /*b5d0*/  STL [R1+0x170], R2 ;  /* 0x0001700201007387 */ /* 0x0003e80000100800 */
[----:B--2---:R-:W-:Y:S01]  /*b5e0*/  STL [R1+0x17c], R12 ;  /* 0x00017c0c01007387 */ /* 0x004fe20000100800 */
[----:B-1----:R-:W-:-:S05]  /*b5f0*/  MOV R2, R13 ;  /* 0x0000000d00027202 */ /* 0x002fca0000000f00 */
[----:B------:R1:W-:Y:S04]  /*b600*/  STL [R1+0x178], R2 ;  /* 0x0001780201007387 */ /* 0x0003e80000100800 */
[----:B------:R-:W-:Y:S04]  /*b610*/  STL [R1+0x184], R132 ;  /* 0x0001848401007387 */ /* 0x000fe80000100800 */
[----:B------:R-:W2:Y:S01]  /*b620*/  LDL.LU.64 R150, [R1+0x1a8] ;  /* 0x0001a80001967983 */ /* 0x000ea20000300a00 */
[----:B-1----:R-:W-:-:S03]  /*b630*/  IMAD.MOV.U32 R2, RZ, RZ, R133 ;  /* 0x000000ffff027224 */ /* 0x002fc600078e0085 */
[----:B------:R-:W3:Y:S04]  /*b640*/  LDL.LU.64 R12, [R1+0x3c0] ;  /* 0x0003c000010c7983 */ /* 0x000ee80000300a00 */
[----:B------:R-:W-:Y:S04]  /*b650*/  STL [R1+0x18c], R148 ;  /* 0x00018c9401007387 */ /* 0x000fe80000100800 */
[----:B------:R1:W-:Y:S02]  /*b660*/  STL [R1+0x180], R2 ;  /* 0x0001800201007387 */ /* 0x0003e40000100800 */
[----:B-1----:R-:W-:-:S02]  /*b670*/  IMAD.MOV.U32 R2, RZ, RZ, R149 ;  /* 0x000000ffff027224 */ /* 0x002fc400078e0095 */
[----:B-----5:R-:W-:Y:S04]  /*b680*/  STL [R1+0x194], R118 ;  /* 0x0001947601007387 */ /* 0x020fe80000100800 */
[----:B------:R1:W-:Y:S04]  /*b690*/  STL [R1+0x188], R2 ;  /* 0x0001880201007387 */ /* 0x0003e80000100800 */
[----:B------:R-:W5:Y:S04]  /*b6a0*/  LDL.LU.64 R132, [R1+0x408] ;  /* 0x0004080001847983 */ /* 0x000f680000300a00 */
[----:B------:R-:W5:Y:S01]  /*b6b0*/  LDL.LU.64 R148, [R1+0x418] ;  /* 0x0004180001947983 */ /* 0x000f620000300a00 */
[----:B-1----:R-:W-:-:S05]  /*b6c0*/  IMAD.MOV.U32 R2, RZ, RZ, R119 ;  /* 0x000000ffff027224 */ /* 0x002fca00078e0077 */
[----:B------:R1:W-:Y:S04]  /*b6d0*/  STL [R1+0x190], R2 ;  /* 0x0001900201007387 */ /* 0x0003e80000100800 */
[----:B----4-:R4:W-:Y:S01]  /*b6e0*/  STL [R1+0x19c], R14 ;  /* 0x00019c0e01007387 */ /* 0x0109e20000100800 */
[----:B-1----:R-:W-:-:S05]  /*b6f0*/  MOV R2, R15 ;  /* 0x0000000f00027202 */ /* 0x002fca0000000f00 */
[----:B------:R1:W-:Y:S04]  /*b700*/  STL [R1+0x198], R2 ;  /* 0x0001980201007387 */ /* 0x0003e80000100800 */
[----:B--2---:R2:W-:Y:S04]  /*b710*/  STL [R1+0x1a4], R150 ;  /* 0x0001a49601007387 */ /* 0x0045e80000100800 */
[----:B----4-:R-:W4:Y:S01]  /*b720*/  LDL.LU.64 R14, [R1+0x3a8] ;  /* 0x0003a800010e7983 */ /* 0x010f220000300a00 */
[----:B-1----:R-:W-:-:S03]  /*b730*/  IMAD.MOV.U32 R2, RZ, RZ, R151 ;  /* 0x000000ffff027224 */ /* 0x002fc600078e0097 */
[----:B---3--:R-:W-:Y:S04]  /*b740*/  STL [R1+0x1ac], R134 ;  /* 0x0001ac8601007387 */ /* 0x008fe80000100800 */
[----:B------:R1:W-:Y:S04]  /*b750*/  STL [R1+0x1a0], R2 ;  /* 0x0001a00201007387 */ /* 0x0003e80000100800 */
[----:B--2---:R-:W2:Y:S01]  /*b760*/  LDL.LU.64 R150, [R1+0x338] ;  /* 0x0003380001967983 */ /* 0x004ea20000300a00 */
[----:B-1----:R-:W-:-:S03]  /*b770*/  IMAD.MOV.U32 R2, RZ, RZ, R135 ;  /* 0x000000ffff027224 */ /* 0x002fc600078e0087 */
[----:B------:R-:W3:Y:S04]  /*b780*/  LDL.LU.64 R134, [R1+0x320] ;  /* 0x0003200001867983 */ /* 0x000ee80000300a00 */
[----:B------:R5:W-:Y:S02]  /*b790*/  STL [R1+0x1a8], R2 ;  /* 0x0001a80201007387 */ /* 0x000be40000100800 */
[----:B-----5:R-:W-:Y:S02]  /*b7a0*/  IMAD.MOV.U32 R2, RZ, RZ, R133 ;  /* 0x000000ffff027224 */ /* 0x020fe400078e0085 */
[----:B------:R-:W-:Y:S04]  /*b7b0*/  STL [R1+0x1b4], R132 ;  /* 0x0001b48401007387 */ /* 0x000fe80000100800 */
[----:B------:R1:W-:Y:S04]  /*b7c0*/  STL [R1+0x1b0], R2 ;  /* 0x0001b00201007387 */ /* 0x0003e80000100800 */
[----:B------:R-:W-:Y:S01]  /*b7d0*/  STL [R1+0x1bc], R148 ;  /* 0x0001bc9401007387 */ /* 0x000fe20000100800 */
[----:B-1----:R-:W-:-:S05]  /*b7e0*/  MOV R2, R149 ;  /* 0x0000009500027202 */ /* 0x002fca0000000f00 */
[----:B------:R1:W-:Y:S04]  /*b7f0*/  STL [R1+0x1b8], R2 ;  /* 0x0001b80201007387 */ /* 0x0003e80000100800 */
[----:B------:R-:W5:Y:S04]  /*b800*/  LDL.LU.64 R116, [R1+0x3d8] ;  /* 0x0003d80001747983 */ /* 0x000f680000300a00 */
[----:B----4-:R4:W-:Y:S01]  /*b810*/  STL [R1+0x1c4], R14 ;  /* 0x0001c40e01007387 */ /* 0x0109e20000100800 */
[----:B-1----:R-:W-:-:S03]  /*b820*/  IMAD.MOV.U32 R2, RZ, RZ, R15 ;  /* 0x000000ffff027224 */ /* 0x002fc600078e000f */
[----:B----4-:R-:W4:Y:S04]  /*b830*/  LDL.LU.64 R14, [R1+0x200] ;  /* 0x00020000010e7983 */ /* 0x010f280000300a00 */
[----:B------:R1:W-:Y:S04]  /*b840*/  STL [R1+0x1c0], R2 ;  /* 0x0001c00201007387 */ /* 0x0003e80000100800 */
[----:B------:R2:W-:Y:S04]  /*b850*/  STL [R1+0x1cc], R12 ;  /* 0x0001cc0c01007387 */ /* 0x0005e80000100800 */
[----:B------:R-:W5:Y:S01]  /*b860*/  LDL.LU.64 R148, [R1+0x1f8] ;  /* 0x0001f80001947983 */ /* 0x000f620000300a00 */
[----:B-1----:R-:W-:-:S03]  /*b870*/  IMAD.MOV.U32 R2, RZ, RZ, R13 ;  /* 0x000000ffff027224 */ /* 0x002fc600078e000d */
[----:B--2---:R-:W2:Y:S04]  /*b880*/  LDL.LU.64 R12, [R1+0x428] ;  /* 0x00042800010c7983 */ /* 0x004ea80000300a00 */
[----:B------:R1:W-:Y:S04]  /*b890*/  STL [R1+0x1c8], R2 ;  /* 0x0001c80201007387 */ /* 0x0003e80000100800 */
[----:B---3--:R3:W-:Y:S01]  /*b8a0*/  STL [R1+0x1d4], R134 ;  /* 0x0001d48601007387 */ /* 0x0087e20000100800 */
[----:B-1----:R-:W-:-:S05]  /*b8b0*/  IMAD.MOV.U32 R2, RZ, RZ, R135 ;  /* 0x000000ffff027224 */ /* 0x002fca00078e0087 */
[----:B------:R1:W-:Y:S04]  /*b8c0*/  STL [R1+0x1d0], R2 ;  /* 0x0001d00201007387 */ /* 0x0003e80000100800 */
[----:B------:R-:W-:Y:S04]  /*b8d0*/  STL [R1+0x1dc], R150 ;  /* 0x0001dc9601007387 */ /* 0x000fe80000100800 */
[----:B---3--:R-:W3:Y:S01]  /*b8e0*/  LDL.LU.64 R134, [R1+0x438] ;  /* 0x0004380001867983 */ /* 0x008ee20000300a00 */
[----:B-1----:R-:W-:-:S03]  /*b8f0*/  MOV R2, R151 ;  /* 0x0000009700027202 */ /* 0x002fc60000000f00 */
[----:B------:R-:W3:Y:S04]  /*b900*/  LDL.LU.64 R118, [R1+0x228] ;  /* 0x0002280001767983 */ /* 0x000ee80000300a00 */
[----:B----4-:R-:W-:Y:S04]  /*b910*/  STL [R1+0x1e4], R14 ;  /* 0x0001e40e01007387 */ /* 0x010fe80000100800 */
[----:B------:R1:W-:Y:S02]  /*b920*/  STL [R1+0x1d8], R2 ;  /* 0x0001d80201007387 */ /* 0x0003e40000100800 */
[----:B-1----:R-:W-:-:S05]  /*b930*/  IMAD.MOV.U32 R2, RZ, RZ, R15 ;  /* 0x000000ffff027224 */ /* 0x002fca00078e000f */
[----:B------:R5:W-:Y:S04]  /*b940*/  STL [R1+0x1e0], R2 ;  /* 0x0001e00201007387 */ /* 0x000be80000100800 */
[----:B------:R-:W4:Y:S04]  /*b950*/  LDL.LU.64 R14, [R1+0x3f0] ;  /* 0x0003f000010e7983 */ /* 0x000f280000300a00 */
[----:B------:R-:W4:Y:S01]  /*b960*/  LDL.LU.64 R150, [R1+0x368] ;  /* 0x0003680001967983 */ /* 0x000f220000300a00 */
[----:B-----5:R-:W-:-:S03]  /*b970*/  IMAD.MOV.U32 R2, RZ, RZ, R149 ;  /* 0x000000ffff027224 */ /* 0x020fc600078e0095 */
[----:B------:R-:W-:Y:S04]  /*b980*/  STL [R1+0x1ec], R148 ;  /* 0x0001ec9401007387 */ /* 0x000fe80000100800 */
[----:B------:R1:W-:Y:S04]  /*b990*/  STL [R1+0x1e8], R2 ;  /* 0x0001e80201007387 */ /* 0x0003e80000100800 */
[----:B--2---:R2:W-:Y:S01]  /*b9a0*/  STL [R1+0x1f4], R12 ;  /* 0x0001f40c01007387 */ /* 0x0045e20000100800 */
[----:B-1----:R-:W-:-:S05]  /*b9b0*/  IMAD.MOV.U32 R2, RZ, RZ, R13 ;  /* 0x000000ffff027224 */ /* 0x002fca00078e000d */
[----:B------:R1:W-:Y:S04]  /*b9c0*/  STL [R1+0x1f0], R2 ;  /* 0x0001f00201007387 */ /* 0x0003e80000100800 */
[----:B------:R-:W5:Y:S04]  /*b9d0*/  LDL.LU.64 R148, [R1+0x400] ;  /* 0x0004000001947983 */ /* 0x000f680000300a00 */
[----:B---3--:R3:W-:Y:S04]  /*b9e0*/  STL [R1+0x1fc], R134 ;  /* 0x0001fc8601007387 */ /* 0x0087e80000100800 */
[----:B--2---:R-:W2:Y:S01]  /*b9f0*/  LDL.LU.64 R12, [R1+0x388] ;  /* 0x00038800010c7983 */ /* 0x004ea20000300a00 */
[----:B-1----:R-:W-:-:S03]  /*ba00*/  MOV R2, R135 ;  /* 0x0000008700027202 */ /* 0x002fc60000000f00 */
[----:B------:R-:W-:Y:S04]  /*ba10*/  STL [R1+0x204], R116 ;  /* 0x0002047401007387 */ /* 0x000fe80000100800 */
[----:B------:R1:W-:Y:S04]  /*ba20*/  STL [R1+0x1f8], R2 ;  /* 0x0001f80201007387 */ /* 0x0003e80000100800 */
[----:B------:R-:W5:Y:S04]  /*ba30*/  LDL.LU.64 R132, [R1+0x230] ;  /* 0x0002300001847983 */ /* 0x000f680000300a00 */
[----:B---3--:R-:W3:Y:S01]  /*ba40*/  LDL.LU.64 R134, [R1+0x440] ;  /* 0x0004400001867983 */ /* 0x008ee20000300a00 */
[----:B-1----:R-:W-:-:S03]  /*ba50*/  IMAD.MOV.U32 R2, RZ, RZ, R117 ;  /* 0x000000ffff027224 */ /* 0x002fc600078e0075 */
[----:B----4-:R-:W-:Y:S04]  /*ba60*/  STL [R1+0x20c], R14 ;  /* 0x00020c0e01007387 */ /* 0x010fe80000100800 */
[----:B------:R1:W-:Y:S02]  /*ba70*/  STL [R1+0x200], R2 ;  /* 0x0002000201007387 */ /* 0x0003e40000100800 */
[----:B-1----:R-:W-:-:S05]  /*ba80*/  IMAD.MOV.U32 R2, RZ, RZ, R15 ;  /* 0x000000ffff027224 */ /* 0x002fca00078e000f */
[----:B------:R1:W-:Y:S04]  /*ba90*/  STL [R1+0x208], R2 ;  /* 0x0002080201007387 */ /* 0x0003e80000100800 */
[----:B------:R-:W-:Y:S04]  /*baa0*/  STL [R1+0x214], R150 ;  /* 0x0002149601007387 */ /* 0x000fe80000100800 */
[----:B------:R-:W4:Y:S01]  /*bab0*/  LDL.LU.64 R14, [R1+0x448] ;  /* 0x00044800010e7983 */ /* 0x000f220000300a00 */
[----:B-1----:R-:W-:-:S05]  /*bac0*/  IMAD.MOV.U32 R2, RZ, RZ, R151 ;  /* 0x000000ffff027224 */ /* 0x002fca00078e0097 */
[----:B------:R1:W-:Y:S04]  /*bad0*/  STL [R1+0x210], R2 ;  /* 0x0002100201007387 */ /* 0x0003e80000100800 */
[----:B--2---:R2:W-:Y:S01]  /*bae0*/  STL [R1+0x21c], R12 ;  /* 0x00021c0c01007387 */ /* 0x0045e20000100800 */
[----:B-1----:R-:W-:-:S03]  /*baf0*/  MOV R2, R13 ;  /* 0x0000000d00027202 */ /* 0x002fc60000000f00 */
[----:B------:R-:W-:Y:S04]  /*bb00*/  STL [R1+0x224], R118 ;  /* 0x0002247601007387 */ /* 0x000fe80000100800 */
[----:B------:R1:W-:Y:S04]  /*bb10*/  STL [R1+0x218], R2 ;  /* 0x0002180201007387 */ /* 0x0003e80000100800 */
[----:B------:R-:W4:Y:S04]  /*bb20*/  LDL.LU.64 R150, [R1+0x410] ;  /* 0x0004100001967983 */ /* 0x000f280000300a00 */
[----:B--2---:R-:W2:Y:S01]  /*bb30*/  LDL.LU.64 R12, [R1+0x3a0] ;  /* 0x0003a000010c7983 */ /* 0x004ea20000300a00 */
[----:B-1----:R-:W-:-:S03]  /*bb40*/  IMAD.MOV.U32 R2, RZ, RZ, R119 ;  /* 0x000000ffff027224 */ /* 0x002fc600078e0077 */
[----:B-----5:R-:W-:Y:S04]  /*bb50*/  STL [R1+0x22c], R132 ;  /* 0x00022c8401007387 */ /* 0x020fe80000100800 */
[----:B------:R1:W-:Y:S02]  /*bb60*/  STL [R1+0x220], R2 ;  /* 0x0002200201007387 */ /* 0x0003e40000100800 */
[----:B-1----:R-:W-:-:S05]  /*bb70*/  IMAD.MOV.U32 R2, RZ, RZ, R133 ;  /* 0x000000ffff027224 */ /* 0x002fca00078e0085 */
[----:B------:R1:W-:Y:S04]  /*bb80*/  STL [R1+0x228], R2 ;  /* 0x0002280201007387 */ /* 0x0003e80000100800 */
[----:B---3--:R-:W-:Y:S01]  /*bb90*/  STL [R1+0x234], R134 ;  /* 0x0002348601007387 */ /* 0x008fe20000100800 */
[----:B-1----:R-:W-:-:S03]  /*bba0*/  IMAD.MOV.U32 R2, RZ, RZ, R135 ;  /* 0x000000ffff027224 */ /* 0x002fc600078e0087 */
[----:B----4-:R-:W-:Y:S04]  /*bbb0*/  STL [R1+0x23c], R14 ;  /* 0x00023c0e01007387 */ /* 0x010fe80000100800 */
[----:B------:R1:W-:Y:S02]  /*bbc0*/  STL [R1+0x230], R2 ;  /* 0x0002300201007387 */ /* 0x0003e40000100800 */
[----:B-1----:R-:W-:Y:S02]  /*bbd0*/  MOV R2, R15 ;  /* 0x0000000f00027202 */ /* 0x002fe40000000f00 */
[----:B------:R-:W3:Y:S04]  /*bbe0*/  LDL.LU.64 R14, [R1+0x3b8] ;  /* 0x0003b800010e7983 */ /* 0x000ee80000300a00 */
[----:B------:R1:W-:Y:S04]  /*bbf0*/  STL [R1+0x238], R2 ;  /* 0x0002380201007387 */ /* 0x0003e80000100800 */
[----:B------:R-:W-:Y:S04]  /*bc00*/  STL [R1+0x244], R148 ;  /* 0x0002449401007387 */ /* 0x000fe80000100800 */
[----:B------:R-:W4:Y:S01]  /*bc10*/  LDL.LU.64 R132, [R1+0x268] ;  /* 0x0002680001847983 */ /* 0x000f220000300a00 */
[----:B-1----:R-:W-:-:S03]  /*bc20*/  IMAD.MOV.U32 R2, RZ, RZ, R149 ;  /* 0x000000ffff027224 */ /* 0x002fc600078e0095 */
[----:B------:R-:W5:Y:S04]  /*bc30*/  LDL.LU.64 R134, [R1+0x318] ;  /* 0x0003180001867983 */ /* 0x000f680000300a00 */
[----:B------:R1:W-:Y:S04]  /*bc40*/  STL [R1+0x240], R2 ;  /* 0x0002400201007387 */ /* 0x0003e80000100800 */
[----:B------:R-:W-:Y:S01]  /*bc50*/  STL [R1+0x24c], R150 ;  /* 0x00024c9601007387 */ /* 0x000fe20000100800 */
[----:B-1----:R-:W-:-:S05]  /*bc60*/  IMAD.MOV.U32 R2, RZ, RZ, R151 ;  /* 0x000000ffff027224 */ /* 0x002fca00078e0097 */
[----:B------:R1:W-:Y:S04]  /*bc70*/  STL [R1+0x248], R2 ;  /* 0x0002480201007387 */ /* 0x0003e80000100800 */
[----:B--2---:R2:W-:Y:S04]  /*bc80*/  STL [R1+0x254], R12 ;  /* 0x0002540c01007387 */ /* 0x0045e80000100800 */
[----:B------:R-:W5:Y:S01]  /*bc90*/  LDL.LU.64 R148, [R1+0x450] ;  /* 0x0004500001947983 */ /* 0x000f620000300a00 */
[----:B-1----:R-:W-:-:S03]  /*bca0*/  IMAD.MOV.U32 R2, RZ, RZ, R13 ;  /* 0x000000ffff027224 */ /* 0x002fc600078e000d */
[----:B--2---:R-:W2:Y:S04]  /*bcb0*/  LDL.LU.64 R12, [R1+0x458] ;  /* 0x00045800010c7983 */ /* 0x004ea80000300a00 */
[----:B------:R3:W-:Y:S01]  /*bcc0*/  STL [R1+0x250], R2 ;  /* 0x0002500201007387 */ /* 0x0007e20000100800 */
[----:B------:R-:W-:Y:S02]  /*bcd0*/  IMAD.MOV.U32 R150, RZ, RZ, R16 ;  /* 0x000000ffff967224 */ /* 0x000fe400078e0010 */
[----:B------:R-:W-:Y:S01]  /*bce0*/  IMAD.MOV.U32 R151, RZ, RZ, R17 ;  /* 0x000000ffff977224 */ /* 0x000fe200078e0011 */
[----:B------:R-:W-:Y:S01]  /*bcf0*/  MOV R17, R21 ;  /* 0x0000001500117202 */ /* 0x000fe20000000f00 */
[----:B------:R-:W-:Y:S01]  /*bd00*/  IMAD.MOV.U32 R16, RZ, RZ, R20 ;  /* 0x000000ffff107224 */ /* 0x000fe200078e0014 */
[----:B---3--:R-:W-:Y:S01]  /*bd10*/  MOV R2, R15 ;  /* 0x0000000f00027202 */ /* 0x008fe20000000f00 */
[----:B------:R1:W-:Y:S04]  /*bd20*/  STL [R1+0x25c], R14 ;  /* 0x00025c0e01007387 */ /* 0x0003e80000100800 */
[----:B------:R4:W-:Y:S04]  /*bd30*/  STL [R1+0x258], R2 ;  /* 0x0002580201007387 */ /* 0x0009e80000100800 */
[----:B------:R-:W3:Y:S04]  /*bd40*/  LDL.LU.64 R20, [R1+0x420] ;  /* 0x0004200001147983 */ /* 0x000ee80000300a00 */
[----:B-1----:R-:W3:Y:S01]  /*bd50*/  LDL.LU.64 R14, [R1+0x430] ;  /* 0x00043000010e7983 */ /* 0x002ee20000300a00 */
[----:B----4-:R-:W-:-:S03]  /*bd60*/  IMAD.MOV.U32 R2, RZ, RZ, R133 ;  /* 0x000000ffff027224 */ /* 0x010fc600078e0085 */
[----:B------:R-:W-:Y:S04]  /*bd70*/  STL [R1+0x264], R132 ;  /* 0x0002648401007387 */ /* 0x000fe80000100800 */
[----:B------:R1:W-:Y:S04]  /*bd80*/  STL [R1+0x260], R2 ;  /* 0x0002600201007387 */ /* 0x0003e80000100800 */
[----:B-----5:R-:W-:Y:S01]  /*bd90*/  STL [R1+0x26c], R134 ;  /* 0x00026c8601007387 */ /* 0x020fe20000100800 */
[----:B-1----:R-:W-:-:S05]  /*bda0*/  IMAD.MOV.U32 R2, RZ, RZ, R135 ;  /* 0x000000ffff027224 */ /* 0x002fca00078e0087 */
[----:B------:R1:W-:Y:S04]  /*bdb0*/  STL [R1+0x268], R2 ;  /* 0x0002680201007387 */ /* 0x0003e80000100800 */
[----:B------:R4:W-:Y:S01]  /*bdc0*/  STL [R1+0x274], R148 ;  /* 0x0002749401007387 */ /* 0x0009e20000100800 */
[----:B-1----:R-:W-:-:S03]  /*bdd0*/  IMAD.MOV.U32 R2, RZ, RZ, R149 ;  /* 0x000000ffff027224 */ /* 0x002fc600078e0095 */
[----:B------:R-:W5:Y:S04]  /*bde0*/  LDL.LU.64 R132, [R1+0x3d0] ;  /* 0x0003d00001847983 */ /* 0x000f680000300a00 */
[----:B------:R1:W-:Y:S04]  /*bdf0*/  STL [R1+0x270], R2 ;  /* 0x0002700201007387 */ /* 0x0003e80000100800 */
[----:B----4-:R-:W4:Y:S04]  /*be00*/  LDL.LU.64 R148, [R1+0x358] ;  /* 0x0003580001947983 */ /* 0x010f280000300a00 */
[----:B--2---:R2:W-:Y:S04]  /*be10*/  STL [R1+0x27c], R12 ;  /* 0x00027c0c01007387 */ /* 0x0045e80000100800 */
[----:B------:R-:W4:Y:S01]  /*be20*/  LDL.LU.64 R134, [R1+0x3e8] ;  /* 0x0003e80001867983 */ /* 0x000f220000300a00 */
[----:B-1----:R-:W-:-:S05]  /*be30*/  MOV R2, R13 ;  /* 0x0000000d00027202 */ /* 0x002fca0000000f00 */
[----:B------:R3:W-:Y:S04]  /*be40*/  STL [R1+0x278], R2 ;  /* 0x0002780201007387 */ /* 0x0007e80000100800 */
[----:B--2---:R-:W2:Y:S01]  /*be50*/  LDL.LU.64 R12, [R1+0x350] ;  /* 0x00035000010c7983 */ /* 0x004ea20000300a00 */
[----:B---3--:R-:W-:-:S03]  /*be60*/  IMAD.MOV.U32 R2, RZ, RZ, R21 ;  /* 0x000000ffff027224 */ /* 0x008fc600078e0015 */
[----:B------:R1:W-:Y:S04]  /*be70*/  STL [R1+0x284], R20 ;  /* 0x0002841401007387 */ /* 0x0003e80000100800 */
[----:B------:R3:W-:Y:S04]  /*be80*/  STL [R1+0x280], R2 ;  /* 0x0002800201007387 */ /* 0x0007e80000100800 */
[----:B------:R3:W-:Y:S04]  /*be90*/  STL [R1+0x28c], R14 ;  /* 0x00028c0e01007387 */ /* 0x0007e80000100800 */
[----:B-1----:R-:W2:Y:S01]  /*bea0*/  LDL.LU.64 R20, [R1+0x558] ;  /* 0x0005580001147983 */ /* 0x002ea20000300a00 */
[----:B---3--:R-:W-:-:S03]  /*beb0*/  IMAD.MOV.U32 R2, RZ, RZ, R15 ;  /* 0x000000ffff027224 */ /* 0x008fc600078e000f */
[----:B------:R-:W3:Y:S04]  /*bec0*/  LDL.LU.64 R14, [R1+0x488] ;  /* 0x00048800010e7983 */ /* 0x000ee80000300a00 */
[----:B------:R5:W-:Y:S02]  /*bed0*/  STL [R1+0x288], R2 ;  /* 0x0002880201007387 */ /* 0x000be40000100800 */
[----:B-----5:R-:W-:Y:S02]  /*bee0*/  IMAD.MOV.U32 R2, RZ, RZ, R133 ;  /* 0x000000ffff027224 */ /* 0x020fe400078e0085 */
[----:B------:R-:W-:Y:S04]  /*bef0*/  STL [R1+0x294], R132 ;  /* 0x0002948401007387 */ /* 0x000fe80000100800 */
[----:B------:R4:W-:Y:S02]  /*bf00*/  STL [R1+0x290], R2 ;  /* 0x0002900201007387 */ /* 0x0009e40000100800 */
[----:B----4-:R-:W-:-:S02]  /*bf10*/  MOV R2, R135 ;  /* 0x0000008700027202 */ /* 0x010fc40000000f00 */
[----:B------:R-:W-:Y:S04]  /*bf20*/  STL [R1+0x29c], R134 ;  /* 0x00029c8601007387 */ /* 0x000fe80000100800 */
[----:B------:R1:W-:Y:S04]  /*bf30*/  STL [R1+0x298], R2 ;  /* 0x0002980201007387 */ /* 0x0003e80000100800 */
[----:B------:R-:W-:Y:S01]  /*bf40*/  STL [R1+0x2a4], R148 ;  /* 0x0002a49401007387 */ /* 0x000fe20000100800 */
[----:B-1----:R-:W-:-:S05]  /*bf50*/  IMAD.MOV.U32 R2, RZ, RZ, R149 ;  /* 0x000000ffff027224 */ /* 0x002fca00078e0095 */
[----:B------:R1:W-:Y:S04]  /*bf60*/  STL [R1+0x2a0], R2 ;  /* 0x0002a00201007387 */ /* 0x0003e80000100800 */
[----:B--2---:R-:W-:Y:S01]  /*bf70*/  STL [R1+0x2ac], R12 ;  /* 0x0002ac0c01007387 */ /* 0x004fe20000100800 */
[----:B-1----:R-:W-:-:S05]  /*bf80*/  IMAD.MOV.U32 R2, RZ, RZ, R13 ;  /* 0x000000ffff027224 */ /* 0x002fca00078e000d */
[----:B------:R1:W-:Y:S02]  /*bf90*/  STL [R1+0x2a8], R2 ;  /* 0x0002a80201007387 */ /* 0x0003e40000100800 */
[----:B-1----:R-:W-:Y:S02]  /*bfa0*/  IMAD.MOV.U32 R2, RZ, RZ, R21 ;  /* 0x000000ffff027224 */ /* 0x002fe400078e0015 */
[----:B------:R1:W-:Y:S04]  /*bfb0*/  STL [R1+0x2b4], R20 ;  /* 0x0002b41401007387 */ /* 0x0003e80000100800 */
[----:B------:R2:W-:Y:S04]  /*bfc0*/  STL [R1+0x2b0], R2 ;  /* 0x0002b00201007387 */ /* 0x0005e80000100800 */
[----:B---3--:R3:W-:Y:S01]  /*bfd0*/  STL [R1+0x2bc], R14 ;  /* 0x0002bc0e01007387 */ /* 0x0087e20000100800 */
[----:B-1----:R-:W-:Y:S01]  /*bfe0*/  MOV R20, R48 ;  /* 0x0000003000147202 */ /* 0x002fe20000000f00 */
[----:B--2---:R-:W-:-:S02]  /*bff0*/  IMAD.MOV.U32 R2, RZ, RZ, R15 ;  /* 0x000000ffff027224 */ /* 0x004fc400078e000f */
[----:B------:R-:W-:Y:S02]  /*c000*/  IMAD.MOV.U32 R21, RZ, RZ, R49 ;  /* 0x000000ffff157224 */ /* 0x000fe400078e0031 */
[----:B------:R-:W2:Y:S04]  /*c010*/  LDL.LU.64 R48, [R1+0x468] ;  /* 0x0004680001307983 */ /* 0x000ea80000300a00 */
[----:B------:R-:W-:Y:S04]  /*c020*/  STL [R1+0x2c4], R150 ;  /* 0x0002c49601007387 */ /* 0x000fe80000100800 */
[----:B------:R1:W-:Y:S04]  /*c030*/  STL [R1+0x2b8], R2 ;  /* 0x0002b80201007387 */ /* 0x0003e80000100800 */
[----:B------:R-:W4:Y:S04]  /*c040*/  LDL.LU.64 R12, [R1+0x598] ;  /* 0x00059800010c7983 */ /* 0x000f280000300a00 */
[----:B---3--:R-:W3:Y:S01]  /*c050*/  LDL.LU.64 R14, [R1+0x538] ;  /* 0x00053800010e7983 */ /* 0x008ee20000300a00 */
[----:B-1----:R-:W-:-:S05]  /*c060*/  IMAD.MOV.U32 R2, RZ, RZ, R151 ;  /* 0x000000ffff027224 */ /* 0x002fca00078e0097 */
[----:B------:R1:W-:Y:S04]  /*c070*/  STL [R1+0x2c0], R2 ;  /* 0x0002c00201007387 */ /* 0x0003e80000100800 */
[----:B------:R5:W-:Y:S01]  /*c080*/  STL [R1+0x2cc], R18 ;  /* 0x0002cc1201007387 */ /* 0x000be20000100800 */
[----:B-1----:R-:W-:-:S05]  /*c090*/  MOV R2, R19 ;  /* 0x0000001300027202 */ /* 0x002fca0000000f00 */
[----:B------:R1:W-:Y:S04]  /*c0a0*/  STL [R1+0x2c8], R2 ;  /* 0x0002c80201007387 */ /* 0x0003e80000100800 */
[----:B------:R-:W-:Y:S04]  /*c0b0*/  STL [R1+0x2d4], R66 ;  /* 0x0002d44201007387 */ /* 0x000fe80000100800 */
[----:B------:R-:W-:Y:S04]  /*c0c0*/  STL [R1+0x2d0], R67 ;  /* 0x0002d04301007387 */ /* 0x000fe80000100800 */
[----:B------:R-:W-:Y:S04]  /*c0d0*/  STL [R1+0x2dc], R64 ;  /* 0x0002dc4001007387 */ /* 0x000fe80000100800 */
[----:B------:R-:W-:Y:S01]  /*c0e0*/  STL [R1+0x2d8], R65 ;  /* 0x0002d84101007387 */ /* 0x000fe20000100800 */
[----:B-----5:R-:W-:-:S03]  /*c0f0*/  IMAD.MOV.U32 R18, RZ, RZ, R20 ;  /* 0x000000ffff127224 */ /* 0x020fc600078e0014 */
[----:B------:R-:W-:Y:S01]  /*c100*/  STL [R1+0x2e4], R62 ;  /* 0x0002e43e01007387 */ /* 0x000fe20000100800 */
[----:B------:R-:W-:-:S03]  /*c110*/  IMAD.MOV.U32 R19, RZ, RZ, R21 ;  /* 0x000000ffff137224 */ /* 0x000fc600078e0015 */
[----:B------:R-:W-:Y:S04]  /*c120*/  STL [R1+0x2e0], R63 ;  /* 0x0002e03f01007387 */ /* 0x000fe80000100800 */
[----:B------:R-:W-:Y:S04]  /*c130*/  STL [R1+0x2ec], R54 ;  /* 0x0002ec3601007387 */ /* 0x000fe80000100800 */
[----:B------:R-:W-:Y:S01]  /*c140*/  STL [R1+0x2e8], R55 ;  /* 0x0002e83701007387 */ /* 0x000fe20000100800 */
[----:B------:R-:W-:Y:S01]  /*c150*/  MOV R164, R228 ;  /* 0x000000e400a47202 */ /* 0x000fe20000000f00 */
[----:B------:R-:W-:-:S02]  /*c160*/  IMAD.MOV.U32 R165, RZ, RZ, R229 ;  /* 0x000000ffffa57224 */ /* 0x000fc400078e00e5 */
[----:B--2---:R-:W-:Y:S01]  /*c170*/  IMAD.MOV.U32 R20, RZ, RZ, R48 ;  /* 0x000000ffff147224 */ /* 0x004fe200078e0030 */
[----:B------:R-:W-:Y:S01]  /*c180*/  MOV R21, R49 ;  /* 0x0000003100157202 */ /* 0x000fe20000000f00 */
[----:B----4-:R-:W-:Y:S04]  /*c190*/  STL [R1+0x2f4], R12 ;  /* 0x0002f40c01007387 */ /* 0x010fe80000100800 */
[----:B------:R-:W2:Y:S01]  /*c1a0*/  LDL.LU.64 R48, [R1+0x5d8] ;  /* 0x0005d80001307983 */ /* 0x000ea20000300a00 */
[----:B-1----:R-:W-:-:S05]  /*c1b0*/  IMAD.MOV.U32 R2, RZ, RZ, R13 ;  /* 0x000000ffff027224 */ /* 0x002fca00078e000d */
[----:B------:R1:W-:Y:S04]  /*c1c0*/  STL [R1+0x2f0], R2 ;  /* 0x0002f00201007387 */ /* 0x0003e80000100800 */
[----:B---3--:R-:W-:Y:S01]  /*c1d0*/  STL [R1+0x2fc], R14 ;  /* 0x0002fc0e01007387 */ /* 0x008fe20000100800 */
[----:B-1----:R-:W-:-:S05]  /*c1e0*/  IMAD.MOV.U32 R2, RZ, RZ, R15 ;  /* 0x000000ffff027224 */ /* 0x002fca00078e000f */
[----:B------:R1:W-:Y:S04]  /*c1f0*/  STL [R1+0x2f8], R2 ;  /* 0x0002f80201007387 */ /* 0x0003e80000100800 */
[----:B------:R3:W-:Y:S01]  /*c200*/  STL [R1+0x304], R164 ;  /* 0x000304a401007387 */ /* 0x0007e20000100800 */
[----:B-1----:R-:W-:Y:S01]  /*c210*/  IMAD.MOV.U32 R2, RZ, RZ, R165 ;  /* 0x000000ffff027224 */ /* 0x002fe200078e00a5 */
[----:B---3--:R-:W-:Y:S01]  /*c220*/  MOV R164, R166 ;  /* 0x000000a600a47202 */ /* 0x008fe20000000f00 */
[----:B------:R-:W-:Y:S02]  /*c230*/  IMAD.MOV.U32 R165, RZ, RZ, R167 ;  /* 0x000000ffffa57224 */ /* 0x000fe400078e00a7 */
[----:B------:R-:W-:Y:S01]  /*c240*/  IMAD.MOV.U32 R166, RZ, RZ, R26 ;  /* 0x000000ffffa67224 */ /* 0x000fe200078e001a */
[----:B------:R-:W-:Y:S01]  /*c250*/  MOV R26, R28 ;  /* 0x0000001c001a7202 */ /* 0x000fe20000000f00 */
[----:B------:R-:W-:-:S02]  /*c260*/  IMAD.MOV.U32 R167, RZ, RZ, R27 ;  /* 0x000000ffffa77224 */ /* 0x000fc400078e001b */
[----:B------:R-:W-:Y:S01]  /*c270*/  IMAD.MOV.U32 R27, RZ, RZ, R29 ;  /* 0x000000ffff1b7224 */ /* 0x000fe200078e001d */
[----:B------:R1:W-:Y:S01]  /*c280*/  STL [R1+0x300], R2 ;  /* 0x0003000201007387 */ /* 0x0003e20000100800 */
[----:B------:R-:W-:Y:S01]  /*c290*/  IMAD.MOV.U32 R28, RZ, RZ, R30 ;  /* 0x000000ffff1c7224 */ /* 0x000fe200078e001e */
[----:B------:R-:W-:Y:S01]  /*c2a0*/  MOV R30, R40 ;  /* 0x00000028001e7202 */ /* 0x000fe20000000f00 */
[----:B------:R-:W-:Y:S01]  /*c2b0*/  IMAD.MOV.U32 R29, RZ, RZ, R31 ;  /* 0x000000ffff1d7224 */ /* 0x000fe200078e001f */
[----:B------:R-:W-:Y:S01]  /*c2c0*/  STL [R1+0x30c], R16 ;  /* 0x00030c1001007387 */ /* 0x000fe20000100800 */
[----:B------:R-:W-:Y:S02]  /*c2d0*/  IMAD.MOV.U32 R31, RZ, RZ, R41 ;  /* 0x000000ffff1f7224 */ /* 0x000fe400078e0029 */
[----:B------:R-:W-:Y:S02]  /*c2e0*/  IMAD.MOV.U32 R40, RZ, RZ, R42 ;  /* 0x000000ffff287224 */ /* 0x000fe400078e002a */
[----:B------:R-:W-:-:S02]  /*c2f0*/  IMAD.MOV.U32 R41, RZ, RZ, R43 ;  /* 0x000000ffff297224 */ /* 0x000fc400078e002b */
[----:B------:R-:W3:Y:S01]  /*c300*/  LDL.LU.64 R42, [R1+0x498] ;  /* 0x00049800012a7983 */ /* 0x000ee20000300a00 */
[----:B-1----:R-:W-:-:S03]  /*c310*/  MOV R2, R17 ;  /* 0x0000001100027202 */ /* 0x002fc60000000f00 */
        /* <DEDUP_REMOVED lines=8> */
[----:B------:R-:W-:Y:S04]  /*c3a0*/  STL [R1+0x320], R57 ;  /* 0x0003203901007387 */ /* 0x000fe80000100800 */
[----:B------:R-:W-:Y:S04]  /*c3b0*/  STL [R1+0x32c], R58 ;  /* 0x00032c3a01007387 */ /* 0x000fe80000100800 */
[----:B------:R-:W-:Y:S01]  /*c3c0*/  STL [R1+0x328], R59 ;  /* 0x0003283b01007387 */ /* 0x000fe20000100800 */
[----:B------:R-:W-:Y:S01]  /*c3d0*/  MOV R25, R211 ;  /* 0x000000d300197202 */ /* 0x000fe20000000f00 */
[----:B------:R-:W-:-:S02]  /*c3e0*/  IMAD.MOV.U32 R24, RZ, RZ, R210 ;  /* 0x000000ffff187224 */ /* 0x000fc400078e00d2 */
[----:B------:R-:W-:Y:S02]  /*c3f0*/  IMAD.MOV.U32 R23, RZ, RZ, R231 ;  /* 0x000000ffff177224 */ /* 0x000fe400078e00e7 */
[----:B------:R-:W-:Y:S02]  /*c400*/  IMAD.MOV.U32 R22, RZ, RZ, R230 ;  /* 0x000000ffff167224 */ /* 0x000fe400078e00e6 */
[----:B------:R-:W-:Y:S02]  /*c410*/  IMAD.MOV.U32 R14, RZ, RZ, R164 ;  /* 0x000000ffff0e7224 */ /* 0x000fe400078e00a4 */
[----:B------:R-:W-:Y:S01]  /*c420*/  IMAD.MOV.U32 R15, RZ, RZ, R165 ;  /* 0x000000ffff0f7224 */ /* 0x000fe200078e00a5 */
[----:B------:R-:W-:Y:S01]  /*c430*/  MOV R165, R167 ;  /* 0x000000a700a57202 */ /* 0x000fe20000000f00 */
[----:B------:R-:W-:Y:S01]  /*c440*/  IMAD.MOV.U32 R164, RZ, RZ, R166 ;  /* 0x000000ffffa47224 */ /* 0x000fe200078e00a6 */
[----:B------:R-:W-:Y:S01]  /*c450*/  MOV R149, R23 ;  /* 0x0000001700957202 */ /* 0x000fe20000000f00 */
[----:B------:R-:W-:Y:S01]  /*c460*/  IMAD.MOV.U32 R148, RZ, RZ, R22 ;  /* 0x000000ffff947224 */ /* 0x000fe200078e0016 */
[----:B------:R-:W-:Y:S01]  /*c470*/  MOV R22, R40 ;  /* 0x0000002800167202 */ /* 0x000fe20000000f00 */
[----:B------:R-:W-:-:S02]  /*c480*/  IMAD.MOV.U32 R150, RZ, RZ, R120 ;  /* 0x000000ffff967224 */ /* 0x000fc400078e0078 */
[----:B------:R-:W-:Y:S02]  /*c490*/  IMAD.MOV.U32 R151, RZ, RZ, R121 ;  /* 0x000000ffff977224 */ /* 0x000fe400078e0079 */
[----:B------:R-:W-:Y:S01]  /*c4a0*/  IMAD.MOV.U32 R23, RZ, RZ, R41 ;  /* 0x000000ffff177224 */ /* 0x000fe200078e0029 */
[----:B------:R-:W-:Y:S01]  /*c4b0*/  MOV R17, R139 ;  /* 0x0000008b00117202 */ /* 0x000fe20000000f00 */
[----:B------:R-:W-:Y:S02]  /*c4c0*/  IMAD.MOV.U32 R12, RZ, RZ, R136 ;  /* 0x000000ffff0c7224 */ /* 0x000fe400078e0088 */
[----:B------:R-:W-:Y:S02]  /*c4d0*/  IMAD.MOV.U32 R13, RZ, RZ, R137 ;  /* 0x000000ffff0d7224 */ /* 0x000fe400078e0089 */
[----:B------:R-:W-:Y:S02]  /*c4e0*/  IMAD.MOV.U32 R16, RZ, RZ, R138 ;  /* 0x000000ffff107224 */ /* 0x000fe400078e008a */
[----:B------:R-:W-:-:S02]  /*c4f0*/  IMAD.MOV.U32 R18, RZ, RZ, R26 ;  /* 0x000000ffff127224 */ /* 0x000fc400078e001a */
[----:B------:R-:W-:Y:S02]  /*c500*/  IMAD.MOV.U32 R19, RZ, RZ, R27 ;  /* 0x000000ffff137224 */ /* 0x000fe400078e001b */
[----:B------:R-:W-:Y:S02]  /*c510*/  IMAD.MOV.U32 R20, RZ, RZ, R30 ;  /* 0x000000ffff147224 */ /* 0x000fe400078e001e */
[----:B------:R-:W-:Y:S02]  /*c520*/  IMAD.MOV.U32 R21, RZ, RZ, R31 ;  /* 0x000000ffff157224 */ /* 0x000fe400078e001f */
[----:B--2---:R-:W-:Y:S01]  /*c530*/  IMAD.MOV.U32 R2, RZ, RZ, R49 ;  /* 0x000000ffff027224 */ /* 0x004fe200078e0031 */
[----:B------:R-:W-:Y:S04]  /*c540*/  STL [R1+0x334], R48 ;  /* 0x0003343001007387 */ /* 0x000fe80000100800 */
[----:B------:R-:W-:Y:S04]  /*c550*/  STL [R1+0x33c], R50 ;  /* 0x00033c3201007387 */ /* 0x000fe80000100800 */
[----:B------:R1:W-:Y:S04]  /*c560*/  STL [R1+0x330], R2 ;  /* 0x0003300201007387 */ /* 0x0003e80000100800 */
[----:B------:R-:W-:Y:S01]  /*c570*/  STL [R1+0x344], R104 ;  /* 0x0003446801007387 */ /* 0x000fe20000100800 */
[----:B-1----:R-:W-:-:S05]  /*c580*/  IMAD.MOV.U32 R2, RZ, RZ, R51 ;  /* 0x000000ffff027224 */ /* 0x002fca00078e0033 */
[----:B------:R1:W-:Y:S04]  /*c590*/  STL [R1+0x338], R2 ;  /* 0x0003380201007387 */ /* 0x0003e80000100800 */
[----:B------:R-:W-:Y:S01]  /*c5a0*/  STL [R1+0x34c], R122 ;  /* 0x00034c7a01007387 */ /* 0x000fe20000100800 */
[----:B-1----:R-:W-:-:S05]  /*c5b0*/  IMAD.MOV.U32 R2, RZ, RZ, R105 ;  /* 0x000000ffff027224 */ /* 0x002fca00078e0069 */
[----:B------:R1:W-:Y:S02]  /*c5c0*/  STL [R1+0x340], R2 ;  /* 0x0003400201007387 */ /* 0x0003e40000100800 */
[----:B-1----:R-:W-:-:S05]  /*c5d0*/  MOV R2, R123 ;  /* 0x0000007b00027202 */ /* 0x002fca0000000f00 */
[----:B------:R1:W-:Y:S04]  /*c5e0*/  STL [R1+0x348], R2 ;  /* 0x0003480201007387 */ /* 0x0003e80000100800 */
[----:B------:R-:W-:Y:S01]  /*c5f0*/  STL [R1+0x354], R24 ;  /* 0x0003541801007387 */ /* 0x000fe20000100800 */
[----:B-1----:R-:W-:Y:S01]  /*c600*/  IMAD.MOV.U32 R2, RZ, RZ, R25 ;  /* 0x000000ffff027224 */ /* 0x002fe200078e0019 */
[----:B------:R-:W-:Y:S01]  /*c610*/  MOV R48, R106 ;  /* 0x0000006a00307202 */ /* 0x000fe20000000f00 */
[----:B------:R-:W-:-:S03]  /*c620*/  IMAD.MOV.U32 R49, RZ, RZ, R107 ;  /* 0x000000ffff317224 */ /* 0x000fc600078e006b */
[----:B------:R1:W-:Y:S04]  /*c630*/  STL [R1+0x350], R2 ;  /* 0x0003500201007387 */ /* 0x0003e80000100800 */
[----:B---3--:R2:W-:Y:S04]  /*c640*/  STL [R1+0x35c], R42 ;  /* 0x00035c2a01007387 */ /* 0x0085e80000100800 */
[----:B------:R-:W3:Y:S01]  /*c650*/  LDL.LU.64 R50, [R1+0x570] ;  /* 0x0005700001327983 */ /* 0x000ee20000300a00 */
[----:B-1----:R-:W-:-:S03]  /*c660*/  IMAD.MOV.U32 R2, RZ, RZ, R43 ;  /* 0x000000ffff027224 */ /* 0x002fc600078e002b */
[----:B------:R-:W4:Y:S04]  /*c670*/  LDL.LU.64 R166, [R1+0x5c0] ;  /* 0x0005c00001a67983 */ /* 0x000f280000300a00 */
[----:B------:R-:W5:Y:S04]  /*c680*/  LDL.LU.64 R106, [R1+0x5b0] ;  /* 0x0005b000016a7983 */ /* 0x000f680000300a00 */
[----:B------:R-:W4:Y:S04]  /*c690*/  LDL.LU.64 R120, [R1+0x550] ;  /* 0x0005500001787983 */ /* 0x000f280000300a00 */
[----:B------:R-:W4:Y:S04]  /*c6a0*/  LDL.LU.64 R40, [R1+0x640] ;  /* 0x0006400001287983 */ /* 0x000f280000300a00 */
[----:B------:R-:W4:Y:S04]  /*c6b0*/  LDL.LU.64 R122, [R1+0x590] ;  /* 0x00059000017a7983 */ /* 0x000f280000300a00 */
[----:B--2---:R-:W2:Y:S04]  /*c6c0*/  LDL.LU.64 R42, [R1+0x628] ;  /* 0x00062800012a7983 */ /* 0x004ea80000300a00 */
[----:B------:R1:W-:Y:S04]  /*c6d0*/  STL [R1+0x358], R2 ;  /* 0x0003580201007387 */ /* 0x0003e80000100800 */
[----:B------:R-:W2:Y:S01]  /*c6e0*/  LDL.LU.64 R136, [R1+0x670] ;  /* 0x0006700001887983 */ /* 0x000ea20000300a00 */
[----:B------:R-:W-:-:S03]  /*c6f0*/  MOV R104, R28 ;  /* 0x0000001c00687202 */ /* 0x000fc60000000f00 */
[----:B------:R-:W2:Y:S01]  /*c700*/  LDL.LU.64 R138, [R1+0x688] ;  /* 0x00068800018a7983 */ /* 0x000ea20000300a00 */
[----:B------:R-:W-:-:S03]  /*c710*/  IMAD.MOV.U32 R105, RZ, RZ, R29 ;  /* 0x000000ffff697224 */ /* 0x000fc600078e001d */
[----:B------:R-:W-:Y:S04]  /*c720*/  STL [R1+0x364], R148 ;  /* 0x0003649401007387 */ /* 0x000fe80000100800 */
[----:B------:R-:W2:Y:S04]  /*c730*/  LDL.LU.64 R24, [R1+0x660] ;  /* 0x0006600001187983 */ /* 0x000ea80000300a00 */
[----:B------:R-:W2:Y:S04]  /*c740*/  LDL.LU.64 R26, [R1+0x630] ;  /* 0x00063000011a7983 */ /* 0x000ea80000300a00 */
[----:B------:R-:W2:Y:S04]  /*c750*/  LDL.LU.64 R28, [R1+0x650] ;  /* 0x00065000011c7983 */ /* 0x000ea80000300a00 */
[----:B------:R-:W2:Y:S01]  /*c760*/  LDL.LU.64 R30, [R1+0x548] ;  /* 0x00054800011e7983 */ /* 0x000ea20000300a00 */
[----:B-1----:R-:W-:-:S03]  /*c770*/  IMAD.MOV.U32 R2, RZ, RZ, R149 ;  /* 0x000000ffff027224 */ /* 0x002fc600078e0095 */
[----:B------:R-:W-:Y:S04]  /*c780*/  STL [R1+0x36c], R152 ;  /* 0x00036c9801007387 */ /* 0x000fe80000100800 */
[----:B------:R1:W-:Y:S04]  /*c790*/  STL [R1+0x360], R2 ;  /* 0x0003600201007387 */ /* 0x0003e80000100800 */
[----:B------:R-:W-:Y:S01]  /*c7a0*/  STL [R1+0x368], R153 ;  /* 0x0003689901007387 */ /* 0x000fe20000100800 */
[----:B-1----:R-:W-:-:S03]  /*c7b0*/  MOV R2, R151 ;  /* 0x0000009700027202 */ /* 0x002fc60000000f00 */
[----:B------:R-:W-:Y:S04]  /*c7c0*/  STL [R1+0x374], R150 ;  /* 0x0003749601007387 */ /* 0x000fe80000100800 */
[----:B------:R-:W-:Y:S04]  /*c7d0*/  STL [R1+0x37c], R12 ;  /* 0x00037c0c01007387 */ /* 0x000fe80000100800 */
[----:B------:R1:W-:Y:S04]  /*c7e0*/  STL [R1+0x370], R2 ;  /* 0x0003700201007387 */ /* 0x0003e80000100800 */
[----:B------:R-:W-:Y:S01]  /*c7f0*/  STL [R1+0x384], R16 ;  /* 0x0003841001007387 */ /* 0x000fe20000100800 */
[----:B-1----:R-:W-:-:S05]  /*c800*/  IMAD.MOV.U32 R2, RZ, RZ, R13 ;  /* 0x000000ffff027224 */ /* 0x002fca00078e000d */
[----:B------:R1:W-:Y:S04]  /*c810*/  STL [R1+0x378], R2 ;  /* 0x0003780201007387 */ /* 0x0003e80000100800 */
[----:B------:R-:W-:Y:S01]  /*c820*/  STL [R1+0x38c], R48 ;  /* 0x00038c3001007387 */ /* 0x000fe20000100800 */
[----:B-1----:R-:W-:-:S05]  /*c830*/  MOV R2, R17 ;  /* 0x0000001100027202 */ /* 0x002fca0000000f00 */
[----:B------:R1:W-:Y:S02]  /*c840*/  STL [R1+0x380], R2 ;  /* 0x0003800201007387 */ /* 0x0003e40000100800 */
[----:B-1----:R-:W-:-:S05]  /*c850*/  IMAD.MOV.U32 R2, RZ, RZ, R49 ;  /* 0x000000ffff027224 */ /* 0x002fca00078e0031 */
[----:B------:R1:W-:Y:S01]  /*c860*/  STL [R1+0x388], R2 ;  /* 0x0003880201007387 */ /* 0x0003e20000100800 */
[----:B------:R-:W-:Y:S01]  /*c870*/  IMAD.MOV.U32 R148, RZ, RZ, R14 ;  /* 0x000000ffff947224 */ /* 0x000fe200078e000e */
[----:B------:R-:W-:Y:S01]  /*c880*/  MOV R151, R21 ;  /* 0x0000001500977202 */ /* 0x000fe20000000f00 */
[----:B------:R-:W-:Y:S01]  /*c890*/  IMAD.MOV.U32 R149, RZ, RZ, R15 ;  /* 0x000000ffff957224 */ /* 0x000fe200078e000f */
[----:B------:R-:W-:Y:S01]  /*c8a0*/  STL [R1+0x394], R164 ;  /* 0x000394a401007387 */ /* 0x000fe20000100800 */
[----:B------:R-:W-:Y:S01]  /*c8b0*/  IMAD.MOV.U32 R150, RZ, RZ, R20 ;  /* 0x000000ffff967224 */ /* 0x000fe200078e0014 */
[----:B-1----:R-:W-:Y:S01]  /*c8c0*/  MOV R2, R165 ;  /* 0x000000a500027202 */ /* 0x002fe20000000f00 */
[----:B------:R-:W-:Y:S02]  /*c8d0*/  IMAD.MOV.U32 R16, RZ, RZ, R22 ;  /* 0x000000ffff107224 */ /* 0x000fe400078e0016 */
[----:B------:R-:W-:Y:S02]  /*c8e0*/  IMAD.MOV.U32 R17, RZ, RZ, R23 ;  /* 0x000000ffff117224 */ /* 0x000fe400078e0017 */
[----:B------:R1:W-:Y:S01]  /*c8f0*/  STL [R1+0x390], R2 ;  /* 0x0003900201007387 */ /* 0x0003e20000100800 */
[----:B------:R-:W-:-:S02]  /*c900*/  IMAD.MOV.U32 R12, RZ, RZ, R18 ;  /* 0x000000ffff0c7224 */ /* 0x000fc400078e0012 */
[----:B------:R-:W-:Y:S01]  /*c910*/  IMAD.MOV.U32 R13, RZ, RZ, R19 ;  /* 0x000000ffff0d7224 */ /* 0x000fe200078e0013 */
[----:B---3--:R-:W-:Y:S01]  /*c920*/  MOV R14, R50 ;  /* 0x00000032000e7202 */ /* 0x008fe20000000f00 */
[----:B------:R-:W-:Y:S02]  /*c930*/  IMAD.MOV.U32 R15, RZ, RZ, R51 ;  /* 0x000000ffff0f7224 */ /* 0x000fe400078e0033 */
[----:B-----5:R-:W-:Y:S02]  /*c940*/  IMAD.MOV.U32 R22, RZ, RZ, R106 ;  /* 0x000000ffff167224 */ /* 0x020fe400078e006a */
[----:B------:R-:W-:Y:S01]  /*c950*/  IMAD.MOV.U32 R23, RZ, RZ, R107 ;  /* 0x000000ffff177224 */ /* 0x000fe200078e006b */
[----:B----4-:R-:W-:Y:S01]  /*c960*/  MOV R18, R120 ;  /* 0x0000007800127202 */ /* 0x010fe20000000f00 */
[----:B------:R-:W-:Y:S02]  /*c970*/  IMAD.MOV.U32 R19, RZ, RZ, R121 ;  /* 0x000000ffff137224 */ /* 0x000fe400078e0079 */
[----:B------:R-:W-:-:S02]  /*c980*/  IMAD.MOV.U32 R48, RZ, RZ, R122 ;  /* 0x000000ffff307224 */ /* 0x000fc400078e007a */
[----:B------:R-:W-:Y:S01]  /*c990*/  IMAD.MOV.U32 R49, RZ, RZ, R123 ;  /* 0x000000ffff317224 */ /* 0x000fe200078e007b */
[----:B--2---:R-:W-:Y:S01]  /*c9a0*/  MOV R20, R136 ;  /* 0x0000008800147202 */ /* 0x004fe20000000f00 */
[----:B------:R-:W-:Y:S02]  /*c9b0*/  IMAD.MOV.U32 R21, RZ, RZ, R137 ;  /* 0x000000ffff157224 */ /* 0x000fe400078e0089 */
[----:B------:R-:W-:Y:S02]  /*c9c0*/  IMAD.MOV.U32 R50, RZ, RZ, R138 ;  /* 0x000000ffff327224 */ /* 0x000fe400078e008a */
[----:B------:R-:W-:Y:S02]  /*c9d0*/  IMAD.MOV.U32 R51, RZ, RZ, R139 ;  /* 0x000000ffff337224 */ /* 0x000fe400078e008b */
[----:B------:R-:W-:Y:S02]  /*c9e0*/  IMAD.MOV.U32 R106, RZ, RZ, R24 ;  /* 0x000000ffff6a7224 */ /* 0x000fe400078e0018 */
[----:B------:R-:W-:-:S02]  /*c9f0*/  IMAD.MOV.U32 R107, RZ, RZ, R25 ;  /* 0x000000ffff6b7224 */ /* 0x000fc400078e0019 */
[----:B------:R-:W-:Y:S01]  /*ca00*/  IMAD.MOV.U32 R120, RZ, RZ, R26 ;  /* 0x000000ffff787224 */ /* 0x000fe200078e001a */
[----:B------:R-:W-:Y:S01]  /*ca10*/  MOV R121, R27 ;  /* 0x0000001b00797202 */ /* 0x000fe20000000f00 */
[----:B------:R2:W-:Y:S01]  /*ca20*/  STL [R1+0x39c], R30 ;  /* 0x00039c1e01007387 */ /* 0x0005e20000100800 */
[----:B-1----:R-:W-:-:S03]  /*ca30*/  IMAD.MOV.U32 R2, RZ, RZ, R31 ;  /* 0x000000ffff027224 */ /* 0x002fc600078e001f */
[----:B------:R-:W3:Y:S04]  /*ca40*/  LDL.LU.64 R136, [R1+0x638] ;  /* 0x0006380001887983 */ /* 0x000ee80000300a00 */
[----:B------:R-:W4:Y:S01]  /*ca50*/  LDL.LU.64 R138, [R1+0x618] ;  /* 0x00061800018a7983 */ /* 0x000f220000300a00 */
[----:B------:R-:W-:-:S03]  /*ca60*/  IMAD.MOV.U32 R122, RZ, RZ, R28 ;  /* 0x000000ffff7a7224 */ /* 0x000fc600078e001c */
[----:B------:R-:W5:Y:S01]  /*ca70*/  LDL.LU.64 R164, [R1+0x620] ;  /* 0x0006200001a47983 */ /* 0x000f620000300a00 */
[----:B------:R-:W-:-:S03]  /*ca80*/  IMAD.MOV.U32 R123, RZ, RZ, R29 ;  /* 0x000000ffff7b7224 */ /* 0x000fc600078e001d */
[----:B------:R-:W4:Y:S04]  /*ca90*/  LDL.LU.64 R24, [R1+0x608] ;  /* 0x0006080001187983 */ /* 0x000f280000300a00 */
[----:B------:R1:W-:Y:S04]  /*caa0*/  STL [R1+0x398], R2 ;  /* 0x0003980201007387 */ /* 0x0003e80000100800 */
[----:B------:R-:W4:Y:S04]  /*cab0*/  LDL.LU.64 R26, [R1+0x600] ;  /* 0x00060000011a7983 */ /* 0x000f280000300a00 */
[----:B------:R-:W4:Y:S04]  /*cac0*/  LDL.LU.64 R28, [R1+0x5f0] ;  /* 0x0005f000011c7983 */ /* 0x000f280000300a00 */
[----:B--2---:R-:W2:Y:S01]  /*cad0*/  LDL.LU.64 R30, [R1+0x5a8] ;  /* 0x0005a800011e7983 */ /* 0x004ea20000300a00 */
[----:B-1----:R-:W-:-:S03]  /*cae0*/  MOV R2, R149 ;  /* 0x0000009500027202 */ /* 0x002fc60000000f00 */
[----:B------:R-:W-:Y:S04]  /*caf0*/  STL [R1+0x3a4], R148 ;  /* 0x0003a49401007387 */ /* 0x000fe80000100800 */
[----:B------:R-:W-:Y:S04]  /*cb00*/  STL [R1+0x3ac], R154 ;  /* 0x0003ac9a01007387 */ /* 0x000fe80000100800 */
[----:B------:R1:W-:Y:S04]  /*cb10*/  STL [R1+0x3a0], R2 ;  /* 0x0003a00201007387 */ /* 0x0003e80000100800 */
[----:B------:R-:W-:Y:S01]  /*cb20*/  STL [R1+0x3a8], R155 ;  /* 0x0003a89b01007387 */ /* 0x000fe20000100800 */
[----:B-1----:R-:W-:-:S03]  /*cb30*/  IMAD.MOV.U32 R2, RZ, RZ, R13 ;  /* 0x000000ffff027224 */ /* 0x002fc600078e000d */
[----:B------:R-:W-:Y:S04]  /*cb40*/  STL [R1+0x3b4], R12 ;  /* 0x0003b40c01007387 */ /* 0x000fe80000100800 */
[----:B------:R-:W-:Y:S04]  /*cb50*/  STL [R1+0x3bc], R16 ;  /* 0x0003bc1001007387 */ /* 0x000fe80000100800 */
[----:B------:R1:W-:Y:S02]  /*cb60*/  STL [R1+0x3b0], R2 ;  /* 0x0003b00201007387 */ /* 0x0003e40000100800 */
[----:B-1----:R-:W-:-:S05]  /*cb70*/  IMAD.MOV.U32 R2, RZ, RZ, R17 ;  /* 0x000000ffff027224 */ /* 0x002fca00078e0011 */
[----:B------:R1:W-:Y:S04]  /*cb80*/  STL [R1+0x3b8], R2 ;  /* 0x0003b80201007387 */ /* 0x0003e80000100800 */
        /* <DEDUP_REMOVED lines=9> */
[----:B------:R-:W-:Y:S01]  /*cc20*/  IMAD.MOV.U32 R151, RZ, RZ, R15 ;  /* 0x000000ffff977224 */ /* 0x000fe200078e000f */
[----:B------:R-:W-:Y:S01]  /*cc30*/  MOV R150, R14 ;  /* 0x0000000e00967202 */ /* 0x000fe20000000f00 */
[----:B------:R-:W-:Y:S01]  /*cc40*/  IMAD.MOV.U32 R107, RZ, RZ, R123 ;  /* 0x000000ffff6b7224 */ /* 0x000fe200078e007b */
[----:B------:R-:W-:Y:S01]  /*cc50*/  MOV R106, R122 ;  /* 0x0000007a006a7202 */ /* 0x000fe20000000f00 */
[----:B------:R1:W-:Y:S01]  /*cc60*/  STL [R1+0x3c8], R2 ;  /* 0x0003c80201007387 */ /* 0x0003e20000100800 */
[----:B------:R-:W-:-:S02]  /*cc70*/  IMAD.MOV.U32 R14, RZ, RZ, R20 ;  /* 0x000000ffff0e7224 */ /* 0x000fc400078e0014 */
[----:B------:R-:W-:Y:S02]  /*cc80*/  IMAD.MOV.U32 R15, RZ, RZ, R21 ;  /* 0x000000ffff0f7224 */ /* 0x000fe400078e0015 */
[----:B------:R-:W-:Y:S02]  /*cc90*/  IMAD.MOV.U32 R16, RZ, RZ, R120 ;  /* 0x000000ffff107224 */ /* 0x000fe400078e0078 */
[----:B------:R-:W-:Y:S01]  /*cca0*/  IMAD.MOV.U32 R17, RZ, RZ, R121 ;  /* 0x000000ffff117224 */ /* 0x000fe200078e0079 */
[----:B------:R-:W-:Y:S01]  /*ccb0*/  MOV R13, R19 ;  /* 0x00000013000d7202 */ /* 0x000fe20000000f00 */
[----:B------:R-:W-:Y:S02]  /*ccc0*/  IMAD.MOV.U32 R12, RZ, RZ, R18 ;  /* 0x000000ffff0c7224 */ /* 0x000fe400078e0012 */
[----:B---3--:R-:W-:Y:S02]  /*ccd0*/  IMAD.MOV.U32 R120, RZ, RZ, R136 ;  /* 0x000000ffff787224 */ /* 0x008fe400078e0088 */
[----:B------:R-:W-:-:S02]  /*cce0*/  IMAD.MOV.U32 R121, RZ, RZ, R137 ;  /* 0x000000ffff797224 */ /* 0x000fc400078e0089 */
[----:B-----5:R-:W-:Y:S02]  /*ccf0*/  IMAD.MOV.U32 R122, RZ, RZ, R164 ;  /* 0x000000ffff7a7224 */ /* 0x020fe400078e00a4 */
[----:B------:R-:W-:Y:S02]  /*cd00*/  IMAD.MOV.U32 R123, RZ, RZ, R165 ;  /* 0x000000ffff7b7224 */ /* 0x000fe400078e00a5 */
[----:B----4-:R-:W-:Y:S02]  /*cd10*/  IMAD.MOV.U32 R136, RZ, RZ, R24 ;  /* 0x000000ffff887224 */ /* 0x010fe400078e0018 */
[----:B------:R-:W-:Y:S01]  /*cd20*/  IMAD.MOV.U32 R137, RZ, RZ, R25 ;  /* 0x000000ffff897224 */ /* 0x000fe200078e0019 */
[----:B------:R-:W-:Y:S01]  /*cd30*/  MOV R18, R138 ;  /* 0x0000008a00127202 */ /* 0x000fe20000000f00 */
[----:B------:R-:W-:Y:S02]  /*cd40*/  IMAD.MOV.U32 R19, RZ, RZ, R139 ;  /* 0x000000ffff137224 */ /* 0x000fe400078e008b */
[----:B------:R-:W-:Y:S01]  /*cd50*/  IMAD.MOV.U32 R20, RZ, RZ, R26 ;  /* 0x000000ffff147224 */ /* 0x000fe200078e001a */
[----:B------:R-:W-:Y:S01]  /*cd60*/  MOV R21, R27 ;  /* 0x0000001b00157202 */ /* 0x000fe20000000f00 */
[----:B--2---:R2:W-:Y:S01]  /*cd70*/  STL [R1+0x3d4], R30 ;  /* 0x0003d41e01007387 */ /* 0x0045e20000100800 */
[----:B-1----:R-:W-:-:S03]  /*cd80*/  IMAD.MOV.U32 R2, RZ, RZ, R31 ;  /* 0x000000ffff027224 */ /* 0x002fc600078e001f */
[----:B------:R-:W3:Y:S04]  /*cd90*/  LDL.LU.64 R164, [R1+0x5d0] ;  /* 0x0005d00001a47983 */ /* 0x000ee80000300a00 */
[----:B------:R-:W4:Y:S01]  /*cda0*/  LDL.LU.64 R26, [R1+0x5e8] ;  /* 0x0005e800011a7983 */ /* 0x000f220000300a00 */
[----:B------:R-:W-:-:S03]  /*cdb0*/  IMAD.MOV.U32 R138, RZ, RZ, R28 ;  /* 0x000000ffff8a7224 */ /* 0x000fc600078e001c */
[----:B------:R-:W5:Y:S01]  /*cdc0*/  LDL.LU.64 R166, [R1+0x690] ;  /* 0x0006900001a67983 */ /* 0x000f620000300a00 */
[----:B------:R-:W-:-:S03]  /*cdd0*/  IMAD.MOV.U32 R139, RZ, RZ, R29 ;  /* 0x000000ffff8b7224 */ /* 0x000fc600078e001d */
[----:B------:R-:W5:Y:S04]  /*cde0*/  LDL.LU.64 R24, [R1+0x680] ;  /* 0x0006800001187983 */ /* 0x000f680000300a00 */
[----:B------:R1:W-:Y:S04]  /*cdf0*/  STL [R1+0x3d0], R2 ;  /* 0x0003d00201007387 */ /* 0x0003e80000100800 */
[----:B------:R-:W-:Y:S04]  /*ce00*/  STL [R1+0x3dc], R148 ;  /* 0x0003dc9401007387 */ /* 0x000fe80000100800 */
[----:B------:R-:W3:Y:S04]  /*ce10*/  LDL.LU.64 R28, [R1+0x678] ;  /* 0x00067800011c7983 */ /* 0x000ee80000300a00 */
[----:B--2---:R-:W2:Y:S01]  /*ce20*/  LDL.LU.64 R30, [R1+0x5c8] ;  /* 0x0005c800011e7983 */ /* 0x004ea20000300a00 */
[----:B-1----:R-:W-:-:S03]  /*ce30*/  MOV R2, R149 ;  /* 0x0000009500027202 */ /* 0x002fc60000000f00 */
[----:B------:R-:W-:Y:S04]  /*ce40*/  STL [R1+0x3e4], R150 ;  /* 0x0003e49601007387 */ /* 0x000fe80000100800 */
[----:B------:R1:W-:Y:S02]  /*ce50*/  STL [R1+0x3d8], R2 ;  /* 0x0003d80201007387 */ /* 0x0003e40000100800 */
[----:B-1----:R-:W-:-:S05]  /*ce60*/  IMAD.MOV.U32 R2, RZ, RZ, R151 ;  /* 0x000000ffff027224 */ /* 0x002fca00078e0097 */
[----:B------:R1:W-:Y:S04]  /*ce70*/  STL [R1+0x3e0], R2 ;  /* 0x0003e00201007387 */ /* 0x0003e80000100800 */
[----:B------:R-:W-:Y:S01]  /*ce80*/  STL [R1+0x3ec], R12 ;  /* 0x0003ec0c01007387 */ /* 0x000fe20000100800 */
[----:B-1----:R-:W-:-:S05]  /*ce90*/  IMAD.MOV.U32 R2, RZ, RZ, R13 ;  /* 0x000000ffff027224 */ /* 0x002fca00078e000d */
[----:B------:R1:W-:Y:S04]  /*cea0*/  STL [R1+0x3e8], R2 ;  /* 0x0003e80201007387 */ /* 0x0003e80000100800 */
[----:B------:R-:W-:Y:S01]  /*ceb0*/  STL [R1+0x3f4], R14 ;  /* 0x0003f40e01007387 */ /* 0x000fe20000100800 */
[----:B-1----:R-:W-:-:S05]  /*cec0*/  IMAD.MOV.U32 R2, RZ, RZ, R15 ;  /* 0x000000ffff027224 */ /* 0x002fca00078e000f */
[----:B------:R1:W-:Y:S04]  /*ced0*/  STL [R1+0x3f0], R2 ;  /* 0x0003f00201007387 */ /* 0x0003e80000100800 */
[----:B------:R-:W-:Y:S01]  /*cee0*/  STL [R1+0x3fc], R16 ;  /* 0x0003fc1001007387 */ /* 0x000fe20000100800 */
[----:B-1----:R-:W-:-:S05]  /*cef0*/  MOV R2, R17 ;  /* 0x0000001100027202 */ /* 0x002fca0000000f00 */
[----:B------:R1:W-:Y:S04]  /*cf00*/  STL [R1+0x3f8], R2 ;  /* 0x0003f80201007387 */ /* 0x0003e80000100800 */
[----:B------:R-:W-:Y:S01]  /*cf10*/  STL [R1+0x404], R18 ;  /* 0x0004041201007387 */ /* 0x000fe20000100800 */
[----:B-1----:R-:W-:-:S05]  /*cf20*/  IMAD.MOV.U32 R2, RZ, RZ, R19 ;  /* 0x000000ffff027224 */ /* 0x002fca00078e0013 */
[----:B------:R1:W-:Y:S04]  /*cf30*/  STL [R1+0x400], R2 ;  /* 0x0004000201007387 */ /* 0x0003e80000100800 */
[----:B------:R-:W-:Y:S01]  /*cf40*/  STL [R1+0x40c], R20 ;  /* 0x00040c1401007387 */ /* 0x000fe20000100800 */
[----:B-1----:R-:W-:-:S05]  /*cf50*/  IMAD.MOV.U32 R2, RZ, RZ, R21 ;  /* 0x000000ffff027224 */ /* 0x002fca00078e0015 */
[----:B------:R4:W-:Y:S02]  /*cf60*/  STL [R1+0x408], R2 ;  /* 0x0004080201007387 */ /* 0x0009e40000100800 */
[----:B----4-:R-:W-:Y:S02]  /*cf70*/  IMAD.MOV.U32 R2, RZ, RZ, R27 ;  /* 0x000000ffff027224 */ /* 0x010fe400078e001b */
[----:B------:R3:W-:Y:S04]  /*cf80*/  STL [R1+0x414], R26 ;  /* 0x0004141a01007387 */ /* 0x0007e80000100800 */
[----:B------:R1:W-:Y:S01]  /*cf90*/  STL [R1+0x410], R2 ;  /* 0x0004100201007387 */ /* 0x0003e20000100800 */
[----:B---3--:R-:W-:Y:S01]  /*cfa0*/  MOV R26, R28 ;  /* 0x0000001c001a7202 */ /* 0x008fe20000000f00 */
[----:B------:R-:W-:-:S02]  /*cfb0*/  IMAD.MOV.U32 R27, RZ, RZ, R29 ;  /* 0x000000ffff1b7224 */ /* 0x000fc400078e001d */
[----:B--2---:R2:W-:Y:S04]  /*cfc0*/  STL [R1+0x41c], R30 ;  /* 0x00041c1e01007387 */ /* 0x0045e80000100800 */
[----:B------:R-:W3:Y:S01]  /*cfd0*/  LDL.LU.64 R28, [R1+0x668] ;  /* 0x00066800011c7983 */ /* 0x000ee20000300a00 */
[----:B-1----:R-:W-:-:S03]  /*cfe0*/  IMAD.MOV.U32 R2, RZ, RZ, R31 ;  /* 0x000000ffff027224 */ /* 0x002fc600078e001f */
[----:B--2---:R-:W2:Y:S04]  /*cff0*/  LDL.LU.64 R30, [R1+0x658] ;  /* 0x00065800011e7983 */ /* 0x004ea80000300a00 */
[----:B------:R1:W-:Y:S04]  /*d000*/  STL [R1+0x418], R2 ;  /* 0x0004180201007387 */ /* 0x0003e80000100800 */
[----:B------:R-:W-:Y:S01]  /*d010*/  STL [R1+0x424], R22 ;  /* 0x0004241601007387 */ /* 0x000fe20000100800 */
[----:B-1----:R-:W-:-:S03]  /*d020*/  IMAD.MOV.U32 R2, RZ, RZ, R23 ;  /* 0x000000ffff027224 */ /* 0x002fc600078e0017 */
[----:B------:R-:W-:Y:S04]  /*d030*/  STL [R1+0x42c], R48 ;  /* 0x00042c3001007387 */ /* 0x000fe80000100800 */
        /* <DEDUP_REMOVED lines=25> */
[----:B-----5:R-:W-:Y:S01]  /*d1d0*/  STL [R1+0x474], R166 ;  /* 0x000474a601007387 */ /* 0x020fe20000100800 */
[----:B-1----:R-:W-:-:S05]  /*d1e0*/  MOV R2, R165 ;  /* 0x000000a500027202 */ /* 0x002fca0000000f00 */
[----:B------:R1:W-:Y:S04]  /*d1f0*/  STL [R1+0x468], R2 ;  /* 0x0004680201007387 */ /* 0x0003e80000100800 */
[----:B------:R-:W-:Y:S01]  /*d200*/  STL [R1+0x47c], R24 ;  /* 0x00047c1801007387 */ /* 0x000fe20000100800 */
[----:B-1----:R-:W-:Y:S01]  /*d210*/  IMAD.MOV.U32 R2, RZ, RZ, R167 ;  /* 0x000000ffff027224 */ /* 0x002fe200078e00a7 */
[----:B------:R-:W1:Y:S04]  /*d220*/  S2R R195, SR_TID.X ;  /* 0x0000000000c37919 */ /* 0x000e680000002100 */
[----:B------:R4:W-:Y:S04]  /*d230*/  STL [R1+0x470], R2 ;  /* 0x0004700201007387 */ /* 0x0009e80000100800 */
[----:B------:R-:W-:Y:S01]  /*d240*/  STL [R1+0x484], R26 ;  /* 0x0004841a01007387 */ /* 0x000fe20000100800 */
[----:B----4-:R-:W-:-:S05]  /*d250*/  IMAD.MOV.U32 R2, RZ, RZ, R25 ;  /* 0x000000ffff027224 */ /* 0x010fca00078e0019 */
[----:B------:R4:W-:Y:S02]  /*d260*/  STL [R1+0x478], R2 ;  /* 0x0004780201007387 */ /* 0x0009e40000100800 */
[----:B----4-:R-:W-:Y:S01]  /*d270*/  IMAD.MOV.U32 R2, RZ, RZ, R27 ;  /* 0x000000ffff027224 */ /* 0x010fe200078e001b */
[----:B------:R-:W-:Y:S01]  /*d280*/  SHF.R.S32.HI R23, RZ, 0x1f, R192 ;  /* 0x0000001fff177819 */ /* 0x000fe200000114c0 */
[----:B------:R-:W-:Y:S01]  /*d290*/  IMAD.MOV.U32 R3, RZ, RZ, R43 ;  /* 0x000000ffff037224 */ /* 0x000fe200078e002b */
[C---:B-1----:R-:W-:Y:S02]  /*d2a0*/  SHF.L.U32 R6, R195.reuse, 0x1, RZ ;  /* 0x00000001c3067819 */ /* 0x042fe400000006ff */
[----:B------:R-:W-:Y:S02]  /*d2b0*/  LOP3.LUT R8, R195, 0x3, RZ, 0xc0, !PT ;  /* 0x00000003c3087812 */ /* 0x000fe400078ec0ff */
[----:B------:R-:W-:Y:S01]  /*d2c0*/  LEA.HI R23, R23, R192, RZ, 0x6 ;  /* 0x000000c017177211 */ /* 0x000fe200078f30ff */
[----:B------:R-:W-:Y:S01]  /*d2d0*/  IMAD.MOV.U32 R203, RZ, RZ, R217 ;  /* 0x000000ffffcb7224 */ /* 0x000fe200078e00d9 */
[----:B------:R-:W-:Y:S01]  /*d2e0*/  SHF.R.S32.HI R4, RZ, 0x1f, R5 ;  /* 0x0000001fff047819 */ /* 0x000fe20000011405 */
[----:B------:R-:W-:Y:S01]  /*d2f0*/  IMAD R8, R8, 0x220, RZ ;  /* 0x0000022008087824 */ /* 0x000fe200078e02ff */
[----:B------:R-:W-:Y:S01]  /*d300*/  SHF.R.S32.HI R24, RZ, 0x6, R23 ;  /* 0x00000006ff187819 */ /* 0x000fe20000011417 */
[----:B------:R-:W-:Y:S01]  /*d310*/  IMAD.MOV.U32 R201, RZ, RZ, R205 ;  /* 0x000000ffffc97224 */ /* 0x000fe200078e00cd */
[----:B------:R-:W-:Y:S01]  /*d320*/  MOV R202, R204 ;  /* 0x000000cc00ca7202 */ /* 0x000fe20000000f00 */
[----:B------:R-:W-:Y:S01]  /*d330*/  IMAD.MOV.U32 R217, RZ, RZ, R221 ;  /* 0x000000ffffd97224 */ /* 0x000fe200078e00dd */
[----:B------:R-:W-:Y:S01]  /*d340*/  MOV R205, R207 ;  /* 0x000000cf00cd7202 */ /* 0x000fe20000000f00 */
[----:B------:R-:W-:Y:S01]  /*d350*/  IMAD.MOV.U32 R204, RZ, RZ, R216 ;  /* 0x000000ffffcc7224 */ /* 0x000fe200078e00d8 */
[----:B------:R-:W-:Y:S01]  /*d360*/  MOV R221, R223 ;  /* 0x000000df00dd7202 */ /* 0x000fe20000000f00 */
[----:B------:R-:W-:Y:S01]  /*d370*/  IMAD.MOV.U32 R207, RZ, RZ, R209 ;  /* 0x000000ffffcf7224 */ /* 0x000fe200078e00d1 */
[C---:B------:R-:W-:Y:S01]  /*d380*/  SHF.L.U64.HI R4, R5.reuse, 0x2, R4 ;  /* 0x0000000205047819 */ /* 0x040fe20000010204 */
[----:B------:R-:W-:Y:S01]  /*d390*/  IMAD.MOV.U32 R223, RZ, RZ, R225 ;  /* 0x000000ffffdf7224 */ /* 0x000fe200078e00e1 */
[----:B------:R-:W-:Y:S01]  /*d3a0*/  MOV R198, R158 ;  /* 0x0000009e00c67202 */ /* 0x000fe20000000f00 */
        /* <DEDUP_REMOVED lines=9> */
[----:B------:R-:W-:Y:S01]  /*d440*/  CS2R R68, SRZ ;  /* 0x0000000000447805 */ /* 0x000fe2000001ff00 */
        /* <DEDUP_REMOVED lines=22> */
[----:B------:R-:W-:Y:S01]  /*d5b0*/  IMAD.SHL.U32 R5, R5, 0x4, RZ ;  /* 0x0000000405057824 */ /* 0x000fe200078e00ff */
[----:B------:R-:W-:Y:S01]  /*d5c0*/  CS2R R172, SRZ ;  /* 0x0000000000ac7805 */ /* 0x000fe2000001ff00 */
[----:B------:R-:W-:Y:S01]  /*d5d0*/  IMAD.MOV.U32 R192, RZ, RZ, RZ ;  /* 0x000000ffffc07224 */ /* 0x000fe200078e00ff */
[----:B------:R-:W-:-:S02]  /*d5e0*/  CS2R R174, SRZ ;  /* 0x0000000000ae7805 */ /* 0x000fc4000001ff00 */
[----:B------:R-:W-:Y:S02]  /*d5f0*/  CS2R R92, SRZ ;  /* 0x00000000005c7805 */ /* 0x000fe4000001ff00 */
[----:B------:R-:W-:Y:S02]  /*d600*/  CS2R R94, SRZ ;  /* 0x00000000005e7805 */ /* 0x000fe4000001ff00 */
[----:B------:R-:W-:Y:S02]  /*d610*/  CS2R R72, SRZ ;  /* 0x0000000000487805 */ /* 0x000fe4000001ff00 */
[----:B------:R-:W-:Y:S02]  /*d620*/  CS2R R74, SRZ ;  /* 0x00000000004a7805 */ /* 0x000fe4000001ff00 */
[----:B------:R-:W-:Y:S01]  /*d630*/  CS2R R96, SRZ ;  /* 0x0000000000607805 */ /* 0x000fe2000001ff00 */
[----:B---3--:R-:W-:Y:S04]  /*d640*/  STL [R1+0x48c], R28 ;  /* 0x00048c1c01007387 */ /* 0x008fe80000100800 */
[----:B------:R1:W-:Y:S04]  /*d650*/  STL [R1+0x480], R2 ;  /* 0x0004800201007387 */ /* 0x0003e80000100800 */
[----:B--2---:R-:W-:Y:S01]  /*d660*/  STL [R1+0x494], R30 ;  /* 0x0004941e01007387 */ /* 0x004fe20000100800 */
        /* <DEDUP_REMOVED lines=8> */
[----:B------:R2:W-:Y:S01]  /*d6f0*/  STL [R1+0x4a0], R3 ;  /* 0x0004a00301007387 */ /* 0x0005e20000100800 */
[----:B-1----:R-:W-:-:S05]  /*d700*/  LOP3.LUT R2, R195, 0x7, RZ, 0xc0, !PT ;  /* 0x00000007c3027812 */ /* 0x002fca00078ec0ff */
[----:B------:R-:W-:Y:S01]  /*d710*/  IMAD R2, R2, 0x110, RZ ;  /* 0x0000011002027824 */ /* 0x000fe200078e02ff */
[----:B--2---:R-:W-:Y:S01]  /*d720*/  LOP3.LUT R3, R6, 0x40, RZ, 0xc0, !PT ;  /* 0x0000004006037812 */ /* 0x004fe200078ec0ff */
[----:B------:R-:W-:Y:S03]  /*d730*/  STL [R1+0x4ac], R156 ;  /* 0x0004ac9c01007387 */ /* 0x000fe60000100800 */
[----:B------:R-:W-:Y:S02]  /*d740*/  LOP3.LUT R6, R2, 0x30, R6, 0x78, !PT ;  /* 0x0000003002067812 */ /* 0x000fe400078e7806 */
[----:B------:R-:W-:Y:S02]  /*d750*/  LOP3.LUT R3, R3, 0x1c, R195, 0xf8, !PT ;  /* 0x0000001c03037812 */ /* 0x000fe400078ef8c3 */
[----:B------:R-:W-:Y:S01]  /*d760*/  SHF.R.S32.HI R2, RZ, 0x1f, R0 ;  /* 0x0000001fff027819 */ /* 0x000fe20000011400 */
[----:B------:R-:W-:Y:S01]  /*d770*/  STL [R1+0x4a8], R157 ;  /* 0x0004a89d01007387 */ /* 0x000fe20000100800 */
[----:B------:R-:W-:-:S02]  /*d780*/  LOP3.LUT R3, R8, R3, RZ, 0x3c, !PT ;  /* 0x0000000308037212 */ /* 0x000fc400078e3cff */
[----:B------:R-:W-:Y:S02]  /*d790*/  CS2R R98, SRZ ;  /* 0x0000000000627805 */ /* 0x000fe4000001ff00 */
[C---:B------:R-:W-:Y:S01]  /*d7a0*/  SHF.L.U64.HI R2, R0.reuse, 0x2, R2 ;  /* 0x0000000200027819 */ /* 0x040fe20000010202 */
[----:B------:R1:W-:Y:S01]  /*d7b0*/  STL [R1+0x520], R24 ;  /* 0x0005201801007387 */ /* 0x0003e20000100800 */
[----:B------:R-:W-:Y:S01]  /*d7c0*/  IMAD.SHL.U32 R0, R0, 0x4, RZ ;  /* 0x0000000400007824 */ /* 0x000fe200078e00ff */
        /* <DEDUP_REMOVED lines=43> */
[----:B------:R-:W-:Y:S01]  /*da80*/  CS2R R42, SRZ ;  /* 0x00000000002a7805 */ /* 0x000fe2000001ff00 */
[----:B------:R-:W-:Y:S01]  /*da90*/  UMOV UR5, 0x1 ;  /* 0x0000000100057882 */ /* 0x000fe20000000000 */
[----:B------:R-:W-:-:S05]  /*daa0*/  UMOV UR6, 0xffffffff ;  /* 0xffffffff00067882 */ /* 0x000fca0000000000 */
.L_x_1:
[----:B------:R-:W-:-:S04]  /*dab0*/  DEPBAR.LE SB0, 0x2 ;  /* 0x000080800000791a */ /* 0x000fc80000000000 */
[----:B------:R-:W-:Y:S01]  /*dac0*/  UIADD3 UR6, UR6, 0x1, URZ ;  /* 0x0000000106067890 */ /* 0x000fe2000fffe03f */
[----:B------:R-:W-:-:S03]  /*dad0*/  LOP3.LUT R195, R3, 0x20, RZ, 0x3c, !PT ;  /* 0x0000002003c37812 */ /* 0x000fc600078e3cff */
[----:B------:R-:W-:-:S04]  /*dae0*/  UISETP.GT.AND UP0, UPT, UR6, 0x1, UPT ;  /* 0x000000010600788c */ /* 0x000fc8000bf04270 */
[----:B------:R-:W-:-:S04]  /*daf0*/  USEL UR6, UR6, URZ, !UP0 ;  /* 0x0000003f06067287 */ /* 0x000fc8000c000000 */
[----:B------:R-:W-:Y:S01]  /*db00*/  ULEA UR7, UR6, UR4, 0xf ;  /* 0x0000000406077291 */ /* 0x000fe2000f8e783f */
[----:B------:R-:W-:Y:S01]  /*db10*/  BAR.SYNC.DEFER_BLOCKING 0x0 ;  /* 0x0000000000007b1d */ /* 0x000fe20000010000 */
[----:B------:R-:W-:-:S07]  /*db20*/  ULEA UR10, UR6, UR4, 0xe ;  /* 0x00000004060a7291 */ /* 0x000fce000f8e703f */
[----:B------:R-:W-:Y:S04]  /*db30*/  LDS R156, [R3+UR7] ;  /* 0x00000007039c7984 */ /* 0x000fe80008000800 */
[----:B------:R-:W-:Y:S04]  /*db40*/  LDS R158, [R3+UR7+0x800] ;  /* 0x00080007039e7984 */ /* 0x000fe80008000800 */
[----:B------:R-:W-:Y:S04]  /*db50*/  LDS R157, [R195+UR7] ;  /* 0x00000007c39d7984 */ /* 0x000fe80008000800 */
[----:B------:R-:W-:Y:S04]  /*db60*/  LDS R159, [R195+UR7+0x800] ;  /* 0x00080007c39f7984 */ /* 0x000fe80008000800 */
[----:B------:R-:W1:Y:S04]  /*db70*/  LDSM.16.M88.4 R36, [R6+UR10+0x10000] ;  /* 0x0100000a0624783b */ /* 0x000e680008000200 */
[----:B------:R-:W2:Y:S04]  /*db80*/  LDSM.16.M88.4 R32, [R6+UR10+0x10800] ;  /* 0x0108000a0620783b */ /* 0x000ea80008000200 */
[----:B------:R-:W3:Y:S04]  /*db90*/  LDSM.16.M88.4 R152, [R6+UR10+0x11000] ;  /* 0x0110000a0698783b */ /* 0x000ee80008000200 */
[----:B------:R-:W4:Y:S04]  /*dba0*/  LDSM.16.M88.4 R64, [R6+UR10+0x11800] ;  /* 0x0118000a0640783b */ /* 0x000f280008000200 */
[----:B------:R-:W5:Y:S04]  /*dbb0*/  LDSM.16.M88.4 R60, [R6+UR10+0x12000] ;  /* 0x0120000a063c783b */ /* 0x000f680008000200 */
[----:B------:R-:W5:Y:S04]  /*dbc0*/  LDSM.16.M88.4 R56, [R6+UR10+0x12800] ;  /* 0x0128000a0638783b */ /* 0x000f680008000200 */
[----:B------:R-:W5:Y:S04]  /*dbd0*/  LDSM.16.M88.4 R52, [R6+UR10+0x13000] ;  /* 0x0130000a0634783b */ /* 0x000f680008000200 */
[----:B------:R-:W5:Y:S04]  /*dbe0*/  LDSM.16.M88.4 R44, [R6+UR10+0x13800] ;  /* 0x0138000a062c783b */ /* 0x000f680008000200 */
[----:B------:R-:W-:Y:S04]  /*dbf0*/  LDS R176, [R3+UR7+0x1080] ;  /* 0x0010800703b07984 */ /* 0x000fe80008000800 */
[----:B------:R-:W-:Y:S01]  /*dc00*/  LDS R178, [R3+UR7+0x1880] ;  /* 0x0018800703b27984 */ /* 0x000fe20008000800 */
[C---:B-1----:R-:W-:Y:S03]  /*dc10*/  HMMA.1688.F32.TF32 R68, R156.reuse, R36, R68 ;  /* 0x000000249c44723c */ /* 0x042fe60000081044 */
[----:B------:R-:W-:Y:S04]  /*dc20*/  LDS R177, [R195+UR7+0x1080] ;  /* 0x00108007c3b17984 */ /* 0x000fe80008000800 */
[----:B------:R-:W-:Y:S01]  /*dc30*/  LDS R179, [R195+UR7+0x1880] ;  /* 0x00188007c3b37984 */ /* 0x000fe20008000800 */
[C---:B--2---:R-:W-:Y:S03]  /*dc40*/  HMMA.1688.F32.TF32 R80, R156.reuse, R32, R80 ;  /* 0x000000209c50723c */ /* 0x044fe60000081050 */
[----:B------:R-:W-:Y:S03]  /*dc50*/  LDS R160, [R3+UR7+0x1100] ;  /* 0x0011000703a07984 */ /* 0x000fe60008000800 */
[C---:B---3--:R-:W-:Y:S01]  /*dc60*/  HMMA.1688.F32.TF32 R108, R156.reuse, R152, R108 ;  /* 0x000000989c6c723c */ /* 0x048fe2000008106c */
[----:B------:R-:W-:Y:S04]  /*dc70*/  LDS R162, [R3+UR7+0x1900] ;  /* 0x0019000703a27984 */ /* 0x000fe80008000800 */
[----:B------:R-:W-:Y:S01]  /*dc80*/  LDS R161, [R195+UR7+0x1100] ;  /* 0x00110007c3a17984 */ /* 0x000fe20008000800 */
[C---:B----4-:R-:W-:Y:S03]  /*dc90*/  HMMA.1688.F32.TF32 R124, R156.reuse, R64, R124 ;  /* 0x000000409c7c723c */ /* 0x050fe6000008107c */
[----:B------:R-:W-:Y:S03]  /*dca0*/  LDS R163, [R195+UR7+0x1900] ;  /* 0x00190007c3a37984 */ /* 0x000fe60008000800 */
[C---:B-----5:R-:W-:Y:S01]  /*dcb0*/  HMMA.1688.F32.TF32 R140, R156.reuse, R60, R140 ;  /* 0x0000003c9c8c723c */ /* 0x060fe2000008108c */
[----:B------:R-:W-:Y:S04]  /*dcc0*/  LDS R180, [R3+UR7+0x1000] ;  /* 0x0010000703b47984 */ /* 0x000fe80008000800 */
[----:B------:R-:W-:Y:S01]  /*dcd0*/  LDS R182, [R3+UR7+0x1800] ;  /* 0x0018000703b67984 */ /* 0x000fe20008000800 */
[C---:B------:R-:W-:Y:S03]  /*dce0*/  HMMA.1688.F32.TF32 R168, R156.reuse, R56, R168 ;  /* 0x000000389ca8723c */ /* 0x040fe600000810a8 */
[----:B------:R-:W-:Y:S03]  /*dcf0*/  LDS R181, [R195+UR7+0x1000] ;  /* 0x00100007c3b57984 */ /* 0x000fe60008000800 */
[C---:B------:R-:W-:Y:S01]  /*dd00*/  HMMA.1688.F32.TF32 R172, R156.reuse, R52, R172 ;  /* 0x000000349cac723c */ /* 0x040fe200000810ac */
[----:B------:R-:W1:Y:S05]  /*dd10*/  LDS R183, [R195+UR7+0x1800] ;  /* 0x00180007c3b77984 */ /* 0x000e6a0008000800 */
[----:B------:R-:W-:Y:S01]  /*dd20*/  HMMA.1688.F32.TF32 R92, R156, R44, R92 ;  /* 0x0000002c9c5c723c */ /* 0x000fe2000008105c */
[----:B------:R-:W-:Y:S04]  /*dd30*/  LDS R156, [R3+UR7+0x80] ;  /* 0x00008007039c7984 */ /* 0x000fe80008000800 */
[----:B------:R-:W-:Y:S04]  /*dd40*/  LDS R158, [R3+UR7+0x880] ;  /* 0x00088007039e7984 */ /* 0x000fe80008000800 */
[----:B------:R-:W-:Y:S04]  /*dd50*/  LDS R157, [R195+UR7+0x80] ;  /* 0x00008007c39d7984 */ /* 0x000fe80008000800 */
[----:B------:R-:W2:Y:S01]  /*dd60*/  LDS R159, [R195+UR7+0x880] ;  /* 0x00088007c39f7984 */ /* 0x000ea20008000800 */
[C---:B-1----:R-:W-:Y:S06]  /*dd70*/  HMMA.1688.F32.TF32 R68, R180.reuse, R38, R68 ;  /* 0x00000026b444723c */ /* 0x042fec0000081044 */
[C---:B------:R-:W-:Y:S06]  /*dd80*/  HMMA.1688.F32.TF32 R80, R180.reuse, R34, R80 ;  /* 0x00000022b450723c */ /* 0x040fec0000081050 */
[----:B------:R-:W-:Y:S06]  /*dd90*/  HMMA.1688.F32.TF32 R108, R180, R154, R108 ;  /* 0x0000009ab46c723c */ /* 0x000fec000008106c */
[C---:B--2---:R-:W-:Y:S06]  /*dda0*/  HMMA.1688.F32.TF32 R72, R156.reuse, R36, R72 ;  /* 0x000000249c48723c */ /* 0x044fec0000081048 */
[C---:B------:R-:W-:Y:S06]  /*ddb0*/  HMMA.1688.F32.TF32 R96, R156.reuse, R32, R96 ;  /* 0x000000209c60723c */ /* 0x040fec0000081060 */
[C---:B------:R-:W-:Y:S06]  /*ddc0*/  HMMA.1688.F32.TF32 R112, R156.reuse, R152, R112 ;  /* 0x000000989c70723c */ /* 0x040fec0000081070 */
[C---:B------:R-:W-:Y:S06]  /*ddd0*/  HMMA.1688.F32.TF32 R128, R156.reuse, R64, R128 ;  /* 0x000000409c80723c */ /* 0x040fec0000081080 */
[C---:B------:R-:W-:Y:S06]  /*dde0*/  HMMA.1688.F32.TF32 R144, R156.reuse, R60, R144 ;  /* 0x0000003c9c90723c */ /* 0x040fec0000081090 */
[C---:B------:R-:W-:Y:S06]  /*ddf0*/  HMMA.1688.F32.TF32 R88, R156.reuse, R56, R88 ;  /* 0x000000389c58723c */ /* 0x040fec0000081058 */
[C---:B------:R-:W-:Y:S06]  /*de00*/  HMMA.1688.F32.TF32 R84, R156.reuse, R52, R84 ;  /* 0x000000349c54723c */ /* 0x040fec0000081054 */
[----:B------:R-:W-:Y:S01]  /*de10*/  HMMA.1688.F32.TF32 R8, R156, R44, R8 ;  /* 0x0000002c9c08723c */ /* 0x000fe20000081008 */
[----:B------:R-:W-:Y:S04]  /*de20*/  LDS R156, [R3+UR7+0x100] ;  /* 0x00010007039c7984 */ /* 0x000fe80008000800 */
[----:B------:R-:W-:Y:S01]  /*de30*/  LDS R158, [R3+UR7+0x900] ;  /* 0x00090007039e7984 */ /* 0x000fe20008000800 */
[C---:B------:R-:W-:Y:S03]  /*de40*/  HMMA.1688.F32.TF32 R72, R176.reuse, R38, R72 ;  /* 0x00000026b048723c */ /* 0x040fe60000081048 */
[----:B------:R-:W-:Y:S03]  /*de50*/  LDS R157, [R195+UR7+0x100] ;  /* 0x00010007c39d7984 */ /* 0x000fe60008000800 */
[C---:B------:R-:W-:Y:S01]  /*de60*/  HMMA.1688.F32.TF32 R96, R176.reuse, R34, R96 ;  /* 0x00000022b060723c */ /* 0x040fe20000081060 */
[----:B------:R-:W1:Y:S05]  /*de70*/  LDS R159, [R195+UR7+0x900] ;  /* 0x00090007c39f7984 */ /* 0x000e6a0008000800 */
[C---:B------:R-:W-:Y:S06]  /*de80*/  HMMA.1688.F32.TF32 R112, R176.reuse, R154, R112 ;  /* 0x0000009ab070723c */ /* 0x040fec0000081070 */
[C---:B------:R-:W-:Y:S06]  /*de90*/  HMMA.1688.F32.TF32 R128, R176.reuse, R66, R128 ;  /* 0x00000042b080723c */ /* 0x040fec0000081080 */
[C---:B------:R-:W-:Y:S06]  /*dea0*/  HMMA.1688.F32.TF32 R144, R176.reuse, R62, R144 ;  /* 0x0000003eb090723c */ /* 0x040fec0000081090 */
[C---:B------:R-:W-:Y:S06]  /*deb0*/  HMMA.1688.F32.TF32 R88, R176.reuse, R58, R88 ;  /* 0x0000003ab058723c */ /* 0x040fec0000081058 */
[C---:B------:R-:W-:Y:S06]  /*dec0*/  HMMA.1688.F32.TF32 R84, R176.reuse, R54, R84 ;  /* 0x00000036b054723c */ /* 0x040fec0000081054 */
[----:B------:R-:W-:Y:S06]  /*ded0*/  HMMA.1688.F32.TF32 R8, R176, R46, R8 ;  /* 0x0000002eb008723c */ /* 0x000fec0000081008 */
[C---:B-1----:R-:W-:Y:S06]  /*dee0*/  HMMA.1688.F32.TF32 R76, R156.reuse, R36, R76 ;  /* 0x000000249c4c723c */ /* 0x042fec000008104c */
        /* <DEDUP_REMOVED lines=24> */
[C---:B------:R-:W-:Y:S01]  /*e070*/  HMMA.1688.F32.TF32 R24, R156.reuse, R56, R24 ;  /* 0x000000389c18723c */ /* 0x040fe20000081018 */
[----:B------:R-:W-:Y:S04]  /*e080*/  LDS R56, [R3+UR7+0x2180] ;  /* 0x0021800703387984 */ /* 0x000fe80008000800 */
[----:B------:R-:W-:Y:S01]  /*e090*/  LDS R57, [R195+UR7+0x2180] ;  /* 0x00218007c3397984 */ /* 0x000fe20008000800 */
[C---:B------:R-:W-:Y:S06]  /*e0a0*/  HMMA.1688.F32.TF32 R28, R156.reuse, R52, R28 ;  /* 0x000000349c1c723c */ /* 0x040fec000008101c */
[----:B------:R-:W-:Y:S01]  /*e0b0*/  HMMA.1688.F32.TF32 R40, R156, R44, R40 ;  /* 0x0000002c9c28723c */ /* 0x000fe20000081028 */
[----:B------:R-:W-:Y:S01]  /*e0c0*/  LDS R156, [R3+UR7+0x1180] ;  /* 0x00118007039c7984 */ /* 0x000fe20008000800 */
[----:B------:R-:W-:-:S03]  /*e0d0*/  LOP3.LUT R53, R6, 0x40, RZ, 0x3c, !PT ;  /* 0x0000004006357812 */ /* 0x000fc600078e3cff */
[----:B------:R-:W-:Y:S01]  /*e0e0*/  LDS R158, [R3+UR7+0x1980] ;  /* 0x00198007039e7984 */ /* 0x000fe20008000800 */
[C---:B------:R-:W-:Y:S03]  /*e0f0*/  HMMA.1688.F32.TF32 R124, R180.reuse, R66, R124 ;  /* 0x00000042b47c723c */ /* 0x040fe6000008107c */
[----:B------:R-:W-:Y:S03]  /*e100*/  LDS R157, [R195+UR7+0x1180] ;  /* 0x00118007c39d7984 */ /* 0x000fe60008000800 */
[C---:B------:R-:W-:Y:S01]  /*e110*/  HMMA.1688.F32.TF32 R140, R180.reuse, R62, R140 ;  /* 0x0000003eb48c723c */ /* 0x040fe2000008108c */
[----:B------:R-:W1:Y:S05]  /*e120*/  LDS R159, [R195+UR7+0x1980] ;  /* 0x00198007c39f7984 */ /* 0x000e6a0008000800 */
[C---:B------:R-:W-:Y:S01]  /*e130*/  HMMA.1688.F32.TF32 R188, R180.reuse, R58, R168 ;  /* 0x0000003ab4bc723c */ /* 0x040fe200000810a8 */
[----:B------:R-:W-:Y:S04]  /*e140*/  LDS R168, [R3+UR7+0x2000] ;  /* 0x0020000703a87984 */ /* 0x000fe80008000800 */
[----:B------:R-:W-:Y:S01]  /*e150*/  LDS R170, [R3+UR7+0x2800] ;  /* 0x0028000703aa7984 */ /* 0x000fe20008000800 */
[C---:B------:R-:W-:Y:S03]  /*e160*/  HMMA.1688.F32.TF32 R184, R180.reuse, R54, R172 ;  /* 0x00000036b4b8723c */ /* 0x040fe600000810ac */
[----:B------:R-:W-:Y:S03]  /*e170*/  LDS R169, [R195+UR7+0x2000] ;  /* 0x00200007c3a97984 */ /* 0x000fe60008000800 */
[----:B------:R-:W-:Y:S01]  /*e180*/  HMMA.1688.F32.TF32 R180, R180, R46, R92 ;  /* 0x0000002eb4b4723c */ /* 0x000fe2000008105c */
[----:B------:R-:W-:Y:S04]  /*e190*/  LDSM.16.M88.4 R92, [R53+UR10+0x10000] ;  /* 0x0100000a355c783b */ /* 0x000fe80008000200 */
[----:B------:R-:W2:Y:S01]  /*e1a0*/  LDS R171, [R195+UR7+0x2800] ;  /* 0x00280007c3ab7984 */ /* 0x000ea20008000800 */
[C---:B-1----:R-:W-:Y:S06]  /*e1b0*/  HMMA.1688.F32.TF32 R176, R156.reuse, R38, R48 ;  /* 0x000000269cb0723c */ /* 0x042fec0000081030 */
[C---:B------:R-:W-:Y:S01]  /*e1c0*/  HMMA.1688.F32.TF32 R160, R156.reuse, R34, R104 ;  /* 0x000000229ca0723c */ /* 0x040fe20000081068 */
[----:B------:R-:W1:Y:S05]  /*e1d0*/  LDSM.16.M88.4 R104, [R53+UR10+0x10800] ;  /* 0x0108000a3568783b */ /* 0x000e6a0008000200 */
[C---:B------:R-:W-:Y:S01]  /*e1e0*/  HMMA.1688.F32.TF32 R36, R156.reuse, R66, R136 ;  /* 0x000000429c24723c */ /* 0x040fe20000081088 */
[----:B------:R-:W-:Y:S04]  /*e1f0*/  LDS R136, [R3+UR7+0x2100] ;  /* 0x0021000703887984 */ /* 0x000fe80008000800 */
[----:B------:R-:W-:Y:S01]  /*e200*/  LDS R138, [R3+UR7+0x2900] ;  /* 0x00290007038a7984 */ /* 0x000fe20008000800 */
[C---:B------:R-:W-:Y:S03]  /*e210*/  HMMA.1688.F32.TF32 R32, R156.reuse, R62, R164 ;  /* 0x0000003e9c20723c */ /* 0x040fe600000810a4 */
[----:B------:R-:W-:Y:S03]  /*e220*/  LDS R137, [R195+UR7+0x2100] ;  /* 0x00210007c3897984 */ /* 0x000fe60008000800 */
[C---:B------:R-:W-:Y:S01]  /*e230*/  HMMA.1688.F32.TF32 R48, R156.reuse, R154, R120 ;  /* 0x0000009a9c30723c */ /* 0x040fe20000081078 */
[----:B------:R-:W3:Y:S04]  /*e240*/  LDSM.16.M88.4 R120, [R53+UR10+0x11000] ;  /* 0x0110000a3578783b */ /* 0x000ee80008000200 */
[----:B------:R-:W4:Y:S01]  /*e250*/  LDSM.16.M88.4 R152, [R53+UR10+0x11800] ;  /* 0x0118000a3598783b */ /* 0x000f220008000200 */
[C---:B------:R-:W-:Y:S03]  /*e260*/  HMMA.1688.F32.TF32 R64, R156.reuse, R58, R24 ;  /* 0x0000003a9c40723c */ /* 0x040fe60000081018 */
[----:B------:R-:W-:Y:S03]  /*e270*/  LDS R58, [R3+UR7+0x2980] ;  /* 0x00298007033a7984 */ /* 0x000fe60008000800 */
[C---:B------:R-:W-:Y:S01]  /*e280*/  HMMA.1688.F32.TF32 R60, R156.reuse, R54, R28 ;  /* 0x000000369c3c723c */ /* 0x040fe2000008101c */
[----:B------:R-:W5:Y:S04]  /*e290*/  LDS R59, [R195+UR7+0x2980] ;  /* 0x00298007c33b7984 */ /* 0x000f680008000800 */
[----:B------:R-:W5:Y:S01]  /*e2a0*/  LDSM.16.M88.4 R52, [R53+UR10+0x12000] ;  /* 0x0120000a3534783b */ /* 0x000f620008000200 */
[----:B------:R-:W-:Y:S03]  /*e2b0*/  HMMA.1688.F32.TF32 R40, R156, R46, R40 ;  /* 0x0000002e9c28723c */ /* 0x000fe60000081028 */
[----:B------:R-:W-:Y:S03]  /*e2c0*/  LDS R156, [R3+UR7+0x2080] ;  /* 0x00208007039c7984 */ /* 0x000fe60008000800 */
[C---:B--2---:R-:W-:Y:S01]  /*e2d0*/  HMMA.1688.F32.TF32 R68, R168.reuse, R92, R68 ;  /* 0x0000005ca844723c */ /* 0x044fe20000081044 */
[----:B------:R-:W-:Y:S04]  /*e2e0*/  LDS R158, [R3+UR7+0x2880] ;  /* 0x00288007039e7984 */ /* 0x000fe80008000800 */
[----:B------:R-:W-:Y:S01]  /*e2f0*/  LDS R157, [R195+UR7+0x2080] ;  /* 0x00208007c39d7984 */ /* 0x000fe20008000800 */
[C---:B-1----:R-:W-:Y:S03]  /*e300*/  HMMA.1688.F32.TF32 R80, R168.reuse, R104, R80 ;  /* 0x00000068a850723c */ /* 0x042fe60000081050 */
[----:B------:R-:W1:Y:S04]  /*e310*/  LDS R159, [R195+UR7+0x2880] ;  /* 0x00288007c39f7984 */ /* 0x000e680008000800 */
[----:B------:R-:W2:Y:S01]  /*e320*/  LDS R139, [R195+UR7+0x2900] ;  /* 0x00290007c38b7984 */ /* 0x000ea20008000800 */
[C---:B---3--:R-:W-:Y:S06]  /*e330*/  HMMA.1688.F32.TF32 R108, R168.reuse, R120, R108 ;  /* 0x00000078a86c723c */ /* 0x048fec000008106c */
[----:B----4-:R-:W-:Y:S06]  /*e340*/  HMMA.1688.F32.TF32 R124, R168, R152, R124 ;  /* 0x00000098a87c723c */ /* 0x010fec000008107c */
[C---:B-----5:R-:W-:Y:S06]  /*e350*/  HMMA.1688.F32.TF32 R24, R56.reuse, R120, R48 ;  /* 0x000000783818723c */ /* 0x060fec0000081030 */
[C---:B------:R-:W-:Y:S06]  /*e360*/  HMMA.1688.F32.TF32 R28, R56.reuse, R152, R36 ;  /* 0x00000098381c723c */ /* 0x040fec0000081024 */
[----:B------:R-:W-:Y:S06]  /*e370*/  HMMA.1688.F32.TF32 R164, R56, R104, R160 ;  /* 0x0000006838a4723c */ /* 0x000fec00000810a0 */
[----:B------:R-:W-:Y:S06]  /*e380*/  HMMA.1688.F32.TF32 R140, R168, R52, R140 ;  /* 0x00000034a88c723c */ /* 0x000fec000008108c */
[-C--:B-1----:R-:W-:Y:S06]  /*e390*/  HMMA.1688.F32.TF32 R172, R156, R92.reuse, R72 ;  /* 0x0000005c9cac723c */ /* 0x082fec0000081048 */
[----:B--2---:R-:W-:Y:S01]  /*e3a0*/  HMMA.1688.F32.TF32 R76, R136, R92, R76 ;  /* 0x0000005c884c723c */ /* 0x004fe2000008104c */
[----:B------:R-:W-:-:S05]  /*e3b0*/  LOP3.LUT R75, R6, 0x40, RZ, 0x3c, !PT ;  /* 0x00000040064b7812 */ /* 0x000fca00078e3cff */
[----:B------:R-:W1:Y:S01]  /*e3c0*/  LDSM.16.M88.4 R48, [R75+UR10+0x12800] ;  /* 0x0128000a4b30783b */ /* 0x000e620008000200 */
[-C--:B------:R-:W-:Y:S03]  /*e3d0*/  HMMA.1688.F32.TF32 R96, R156, R104.reuse, R96 ;  /* 0x000000689c60723c */ /* 0x080fe60000081060 */
[----:B------:R-:W2:Y:S03]  /*e3e0*/  LDSM.16.M88.4 R44, [R75+UR10+0x13000] ;  /* 0x0130000a4b2c783b */ /* 0x000ea60008000200 */
[----:B------:R-:W-:Y:S01]  /*e3f0*/  HMMA.1688.F32.TF32 R100, R136, R104, R100 ;  /* 0x000000688864723c */ /* 0x000fe20000081064 */
[----:B------:R1:W3:Y:S05]  /*e400*/  LDSM.16.M88.4 R36, [R75+UR10+0x13800] ;  /* 0x0138000a4b24783b */ /* 0x0002ea0008000200 */
[-C--:B------:R-:W-:Y:S06]  /*e410*/  HMMA.1688.F32.TF32 R112, R156, R120.reuse, R112 ;  /* 0x000000789c70723c */ /* 0x080fec0000081070 */
[----:B------:R-:W-:Y:S06]  /*e420*/  HMMA.1688.F32.TF32 R116, R136, R120, R116 ;  /* 0x000000788874723c */ /* 0x000fec0000081074 */
[-C--:B------:R-:W-:Y:S06]  /*e430*/  HMMA.1688.F32.TF32 R128, R156, R152.reuse, R128 ;  /* 0x000000989c80723c */ /* 0x080fec0000081080 */
[----:B------:R-:W-:Y:S06]  /*e440*/  HMMA.1688.F32.TF32 R132, R136, R152, R132 ;  /* 0x000000988884723c */ /* 0x000fec0000081084 */
[----:B------:R-:W-:Y:S06]  /*e450*/  HMMA.1688.F32.TF32 R144, R156, R52, R144 ;  /* 0x000000349c90723c */ /* 0x000fec0000081090 */
[C---:B-1----:R-:W-:Y:S06]  /*e460*/  HMMA.1688.F32.TF32 R72, R168.reuse, R48, R188 ;  /* 0x00000030a848723c */ /* 0x042fec00000810bc */
[----:B--2---:R-:W-:Y:S06]  /*e470*/  HMMA.1688.F32.TF32 R160, R168, R44, R184 ;  /* 0x0000002ca8a0723c */ /* 0x004fec00000810b8 */
[----:B------:R-:W-:Y:S06]  /*e480*/  HMMA.1688.F32.TF32 R148, R136, R52, R148 ;  /* 0x000000348894723c */ /* 0x000fec0000081094 */
[----:B---3--:R-:W-:Y:S01]  /*e490*/  HMMA.1688.F32.TF32 R168, R168, R36, R180 ;  /* 0x00000024a8a8723c */ /* 0x008fe200000810b4 */
        /* <DEDUP_REMOVED lines=8> */
[----:B------:R-:W-:Y:S01]  /*e520*/  LDS R158, [R3+UR7+0x3880] ;  /* 0x00388007039e7984 */ /* 0x000fe20008000800 */
[C---:B------:R-:W-:Y:S03]  /*e530*/  HMMA.1688.F32.TF32 R12, R136.reuse, R48, R12 ;  /* 0x00000030880c723c */ /* 0x040fe6000008100c */
[----:B------:R-:W-:Y:S03]  /*e540*/  LDS R157, [R195+UR7+0x3080] ;  /* 0x00308007c39d7984 */ /* 0x000fe60008000800 */
[C---:B------:R-:W-:Y:S01]  /*e550*/  HMMA.1688.F32.TF32 R16, R136.reuse, R44, R16 ;  /* 0x0000002c8810723c */ /* 0x040fe20000081010 */
[----:B------:R-:W2:Y:S05]  /*e560*/  LDS R159, [R195+UR7+0x3880] ;  /* 0x00388007c39f7984 */ /* 0x000eaa0008000800 */
[----:B------:R-:W-:Y:S01]  /*e570*/  HMMA.1688.F32.TF32 R20, R136, R36, R20 ;  /* 0x000000248814723c */ /* 0x000fe20000081014 */
[----:B------:R-:W-:Y:S04]  /*e580*/  LDS R136, [R3+UR7+0x3100] ;  /* 0x0031000703887984 */ /* 0x000fe80008000800 */
[----:B------:R-:W-:Y:S01]  /*e590*/  LDS R138, [R3+UR7+0x3900] ;  /* 0x00390007038a7984 */ /* 0x000fe20008000800 */
[C---:B------:R-:W-:Y:S03]  /*e5a0*/  HMMA.1688.F32.TF32 R176, R56.reuse, R92, R176 ;  /* 0x0000005c38b0723c */ /* 0x040fe600000810b0 */
[----:B------:R-:W-:Y:S03]  /*e5b0*/  LDS R137, [R195+UR7+0x3100] ;  /* 0x00310007c3897984 */ /* 0x000fe60008000800 */
[C---:B------:R-:W-:Y:S01]  /*e5c0*/  HMMA.1688.F32.TF32 R32, R56.reuse, R52, R32 ;  /* 0x000000343820723c */ /* 0x040fe20000081020 */
[----:B------:R-:W3:Y:S05]  /*e5d0*/  LDS R139, [R195+UR7+0x3900] ;  /* 0x00390007c38b7984 */ /* 0x000eea0008000800 */
[C---:B------:R-:W-:Y:S06]  /*e5e0*/  HMMA.1688.F32.TF32 R64, R56.reuse, R48, R64 ;  /* 0x000000303840723c */ /* 0x040fec0000081040 */
[C---:B------:R-:W-:Y:S06]  /*e5f0*/  HMMA.1688.F32.TF32 R60, R56.reuse, R44, R60 ;  /* 0x0000002c383c723c */ /* 0x040fec000008103c */
[----:B------:R-:W-:Y:S01]  /*e600*/  HMMA.1688.F32.TF32 R40, R56, R36, R40 ;  /* 0x000000243828723c */ /* 0x000fe20000081028 */
[----:B------:R-:W-:Y:S04]  /*e610*/  LDS R56, [R3+UR7+0x3180] ;  /* 0x0031800703387984 */ /* 0x000fe80008000800 */
[----:B------:R-:W-:Y:S01]  /*e620*/  LDS R58, [R3+UR7+0x3980] ;  /* 0x00398007033a7984 */ /* 0x000fe20008000800 */
[C---:B-1----:R-:W-:Y:S03]  /*e630*/  HMMA.1688.F32.TF32 R68, R180.reuse, R94, R68 ;  /* 0x0000005eb444723c */ /* 0x042fe60000081044 */
        /* <DEDUP_REMOVED lines=11> */
[C---:B--2---:R-:W-:Y:S03]  /*e6f0*/  HMMA.1688.F32.TF32 R172, R156.reuse, R94, R172 ;  /* 0x0000005e9cac723c */ /* 0x044fe600000810ac */
[----:B------:R-:W-:Y:S03]  /*e700*/  LDS R181, [R195+UR7+0x5000] ;  /* 0x00500007c3b57984 */ /* 0x000fe60008000800 */
[C---:B------:R-:W-:Y:S01]  /*e710*/  HMMA.1688.F32.TF32 R96, R156.reuse, R106, R96 ;  /* 0x0000006a9c60723c */ /* 0x040fe20000081060 */
[----:B------:R-:W-:Y:S05]  /*e720*/  LDS R183, [R195+UR7+0x5800] ;  /* 0x00580007c3b77984 */ /* 0x000fea0008000800 */
        /* <DEDUP_REMOVED lines=8> */
[C---:B---3--:R-:W-:Y:S03]  /*e7b0*/  HMMA.1688.F32.TF32 R76, R136.reuse, R94, R76 ;  /* 0x0000005e884c723c */ /* 0x048fe6000008104c */
        /* <DEDUP_REMOVED lines=9> */
[----:B------:R-:W-:Y:S05]  /*e850*/  LDSM.16.M88.4 R136, [R6+UR10+0x11880] ;  /* 0x0118800a0688783b */ /* 0x000fea0008000200 */
[C---:B-1----:R-:W-:Y:S01]  /*e860*/  HMMA.1688.F32.TF32 R92, R56.reuse, R94, R176 ;  /* 0x0000005e385c723c */ /* 0x042fe200000810b0 */
[----:B------:R-:W-:Y:S04]  /*e870*/  LDS R176, [R3+UR7+0x5080] ;  /* 0x0050800703b07984 */ /* 0x000fe80008000800 */
[----:B------:R-:W-:Y:S01]  /*e880*/  LDS R178, [R3+UR7+0x5880] ;  /* 0x0058800703b27984 */ /* 0x000fe20008000800 */
[C---:B------:R-:W-:Y:S03]  /*e890*/  HMMA.1688.F32.TF32 R104, R56.reuse, R106, R164 ;  /* 0x0000006a3868723c */ /* 0x040fe600000810a4 */
[----:B------:R-:W-:Y:S03]  /*e8a0*/  LDSM.16.M88.4 R164, [R6+UR10+0x12080] ;  /* 0x0120800a06a4783b */ /* 0x000fe60008000200 */
[C---:B------:R-:W-:Y:S01]  /*e8b0*/  HMMA.1688.F32.TF32 R120, R56.reuse, R122, R24 ;  /* 0x0000007a3878723c */ /* 0x040fe20000081018 */
[----:B------:R-:W-:Y:S04]  /*e8c0*/  LDSM.16.M88.4 R24, [R6+UR10+0x12880] ;  /* 0x0128800a0618783b */ /* 0x000fe80008000200 */
        /* <DEDUP_REMOVED lines=9> */
[----:B------:R-:W-:Y:S05]  /*e960*/  LDSM.16.M88.4 R60, [R6+UR10+0x10080] ;  /* 0x0100800a063c783b */ /* 0x000fea0008000200 */
[----:B------:R-:W-:Y:S01]  /*e970*/  HMMA.1688.F32.TF32 R36, R56, R38, R40 ;  /* 0x000000263824723c */ /* 0x000fe20000081028 */
[----:B------:R-:W-:Y:S04]  /*e980*/  LDS R40, [R3+UR7+0x4000] ;  /* 0x0040000703287984 */ /* 0x000fe80008000800 */
[----:B------:R-:W-:Y:S04]  /*e990*/  LDS R42, [R3+UR7+0x4800] ;  /* 0x00480007032a7984 */ /* 0x000fe80008000800 */
[----:B------:R-:W-:Y:S04]  /*e9a0*/  LDS R41, [R195+UR7+0x4000] ;  /* 0x00400007c3297984 */ /* 0x000fe80008000800 */
[----:B------:R-:W1:Y:S04]  /*e9b0*/  LDS R43, [R195+UR7+0x4800] ;  /* 0x00480007c32b7984 */ /* 0x000e680008000800 */
[----:B------:R-:W2:Y:S01]  /*e9c0*/  LDSM.16.M88.4 R56, [R6+UR10+0x10880] ;  /* 0x0108800a0638783b */ /* 0x000ea20008000200 */
[C---:B-1----:R-:W-:Y:S06]  /*e9d0*/  HMMA.1688.F32.TF32 R68, R40.reuse, R60, R68 ;  /* 0x0000003c2844723c */ /* 0x042fec0000081044 */
[C---:B--2---:R-:W-:Y:S06]  /*e9e0*/  HMMA.1688.F32.TF32 R80, R40.reuse, R56, R80 ;  /* 0x000000382850723c */ /* 0x044fec0000081050 */
        /* <DEDUP_REMOVED lines=13> */
[----:B------:R-:W-:Y:S01]  /*eac0*/  HMMA.1688.F32.TF32 R108, R180, R66, R108 ;  /* 0x00000042b46c723c */ /* 0x000fe2000008106c */
[----:B------:R-:W-:-:S05]  /*ead0*/  LOP3.LUT R163, R6, 0x40, RZ, 0x3c, !PT ;  /* 0x0000004006a37812 */ /* 0x000fca00078e3cff */
        /* <DEDUP_REMOVED lines=44> */
[----:B------:R-:W-:Y:S05]  /*eda0*/  LDSM.16.M88.4 R156, [R163+UR10+0x13080] ;  /* 0x0130800aa39c783b */ /* 0x000fea0008000200 */
        /* <DEDUP_REMOVED lines=9> */
[----:B------:R-:W-:Y:S04]  /*ee40*/  LDS R42, [R3+UR7+0x5980] ;  /* 0x00598007032a7984 */ /* 0x000fe80008000800 */
[----:B------:R-:W-:Y:S04]  /*ee50*/  LDS R41, [R195+UR7+0x5180] ;  /* 0x00518007c3297984 */ /* 0x000fe80008000800 */
[----:B------:R-:W1:Y:S02]  /*ee60*/  LDS R43, [R195+UR7+0x5980] ;  /* 0x00598007c32b7984 */ /* 0x000e640008000800 */
[C---:B-1----:R-:W-:Y:S02]  /*ee70*/  HMMA.1688.F32.TF32 R176, R40.reuse, R62, R92 ;  /* 0x0000003e28b0723c */ /* 0x042fe4000008105c */
[----:B------:R-:W-:Y:S04]  /*ee80*/  LDS R92, [R3+UR7+0x6000] ;  /* 0x00600007035c7984 */ /* 0x000fe80008000800 */
[----:B------:R-:W-:Y:S01]  /*ee90*/  LDS R94, [R3+UR7+0x6800] ;  /* 0x00680007035e7984 */ /* 0x000fe20008000800 */
[C---:B------:R-:W-:Y:S03]  /*eea0*/  HMMA.1688.F32.TF32 R104, R40.reuse, R58, R104 ;  /* 0x0000003a2868723c */ /* 0x040fe60000081068 */
[----:B------:R-:W-:Y:S03]  /*eeb0*/  LDS R93, [R195+UR7+0x6000] ;  /* 0x00600007c35d7984 */ /* 0x000fe60008000800 */
[C---:B------:R-:W-:Y:S01]  /*eec0*/  HMMA.1688.F32.TF32 R120, R40.reuse, R66, R120 ;  /* 0x000000422878723c */ /* 0x040fe20000081078 */
[----:B------:R-:W-:Y:S04]  /*eed0*/  LDS R95, [R195+UR7+0x6800] ;  /* 0x00680007c35f7984 */ /* 0x000fe80008000800 */
[----:B------:R-:W1:Y:S01]  /*eee0*/  LDSM.16.M88.4 R64, [R163+UR10+0x12080] ;  /* 0x0120800aa340783b */ /* 0x000e620008000200 */
[C---:B------:R-:W-:Y:S03]  /*eef0*/  HMMA.1688.F32.TF32 R136, R40.reuse, R138, R152 ;  /* 0x0000008a2888723c */ /* 0x040fe60000081098 */
[----:B------:R-:W2:Y:S03]  /*ef00*/  LDSM.16.M88.4 R56, [R163+UR10+0x11080] ;  /* 0x0110800aa338783b */ /* 0x000ea60008000200 */
[C---:B------:R-:W-:Y:S01]  /*ef10*/  HMMA.1688.F32.TF32 R164, R40.reuse, R166, R52 ;  /* 0x000000a628a4723c */ /* 0x040fe20000081034 */
[----:B------:R-:W3:Y:S04]  /*ef20*/  LDSM.16.M88.4 R52, [R163+UR10+0x10880] ;  /* 0x0108800aa334783b */ /* 0x000ee80008000200 */
[----:B------:R-:W4:Y:S01]  /*ef30*/  LDSM.16.M88.4 R152, [R163+UR10+0x12880] ;  /* 0x0128800aa398783b */ /* 0x000f220008000200 */
[C---:B------:R-:W-:Y:S03]  /*ef40*/  HMMA.1688.F32.TF32 R24, R40.reuse, R26, R48 ;  /* 0x0000001a2818723c */ /* 0x040fe60000081030 */
[----:B------:R-:W5:Y:S03]  /*ef50*/  LDSM.16.M88.4 R48, [R163+UR10+0x10080] ;  /* 0x0100800aa330783b */ /* 0x000f660008000200 */
[C---:B------:R-:W-:Y:S01]  /*ef60*/  HMMA.1688.F32.TF32 R28, R40.reuse, R30, R44 ;  /* 0x0000001e281c723c */ /* 0x040fe2000008102c */
[----:B------:R-:W-:Y:S04]  /*ef70*/  LDS R44, [R3+UR7+0x6180] ;  /* 0x00618007032c7984 */ /* 0x000fe80008000800 */
[----:B------:R-:W-:Y:S01]  /*ef80*/  LDS R46, [R3+UR7+0x6980] ;  /* 0x00698007032e7984 */ /* 0x000fe20008000800 */
[----:B------:R-:W-:Y:S03]  /*ef90*/  HMMA.1688.F32.TF32 R32, R40, R34, R36 ;  /* 0x000000222820723c */ /* 0x000fe60000081024 */
[----:B------:R-:W-:Y:S04]  /*efa0*/  LDS R36, [R3+UR7+0x6080] ;  /* 0x0060800703247984 */ /* 0x000fe80008000800 */
[----:B------:R-:W-:Y:S04]  /*efb0*/  LDS R38, [R3+UR7+0x6880] ;  /* 0x0068800703267984 */ /* 0x000fe80008000800 */
[----:B------:R-:W-:Y:S04]  /*efc0*/  LDS R37, [R195+UR7+0x6080] ;  /* 0x00608007c3257984 */ /* 0x000fe80008000800 */
[----:B------:R-:W5:Y:S01]  /*efd0*/  LDS R39, [R195+UR7+0x6880] ;  /* 0x00688007c3277984 */ /* 0x000f620008000800 */
[C---:B-1----:R-:W-:Y:S03]  /*efe0*/  HMMA.1688.F32.TF32 R140, R92.reuse, R64, R140 ;  /* 0x000000405c8c723c */ /* 0x042fe6000008108c */
[----:B------:R-:W-:Y:S03]  /*eff0*/  LDS R40, [R3+UR7+0x6100] ;  /* 0x0061000703287984 */ /* 0x000fe60008000800 */
[C---:B--2---:R-:W-:Y:S01]  /*f000*/  HMMA.1688.F32.TF32 R108, R92.reuse, R56, R108 ;  /* 0x000000385c6c723c */ /* 0x044fe2000008106c */
[----:B------:R-:W-:Y:S04]  /*f010*/  LDS R42, [R3+UR7+0x6900] ;  /* 0x00690007032a7984 */ /* 0x000fe80008000800 */
[----:B------:R-:W-:Y:S01]  /*f020*/  LDS R41, [R195+UR7+0x6100] ;  /* 0x00610007c3297984 */ /* 0x000fe20008000800 */
[C---:B---3--:R-:W-:Y:S03]  /*f030*/  HMMA.1688.F32.TF32 R80, R92.reuse, R52, R80 ;  /* 0x000000345c50723c */ /* 0x048fe60000081050 */
[----:B------:R-:W1:Y:S03]  /*f040*/  LDS R43, [R195+UR7+0x6900] ;  /* 0x00690007c32b7984 */ /* 0x000e660008000800 */
[C---:B----4-:R-:W-:Y:S01]  /*f050*/  HMMA.1688.F32.TF32 R168, R92.reuse, R152, R188 ;  /* 0x000000985ca8723c */ /* 0x050fe200000810bc */
[----:B------:R-:W-:Y:S04]  /*f060*/  LDS R45, [R195+UR7+0x6180] ;  /* 0x00618007c32d7984 */ /* 0x000fe80008000800 */
[----:B------:R-:W2:Y:S01]  /*f070*/  LDS R47, [R195+UR7+0x6980] ;  /* 0x00698007c32f7984 */ /* 0x000ea20008000800 */
[----:B-----5:R-:W-:Y:S03]  /*f080*/  HMMA.1688.F32.TF32 R68, R92, R48, R68 ;  /* 0x000000305c44723c */ /* 0x020fe60000081044 */
[----:B------:R-:W3:Y:S04]  /*f090*/  LDSM.16.M88.4 R60, [R163+UR10+0x11880] ;  /* 0x0118800aa33c783b */ /* 0x000ee80008000200 */
[----:B------:R-:W4:Y:S01]  /*f0a0*/  LDSM.16.M88.4 R160, [R163+UR10+0x13880] ;  /* 0x0138800aa3a0783b */ /* 0x000f220008000200 */
[C---:B------:R-:W-:Y:S06]  /*f0b0*/  HMMA.1688.F32.TF32 R144, R36.reuse, R64, R144 ;  /* 0x000000402490723c */ /* 0x040fec0000081090 */
[C---:B------:R-:W-:Y:S06]  /*f0c0*/  HMMA.1688.F32.TF32 R112, R36.reuse, R56, R112 ;  /* 0x000000382470723c */ /* 0x040fec0000081070 */
[----:B------:R-:W-:Y:S06]  /*f0d0*/  HMMA.1688.F32.TF32 R96, R36, R52, R96 ;  /* 0x000000342460723c */ /* 0x000fec0000081060 */
[-C--:B-1----:R-:W-:Y:S06]  /*f0e0*/  HMMA.1688.F32.TF32 R148, R40, R64.reuse, R148 ;  /* 0x000000402894723c */ /* 0x082fec0000081094 */
[----:B--2---:R-:W-:Y:S01]  /*f0f0*/  HMMA.1688.F32.TF32 R164, R44, R64, R164 ;  /* 0x000000402ca4723c */ /* 0x004fe200000810a4 */
[----:B------:R-:W2:Y:S04]  /*f100*/  LDL.LU R65, [R1+0x4bc] ;  /* 0x0004bc0001417983 */ /* 0x000ea80000300800 */
[----:B------:R-:W5:Y:S01]  /*f110*/  LDL.LU R64, [R1+0x4c0] ;  /* 0x0004c00001407983 */ /* 0x000f620000300800 */
[-C--:B------:R-:W-:Y:S06]  /*f120*/  HMMA.1688.F32.TF32 R116, R40, R56.reuse, R116 ;  /* 0x000000382874723c */ /* 0x080fec0000081074 */
[----:B------:R-:W-:Y:S01]  /*f130*/  HMMA.1688.F32.TF32 R120, R44, R56, R120 ;  /* 0x000000382c78723c */ /* 0x000fe20000081078 */
[----:B------:R-:W2:Y:S05]  /*f140*/  LDL.LU R56, [R1+0x4c4] ;  /* 0x0004c40001387983 */ /* 0x000eaa0000300800 */
[-C--:B------:R-:W-:Y:S06]  /*f150*/  HMMA.1688.F32.TF32 R100, R40, R52.reuse, R100 ;  /* 0x000000342864723c */ /* 0x080fec0000081064 */
[----:B------:R-:W-:Y:S01]  /*f160*/  HMMA.1688.F32.TF32 R104, R44, R52, R104 ;  /* 0x000000342c68723c */ /* 0x000fe20000081068 */
[----:B------:R-:W2:Y:S04]  /*f170*/  LDL.LU R53, [R1+0x4c8] ;  /* 0x0004c80001357983 */ /* 0x000ea80000300800 */
[----:B------:R-:W5:Y:S01]  /*f180*/  LDL R52, [R1+0x520] ;  /* 0x0005200001347983 */ /* 0x000f620000100800 */
[C---:B---3--:R-:W-:Y:S03]  /*f190*/  HMMA.1688.F32.TF32 R124, R92.reuse, R60, R124 ;  /* 0x0000003c5c7c723c */ /* 0x048fe6000008107c */
[----:B------:R-:W3:Y:S03]  /*f1a0*/  LDL.LU R188, [R1+0x508] ;  /* 0x0005080001bc7983 */ /* 0x000ee60000300800 */
[----:B------:R-:W-:Y:S01]  /*f1b0*/  HMMA.1688.F32.TF32 R172, R92, R156, R184 ;  /* 0x0000009c5cac723c */ /* 0x000fe200000810b8 */
[----:B------:R-:W2:Y:S04]  /*f1c0*/  LDL.LU R189, [R1+0x50c] ;  /* 0x00050c0001bd7983 */ /* 0x000ea80000300800 */
[----:B------:R-:W3:Y:S01]  /*f1d0*/  LDL.LU R190, [R1+0x510] ;  /* 0x0005100001be7983 */ /* 0x000ee20000300800 */
[-C--:B------:R-:W-:Y:S03]  /*f1e0*/  HMMA.1688.F32.TF32 R72, R36, R48.reuse, R72 ;  /* 0x000000302448723c */ /* 0x080fe60000081048 */
[----:B------:R-:W3:Y:S03]  /*f1f0*/  LDL.LU R191, [R1+0x514] ;  /* 0x0005140001bf7983 */ /* 0x000ee60000300800 */
[----:B------:R-:W-:Y:S06]  /*f200*/  HMMA.1688.F32.TF32 R176, R44, R48, R176 ;  /* 0x000000302cb0723c */ /* 0x000fec00000810b0 */
[-C--:B------:R-:W-:Y:S06]  /*f210*/  HMMA.1688.F32.TF32 R128, R36, R60.reuse, R128 ;  /* 0x0000003c2480723c */ /* 0x080fec0000081080 */
[----:B------:R-:W-:Y:S06]  /*f220*/  HMMA.1688.F32.TF32 R136, R44, R60, R136 ;  /* 0x0000003c2c88723c */ /* 0x000fec0000081088 */
[----:B----4-:R-:W-:Y:S01]  /*f230*/  HMMA.1688.F32.TF32 R92, R92, R160, R180 ;  /* 0x000000a05c5c723c */ /* 0x010fe200000810b4 */
        /* <DEDUP_REMOVED lines=12> */
[----:B------:R-:W-:Y:S05]  /*f300*/  LDS R39, [R195+UR7+0x7900] ;  /* 0x00790007c3277984 */ /* 0x000fea0008000800 */
[----:B------:R-:W-:Y:S01]  /*f310*/  HMMA.1688.F32.TF32 R32, R44, R160, R32 ;  /* 0x000000a02c20723c */ /* 0x000fe20000081020 */
[----:B------:R-:W-:Y:S04]  /*f320*/  LDS R44, [R3+UR7+0x7080] ;  /* 0x00708007032c7984 */ /* 0x000fe80008000800 */
[----:B------:R-:W-:Y:S01]  /*f330*/  LDS R46, [R3+UR7+0x7880] ;  /* 0x00788007032e7984 */ /* 0x000fe20008000800 */
[C---:B------:R-:W-:Y:S03]  /*f340*/  HMMA.1688.F32.TF32 R76, R40.reuse, R48, R76 ;  /* 0x00000030284c723c */ /* 0x040fe6000008104c */
[----:B------:R-:W-:Y:S03]  /*f350*/  LDS R45, [R195+UR7+0x7080] ;  /* 0x00708007c32d7984 */ /* 0x000fe60008000800 */
[C---:B------:R-:W-:Y:S01]  /*f360*/  HMMA.1688.F32.TF32 R132, R40.reuse, R60, R132 ;  /* 0x0000003c2884723c */ /* 0x040fe20000081084 */
[----:B------:R-:W4:Y:S01]  /*f370*/  LDS R47, [R195+UR7+0x7880] ;  /* 0x00788007c32f7984 */ /* 0x000f220008000800 */
[----:B------:R-:W1:Y:S04]  /*f380*/  LDC R61, c[0x0][0x230] ;  /* 0x00008c00ff3d7b82 */ /* 0x000e680000000800 */
[C---:B------:R-:W-:Y:S06]  /*f390*/  HMMA.1688.F32.TF32 R12, R40.reuse, R152, R12 ;  /* 0x00000098280c723c */ /* 0x040fec000008100c */
[C---:B------:R-:W-:Y:S06]  /*f3a0*/  HMMA.1688.F32.TF32 R16, R40.reuse, R156, R16 ;  /* 0x0000009c2810723c */ /* 0x040fec0000081010 */
[----:B------:R-:W-:Y:S01]  /*f3b0*/  HMMA.1688.F32.TF32 R20, R40, R160, R20 ;  /* 0x000000a02814723c */ /* 0x000fe20000081014 */
[----:B------:R-:W-:Y:S04]  /*f3c0*/  LDS R41, [R195+UR7+0x7180] ;  /* 0x00718007c3297984 */ /* 0x000fe80008000800 */
[----:B------:R-:W-:Y:S04]  /*f3d0*/  LDS R43, [R195+UR7+0x7980] ;  /* 0x00798007c32b7984 */ /* 0x000fe80008000800 */
[----:B------:R-:W-:Y:S04]  /*f3e0*/  LDS R40, [R3+UR7+0x7180] ;  /* 0x0071800703287984 */ /* 0x000fe80008000800 */
[----:B------:R-:W4:Y:S01]  /*f3f0*/  LDS R42, [R3+UR7+0x7980] ;  /* 0x00798007032a7984 */ /* 0x000f220008000800 */
[----:B------:R-:W4:Y:S01]  /*f400*/  S2R R57, SR_TID.X ;  /* 0x0000000000397919 */ /* 0x000f220000002100 */
[----:B-1----:R-:W-:Y:S01]  /*f410*/  IADD3 R61, R61, -0x80, RZ ;  /* 0xffffff803d3d7810 */ /* 0x002fe20007ffe0ff */
[-C--:B------:R-:W-:Y:S06]  /*f420*/  HMMA.1688.F32.TF32 R68, R180, R50.reuse, R68 ;  /* 0x00000032b444723c */ /* 0x080fec0000081044 */
[-C--:B----4-:R-:W-:Y:S06]  /*f430*/  HMMA.1688.F32.TF32 R72, R44, R50.reuse, R72 ;  /* 0x000000322c48723c */ /* 0x090fec0000081048 */
[----:B------:R-:W-:Y:S01]  /*f440*/  HMMA.1688.F32.TF32 R76, R36, R50, R76 ;  /* 0x00000032244c723c */ /* 0x000fe2000008104c */
[----:B------:R-:W-:-:S04]  /*f450*/  UIADD3 UR5, UR5, 0x1, URZ ;  /* 0x0000000105057890 */ /* 0x000fc8000fffe03f */
[----:B------:R-:W-:Y:S01]  /*f460*/  UISETP.GT.AND UP0, UPT, UR5, 0x1, UPT ;  /* 0x000000010500788c */ /* 0x000fe2000bf04270 */
[C---:B------:R-:W-:Y:S06]  /*f470*/  HMMA.1688.F32.TF32 R48, R40.reuse, R50, R176 ;  /* 0x000000322830723c */ /* 0x040fec00000810b0 */
[C---:B------:R-:W-:Y:S06]  /*f480*/  HMMA.1688.F32.TF32 R104, R40.reuse, R54, R104 ;  /* 0x000000362868723c */ /* 0x040fec0000081068 */
[C---:B------:R-:W-:Y:S06]  /*f490*/  HMMA.1688.F32.TF32 R120, R40.reuse, R58, R120 ;  /* 0x0000003a2878723c */ /* 0x040fec0000081078 */
[C---:B------:R-:W-:Y:S06]  /*f4a0*/  HMMA.1688.F32.TF32 R136, R40.reuse, R62, R136 ;  /* 0x0000003e2888723c */ /* 0x040fec0000081088 */
[C---:B------:R-:W-:Y:S06]  /*f4b0*/  HMMA.1688.F32.TF32 R164, R40.reuse, R66, R164 ;  /* 0x0000004228a4723c */ /* 0x040fec00000810a4 */
[C---:B------:R-:W-:Y:S06]  /*f4c0*/  HMMA.1688.F32.TF32 R24, R40.reuse, R154, R24 ;  /* 0x0000009a2818723c */ /* 0x040fec0000081018 */
[C---:B------:R-:W-:Y:S06]  /*f4d0*/  HMMA.1688.F32.TF32 R28, R40.reuse, R158, R28 ;  /* 0x0000009e281c723c */ /* 0x040fec000008101c */
[----:B------:R-:W-:Y:S07]  /*f4e0*/  HMMA.1688.F32.TF32 R40, R40, R162, R32 ;  /* 0x000000a22828723c */ /* 0x000fee0000081020 */
[----:B------:R-:W-:-:S05]  /*f4f0*/  IMAD R32, R192, -0x40, R61 ;  /* 0xffffffc0c0207824 */ /* 0x000fca00078e023d */
[----:B------:R-:W-:Y:S01]  /*f500*/  ISETP.GT.AND P1, PT, R32, RZ, PT ;  /* 0x000000ff2000720c */ /* 0x000fe20003f24270 */
[----:B------:R-:W-:Y:S01]  /*f510*/  USEL UR5, UR5, URZ, !UP0 ;  /* 0x0000003f05057287 */ /* 0x000fe2000c000000 */
[----:B------:R-:W-:-:S03]  /*f520*/  LOP3.LUT R57, R57, 0x3f, RZ, 0xc0, !PT ;  /* 0x0000003f39397812 */ /* 0x000fc600078ec0ff */
[----:B------:R-:W-:Y:S02]  /*f530*/  ULEA UR7, UR5, UR4, 0xf ;  /* 0x0000000405077291 */ /* 0x000fe4000f8e783f */
[----:B------:R-:W-:Y:S01]  /*f540*/  IMAD.SHL.U32 R60, R57, 0x4, RZ ;  /* 0x00000004393c7824 */ /* 0x000fe200078e00ff */
[C---:B------:R-:W-:Y:S06]  /*f550*/  HMMA.1688.F32.TF32 R100, R36.reuse, R54, R100 ;  /* 0x000000362464723c */ /* 0x040fec0000081064 */
[C---:B------:R-:W-:Y:S06]  /*f560*/  HMMA.1688.F32.TF32 R116, R36.reuse, R58, R116 ;  /* 0x0000003a2474723c */ /* 0x040fec0000081074 */
[C---:B------:R-:W-:Y:S06]  /*f570*/  HMMA.1688.F32.TF32 R132, R36.reuse, R62, R132 ;  /* 0x0000003e2484723c */ /* 0x040fec0000081084 */
[C---:B------:R-:W-:Y:S06]  /*f580*/  HMMA.1688.F32.TF32 R148, R36.reuse, R66, R148 ;  /* 0x000000422494723c */ /* 0x040fec0000081094 */
[C---:B------:R-:W-:Y:S06]  /*f590*/  HMMA.1688.F32.TF32 R12, R36.reuse, R154, R12 ;  /* 0x0000009a240c723c */ /* 0x040fec000008100c */
[----:B------:R-:W-:Y:S01]  /*f5a0*/  HMMA.1688.F32.TF32 R16, R36, R158, R16 ;  /* 0x0000009e2410723c */ /* 0x000fe20000081010 */
[----:B-----5:R-:W-:-:S05]  /*f5b0*/  VIADD R33, R52, 0xfffffffe ;  /* 0xfffffffe34217836 */ /* 0x020fca0000000000 */
[----:B------:R-:W-:Y:S02]  /*f5c0*/  ISETP.GE.AND P0, PT, R192, R33, PT ;  /* 0x00000021c000720c */ /* 0x000fe40003f06270 */
[----:B------:R-:W-:-:S04]  /*f5d0*/  SEL R33, RZ, 0x4, !P1 ;  /* 0x00000004ff217807 */ /* 0x000fc80004800000 */
[----:B------:R-:W-:Y:S02]  /*f5e0*/  SEL R33, R33, RZ, !P0 ;  /* 0x000000ff21217207 */ /* 0x000fe40004000000 */
[----:B--2---:R-:W-:Y:S02]  /*f5f0*/  IADD3 R189, P1, R189, R5, RZ ;  /* 0x00000005bdbd7210 */ /* 0x004fe40007f3e0ff */
[----:B------:R-:W-:Y:S02]  /*f600*/  ISETP.NE.U32.AND P2, PT, R33, RZ, PT ;  /* 0x000000ff2100720c */ /* 0x000fe40003f45070 */
[----:B---3--:R-:W-:Y:S01]  /*f610*/  IADD3.X R188, R188, R4, RZ, P1, !PT ;  /* 0x00000004bcbc7210 */ /* 0x008fe20000ffe4ff */
[----:B------:R-:W-:Y:S02]  /*f620*/  VIADD R33, R60, UR7 ;  /* 0x000000073c217c36 */ /* 0x000fe40008000000 */
[----:B------:R-:W-:Y:S01]  /*f630*/  IMAD.MOV.U32 R34, RZ, RZ, R189 ;  /* 0x000000ffff227224 */ /* 0x000fe200078e00bd */
[----:B------:R-:W-:Y:S01]  /*f640*/  MOV R35, R188 ;  /* 0x000000bc00237202 */ /* 0x000fe20000000f00 */
[----:B------:R-:W-:Y:S01]  /*f650*/  BAR.SYNC.DEFER_BLOCKING 0x0 ;  /* 0x0000000000007b1d */ /* 0x000fe20000010000 */
[----:B------:R-:W-:-:S02]  /*f660*/  ISETP.GT.AND P1, PT, R32, 0x4, PT ;  /* 0x000000042000780c */ /* 0x000fc40003f24270 */
[-C--:B------:R-:W-:Y:S02]  /*f670*/  IADD3 R64, P4, R64, R5.reuse, RZ ;  /* 0x0000000540407210 */ /* 0x080fe40007f9e0ff */
[----:B------:R-:W-:Y:S01]  /*f680*/  IADD3 R53, P5, R53, R5, RZ ;  /* 0x0000000535357210 */ /* 0x000fe20007fbe0ff */
[----:B------:R-:W-:Y:S02]  /*f690*/  STL [R1+0x50c], R189 ;  /* 0x00050cbd01007387 */ /* 0x000fe40000100800 */
[----:B------:R-:W-:Y:S02]  /*f6a0*/  IMAD.X R65, R65, 0x1, R4, P4 ;  /* 0x0000000141417824 */ /* 0x000fe400020e0604 */
[----:B------:R-:W-:Y:S01]  /*f6b0*/  @!PT LDS RZ, [RZ] ;  /* 0x00000000fffff984 */ /* 0x000fe20000000800 */
[----:B------:R-:W-:Y:S01]  /*f6c0*/  @!PT LDS RZ, [RZ] ;  /* 0x00000000fffff984 */ /* 0x000fe20000000800 */
[----:B------:R-:W-:Y:S01]  /*f6d0*/  @!PT LDS RZ, [RZ] ;  /* 0x00000000fffff984 */ /* 0x000fe20000000800 */
[----:B------:R1:W-:Y:S02]  /*f6e0*/  LDGSTS.E [R33], desc[UR8][R34.64], P2 ;  /* 0x0000000022217fae */ /* 0x0003e40009121848 */
[----:B-1----:R-:W-:Y:S02]  /*f6f0*/  SEL R34, RZ, 0x4, !P1 ;  /* 0x00000004ff227807 */ /* 0x002fe40004800000 */
[----:B------:R-:W-:-:S04]  /*f700*/  ISETP.GT.AND P1, PT, R32, 0x8, PT ;  /* 0x000000082000780c */ /* 0x000fc80003f24270 */
[----:B------:R-:W-:Y:S02]  /*f710*/  SEL R35, RZ, 0x4, !P1 ;  /* 0x00000004ff237807 */ /* 0x000fe40004800000 */
[----:B------:R-:W-:Y:S01]  /*f720*/  IADD3 R191, P1, R191, R5, RZ ;  /* 0x00000005bfbf7210 */ /* 0x000fe20007f3e0ff */
[----:B------:R-:W-:Y:S04]  /*f730*/  STL [R1+0x508], R188 ;  /* 0x000508bc01007387 */ /* 0x000fe80000100800 */
[--C-:B------:R-:W-:Y:S01]  /*f740*/  IMAD.X R190, R190, 0x1, R4.reuse, P1 ;  /* 0x00000001bebe7824 */ /* 0x100fe200008e0604 */
[----:B------:R-:W-:Y:S01]  /*f750*/  STL [R1+0x514], R191 ;  /* 0x000514bf01007387 */ /* 0x000fe20000100800 */
[----:B------:R-:W-:-:S03]  /*f760*/  IMAD.X R56, R56, 0x1, R4, P5 ;  /* 0x0000000138387824 */ /* 0x000fc600028e0604 */
[----:B------:R-:W-:Y:S01]  /*f770*/  STL [R1+0x510], R190 ;  /* 0x000510be01007387 */ /* 0x000fe20000100800 */
[----:B------:R-:W-:Y:S03]  /*f780*/  HMMA.1688.F32.TF32 R20, R36, R162, R20 ;  /* 0x000000a22414723c */ /* 0x000fe60000081014 */
[----:B------:R-:W-:Y:S04]  /*f790*/  STL [R1+0x4c0], R64 ;  /* 0x0004c04001007387 */ /* 0x000fe80000100800 */
[----:B------:R1:W-:Y:S04]  /*f7a0*/  STL [R1+0x4c8], R53 ;  /* 0x0004c83501007387 */ /* 0x0003e80000100800 */
[----:B------:R-:W-:Y:S04]  /*f7b0*/  STL [R1+0x4bc], R65 ;  /* 0x0004bc4101007387 */ /* 0x000fe80000100800 */
[----:B------:R2:W-:Y:S04]  /*f7c0*/  STL [R1+0x4c4], R56 ;  /* 0x0004c43801007387 */ /* 0x0005e80000100800 */
[----:B------:R-:W3:Y:S04]  /*f7d0*/  LDL.LU R39, [R1+0x30] ;  /* 0x0000300001277983 */ /* 0x000ee80000300800 */
[----:B------:R-:W4:Y:S01]  /*f7e0*/  LDL.LU R37, [R1+0x34] ;  /* 0x0000340001257983 */ /* 0x000f220000300800 */
[----:B------:R-:W-:-:S02]  /*f7f0*/  SEL R34, R34, RZ, !P0 ;  /* 0x000000ff22227207 */ /* 0x000fc40004000000 */
[----:B------:R-:W-:Y:S02]  /*f800*/  SEL R35, R35, RZ, !P0 ;  /* 0x000000ff23237207 */ /* 0x000fe40004000000 */
[----:B------:R-:W-:Y:S02]  /*f810*/  ISETP.NE.U32.AND P3, PT, R34, RZ, PT ;  /* 0x000000ff2200720c */ /* 0x000fe40003f65070 */
[----:B------:R-:W-:Y:S01]  /*f820*/  ISETP.NE.U32.AND P1, PT, R35, RZ, PT ;  /* 0x000000ff2300720c */ /* 0x000fe20003f25070 */
[----:B------:R-:W-:Y:S01]  /*f830*/  IMAD.MOV.U32 R35, RZ, RZ, R190 ;  /* 0x000000ffff237224 */ /* 0x000fe200078e00be */
[----:B------:R-:W-:Y:S01]  /*f840*/  MOV R34, R191 ;  /* 0x000000bf00227202 */ /* 0x000fe20000000f00 */
[-C--:B------:R-:W-:Y:S04]  /*f850*/  HMMA.1688.F32.TF32 R108, R180, R58.reuse, R108 ;  /* 0x0000003ab46c723c */ /* 0x080fe8000008106c */
[----:B------:R5:W-:Y:S02]  /*f860*/  LDGSTS.E [R33+0x100], desc[UR8][R34.64], P2 ;  /* 0x0010000022217fae */ /* 0x000be40009121848 */
[----:B------:R-:W-:Y:S02]  /*f870*/  HMMA.1688.F32.TF32 R112, R44, R58, R112 ;  /* 0x0000003a2c70723c */ /* 0x000fe40000081070 */
[----:B------:R-:W2:Y:S04]  /*f880*/  LDL.LU R58, [R1+0x38] ;  /* 0x00003800013a7983 */ /* 0x000ea80000300800 */
[----:B------:R-:W-:Y:S01]  /*f890*/  HMMA.1688.F32.TF32 R80, R180, R54, R80 ;  /* 0x00000036b450723c */ /* 0x000fe20000081050 */
[----:B-----5:R-:W-:-:S05]  /*f8a0*/  IMAD.MOV.U32 R34, RZ, RZ, R64 ;  /* 0x000000ffff227224 */ /* 0x020fca00078e0040 */
[C---:B------:R-:W-:Y:S01]  /*f8b0*/  HMMA.1688.F32.TF32 R96, R44.reuse, R54, R96 ;  /* 0x000000362c60723c */ /* 0x040fe20000081060 */
[----:B------:R-:W-:Y:S01]  /*f8c0*/  IMAD.MOV.U32 R35, RZ, RZ, R65 ;  /* 0x000000ffff237224 */ /* 0x000fe200078e0041 */
[----:B------:R-:W5:Y:S04]  /*f8d0*/  LDL.LU R55, [R1+0x3c] ;  /* 0x00003c0001377983 */ /* 0x000f680000300800 */
[C---:B------:R-:W-:Y:S01]  /*f8e0*/  HMMA.1688.F32.TF32 R128, R44.reuse, R62, R128 ;  /* 0x0000003e2c80723c */ /* 0x040fe20000081080 */
[----:B------:R1:W-:Y:S04]  /*f8f0*/  LDGSTS.E [R33+0x800], desc[UR8][R34.64], P3 ;  /* 0x0080000022217fae */ /* 0x0003e80009921848 */
[----:B------:R-:W5:Y:S01]  /*f900*/  LDL.LU R54, [R1+0x70] ;  /* 0x0000700001367983 */ /* 0x000f620000300800 */
[C---:B------:R-:W-:Y:S06]  /*f910*/  HMMA.1688.F32.TF32 R144, R44.reuse, R66, R144 ;  /* 0x000000422c90723c */ /* 0x040fec0000081090 */
[----:B------:R-:W-:Y:S01]  /*f920*/  HMMA.1688.F32.TF32 R88, R44, R154, R88 ;  /* 0x0000009a2c58723c */ /* 0x000fe20000081058 */
[----:B-1----:R-:W-:-:S05]  /*f930*/  MOV R34, R53 ;  /* 0x0000003500227202 */ /* 0x002fca0000000f00 */
[C---:B------:R-:W-:Y:S06]  /*f940*/  HMMA.1688.F32.TF32 R84, R44.reuse, R158, R84 ;  /* 0x0000009e2c54723c */ /* 0x040fec0000081054 */
[----:B------:R-:W-:Y:S01]  /*f950*/  HMMA.1688.F32.TF32 R8, R44, R162, R8 ;  /* 0x000000a22c08723c */ /* 0x000fe20000081008 */
[----:B------:R-:W5:Y:S04]  /*f960*/  LDL.LU R45, [R1+0x74] ;  /* 0x00007400012d7983 */ /* 0x000f680000300800 */
[----:B------:R-:W5:Y:S04]  /*f970*/  LDL.LU R53, [R1+0x78] ;  /* 0x0000780001357983 */ /* 0x000f680000300800 */
[----:B------:R-:W5:Y:S04]  /*f980*/  LDL.LU R44, [R1+0x7c] ;  /* 0x00007c00012c7983 */ /* 0x000f680000300800 */
[----:B------:R-:W5:Y:S04]  /*f990*/  LDL.LU R38, [R1+0xb0] ;  /* 0x0000b00001267983 */ /* 0x000f680000300800 */
[----:B------:R-:W5:Y:S01]  /*f9a0*/  LDL.LU R36, [R1+0xb4] ;  /* 0x0000b40001247983 */ /* 0x000f620000300800 */
[----:B------:R-:W-:Y:S01]  /*f9b0*/  IADD3 R202, P6, R202, R5, RZ ;  /* 0x00000005caca7210 */ /* 0x000fe20007fde0ff */
[----:B------:R-:W-:-:S03]  /*f9c0*/  IMAD.MOV.U32 R35, RZ, RZ, R56 ;  /* 0x000000ffff237224 */ /* 0x000fc600078e0038 */
[----:B------:R-:W-:Y:S02]  /*f9d0*/  IADD3.X R201, R201, R4, RZ, P6, !PT ;  /* 0x00000004c9c97210 */ /* 0x000fe400037fe4ff */
[----:B------:R1:W-:Y:S01]  /*f9e0*/  LDGSTS.E [R33+0x900], desc[UR8][R34.64], P3 ;  /* 0x0090000022217fae */ /* 0x0003e20009921848 */
[----:B------:R-:W-:Y:S01]  /*f9f0*/  ISETP.GT.AND P2, PT, R32, 0xc, PT ;  /* 0x0000000c2000780c */ /* 0x000fe20003f44270 */
[----:B-1----:R-:W-:Y:S01]  /*fa00*/  IMAD.MOV.U32 R34, RZ, RZ, R202 ;  /* 0x000000ffff227224 */ /* 0x002fe200078e00ca */
[----:B------:R-:W-:-:S05]  /*fa10*/  MOV R35, R201 ;  /* 0x000000c900237202 */ /* 0x000fca0000000f00 */
[----:B------:R1:W-:Y:S02]  /*fa20*/  LDGSTS.E [R33+0x1000], desc[UR8][R34.64], P1 ;  /* 0x0100000022217fae */ /* 0x0003e40008921848 */
[----:B-1----:R-:W-:Y:S02]  /*fa30*/  SEL R34, RZ, 0x4, !P2 ;  /* 0x00000004ff227807 */ /* 0x002fe40005000000 */
[----:B------:R-:W-:-:S04]  /*fa40*/  ISETP.GT.AND P2, PT, R32, 0x10, PT ;  /* 0x000000102000780c */ /* 0x000fc80003f44270 */
[----:B------:R-:W-:Y:S02]  /*fa50*/  SEL R35, RZ, 0x4, !P2 ;  /* 0x00000004ff237807 */ /* 0x000fe40005000000 */
[-C--:B------:R-:W-:Y:S02]  /*fa60*/  IADD3 R204, P2, R204, R5.reuse, RZ ;  /* 0x00000005cccc7210 */ /* 0x080fe40007f5e0ff */
[----:B------:R-:W-:Y:S02]  /*fa70*/  SEL R34, R34, RZ, !P0 ;  /* 0x000000ff22227207 */ /* 0x000fe40004000000 */
[----:B------:R-:W-:Y:S01]  /*fa80*/  SEL R35, R35, RZ, !P0 ;  /* 0x000000ff23237207 */ /* 0x000fe20004000000 */
[----:B------:R-:W-:Y:S01]  /*fa90*/  IMAD.X R203, R203, 0x1, R4, P2 ;  /* 0x00000001cbcb7824 */ /* 0x000fe200010e0604 */
[----:B------:R-:W-:Y:S02]  /*faa0*/  IADD3 R218, P4, R218, R5, RZ ;  /* 0x00000005dada7210 */ /* 0x000fe40007f9e0ff */
[----:B------:R-:W-:-:S02]  /*fab0*/  ISETP.NE.U32.AND P3, PT, R34, RZ, PT ;  /* 0x000000ff2200720c */ /* 0x000fc40003f65070 */
[----:B------:R-:W-:Y:S01]  /*fac0*/  ISETP.NE.U32.AND P2, PT, R35, RZ, PT ;  /* 0x000000ff2300720c */ /* 0x000fe20003f45070 */
[----:B------:R-:W-:Y:S01]  /*fad0*/  IMAD.MOV.U32 R35, RZ, RZ, R203 ;  /* 0x000000ffff237224 */ /* 0x000fe200078e00cb */
[----:B------:R-:W-:Y:S01]  /*fae0*/  MOV R34, R204 ;  /* 0x000000cc00227202 */ /* 0x000fe20000000f00 */
[----:B------:R-:W-:Y:S01]  /*faf0*/  IMAD.X R217, R217, 0x1, R4, P4 ;  /* 0x00000001d9d97824 */ /* 0x000fe200020e0604 */
[----:B------:R-:W-:-:S03]  /*fb00*/  IADD3 R220, P5, R220, R5, RZ ;  /* 0x00000005dcdc7210 */ /* 0x000fc60007fbe0ff */
[----:B------:R1:W-:Y:S02]  /*fb10*/  LDGSTS.E [R33+0x1100], desc[UR8][R34.64], P1 ;  /* 0x0110000022217fae */ /* 0x0003e40008921848 */
[----:B------:R-:W-:Y:S01]  /*fb20*/  IMAD.X R219, R219, 0x1, R4, P5 ;  /* 0x00000001dbdb7824 */ /* 0x000fe200028e0604 */
[----:B------:R-:W-:Y:S01]  /*fb30*/  IADD3 R234, P6, R234, R5, RZ ;  /* 0x00000005eaea7210 */ /* 0x000fe20007fde0ff */
[----:B-1----:R-:W-:Y:S02]  /*fb40*/  IMAD.MOV.U32 R34, RZ, RZ, R218 ;  /* 0x000000ffff227224 */ /* 0x002fe400078e00da */
[----:B------:R-:W-:Y:S01]  /*fb50*/  IMAD.MOV.U32 R35, RZ, RZ, R217 ;  /* 0x000000ffff237224 */ /* 0x000fe200078e00d9 */
[----:B------:R-:W-:-:S04]  /*fb60*/  IADD3.X R233, R233, R4, RZ, P6, !PT ;  /* 0x00000004e9e97210 */ /* 0x000fc800037fe4ff */
[----:B------:R1:W-:Y:S01]  /*fb70*/  LDGSTS.E [R33+0x1800], desc[UR8][R34.64], P3 ;  /* 0x0180000022217fae */ /* 0x0003e20009921848 */
[----:B------:R-:W-:Y:S02]  /*fb80*/  ISETP.GT.AND P1, PT, R32, 0x14, PT ;  /* 0x000000142000780c */ /* 0x000fe40003f24270 */
[----:B-1----:R-:W-:Y:S01]  /*fb90*/  MOV R34, R220 ;  /* 0x000000dc00227202 */ /* 0x002fe20000000f00 */
[----:B------:R-:W-:-:S05]  /*fba0*/  IMAD.MOV.U32 R35, RZ, RZ, R219 ;  /* 0x000000ffff237224 */ /* 0x000fca00078e00db */
[----:B------:R1:W-:Y:S02]  /*fbb0*/  LDGSTS.E [R33+0x1900], desc[UR8][R34.64], P3 ;  /* 0x0190000022217fae */ /* 0x0003e40009921848 */
        /* <DEDUP_REMOVED lines=18> */
[----:B------:R-:W-:Y:S02]  /*fce0*/  IMAD.X R251, R251, 0x1, R4, P5 ;  /* 0x00000001fbfb7824 */ /* 0x000fe400028e0604 */
[----:B-1----:R-:W-:Y:S02]  /*fcf0*/  IMAD.MOV.U32 R34, RZ, RZ, R250 ;  /* 0x000000ffff227224 */ /* 0x002fe400078e00fa */
[----:B------:R-:W-:-:S05]  /*fd00*/  IMAD.MOV.U32 R35, RZ, RZ, R249 ;  /* 0x000000ffff237224 */ /* 0x000fca00078e00f9 */
[----:B------:R1:W-:Y:S01]  /*fd10*/  LDGSTS.E [R33+0x2800], desc[UR8][R34.64], P3 ;  /* 0x0280000022217fae */ /* 0x0003e20009921848 */
[----:B------:R-:W-:Y:S02]  /*fd20*/  ISETP.GT.AND P2, PT, R32, 0x1c, PT ;  /* 0x0000001c2000780c */ /* 0x000fe40003f44270 */
[----:B-1----:R-:W-:Y:S01]  /*fd30*/  MOV R34, R252 ;  /* 0x000000fc00227202 */ /* 0x002fe20000000f00 */
[----:B------:R-:W-:-:S05]  /*fd40*/  IMAD.MOV.U32 R35, RZ, RZ, R251 ;  /* 0x000000ffff237224 */ /* 0x000fca00078e00fb */
[----:B------:R1:W-:Y:S01]  /*fd50*/  LDGSTS.E [R33+0x2900], desc[UR8][R34.64], P3 ;  /* 0x0290000022217fae */ /* 0x0003e20009921848 */
[----:B----4-:R-:W-:-:S04]  /*fd60*/  IADD3 R37, P6, R37, R5, RZ ;  /* 0x0000000525257210 */ /* 0x010fc80007fde0ff */
[----:B---3--:R-:W-:Y:S01]  /*fd70*/  IADD3.X R39, R39, R4, RZ, P6, !PT ;  /* 0x0000000427277210 */ /* 0x008fe200037fe4ff */
[----:B-1----:R-:W-:-:S03]  /*fd80*/  IMAD.MOV.U32 R34, RZ, RZ, R37 ;  /* 0x000000ffff227224 */ /* 0x002fc600078e0025 */
[----:B------:R-:W-:Y:S01]  /*fd90*/  MOV R35, R39 ;  /* 0x0000002700237202 */ /* 0x000fe20000000f00 */
[----:B------:R1:W-:Y:S04]  /*fda0*/  STL [R1+0x34], R37 ;  /* 0x0000342501007387 */ /* 0x0003e80000100800 */
[----:B------:R3:W-:Y:S04]  /*fdb0*/  LDGSTS.E [R33+0x3000], desc[UR8][R34.64], P1 ;  /* 0x0300000022217fae */ /* 0x0007e80008921848 */
[----:B------:R4:W-:Y:S04]  /*fdc0*/  STL [R1+0x30], R39 ;  /* 0x0000302701007387 */ /* 0x0009e80000100800 */
[----:B--2---:R-:W2:Y:S01]  /*fdd0*/  LDL.LU R56, [R1+0xb8] ;  /* 0x0000b80001387983 */ /* 0x004ea20000300800 */
[----:B---3--:R-:W-:-:S03]  /*fde0*/  SEL R34, RZ, 0x4, !P2 ;  /* 0x00000004ff227807 */ /* 0x008fc60005000000 */
[----:B------:R-:W3:Y:S01]  /*fdf0*/  LDL.LU R46, [R1+0xbc] ;  /* 0x0000bc00012e7983 */ /* 0x000ee20000300800 */
[----:B------:R-:W-:Y:S02]  /*fe00*/  ISETP.GT.AND P2, PT, R32, 0x20, PT ;  /* 0x000000202000780c */ /* 0x000fe40003f44270 */
[----:B------:R-:W-:Y:S01]  /*fe10*/  SEL R34, R34, RZ, !P0 ;  /* 0x000000ff22227207 */ /* 0x000fe20004000000 */
[----:B-1----:R-:W2:Y:S01]  /*fe20*/  LDL.LU R37, [R1+0xf4] ;  /* 0x0000f40001257983 */ /* 0x002ea20000300800 */
[----:B------:R-:W-:Y:S02]  /*fe30*/  SEL R35, RZ, 0x4, !P2 ;  /* 0x00000004ff237807 */ /* 0x000fe40005000000 */
[----:B-----5:R-:W-:Y:S01]  /*fe40*/  IADD3 R55, P2, R55, R5, RZ ;  /* 0x0000000537377210 */ /* 0x020fe20007f5e0ff */
[----:B------:R-:W5:Y:S04]  /*fe50*/  LDL.LU R47, [R1+0xfc] ;  /* 0x0000fc00012f7983 */ /* 0x000f680000300800 */
[----:B------:R-:W-:Y:S01]  /*fe60*/  IMAD.X R58, R58, 0x1, R4, P2 ;  /* 0x000000013a3a7824 */ /* 0x000fe200010e0604 */
[----:B----4-:R-:W4:Y:S01]  /*fe70*/  LDL.LU R39, [R1+0x134] ;  /* 0x0001340001277983 */ /* 0x010f220000300800 */
[----:B------:R-:W-:-:S03]  /*fe80*/  ISETP.NE.U32.AND P3, PT, R34, RZ, PT ;  /* 0x000000ff2200720c */ /* 0x000fc60003f65070 */
[----:B------:R1:W-:Y:S01]  /*fe90*/  STL [R1+0x3c], R55 ;  /* 0x00003c3701007387 */ /* 0x0003e20000100800 */
[----:B------:R-:W-:-:S03]  /*fea0*/  SEL R35, R35, RZ, !P0 ;  /* 0x000000ff23237207 */ /* 0x000fc60004000000 */
[----:B------:R-:W-:Y:S01]  /*feb0*/  STL [R1+0x38], R58 ;  /* 0x0000383a01007387 */ /* 0x000fe20000100800 */
[----:B------:R-:W-:Y:S02]  /*fec0*/  MOV R34, R55 ;  /* 0x0000003700227202 */ /* 0x000fe40000000f00 */
[-C--:B------:R-:W-:Y:S02]  /*fed0*/  IADD3 R45, P4, R45, R5.reuse, RZ ;  /* 0x000000052d2d7210 */ /* 0x080fe40007f9e0ff */
[----:B------:R-:W-:-:S03]  /*fee0*/  IADD3 R44, P5, R44, R5, RZ ;  /* 0x000000052c2c7210 */ /* 0x000fc60007fbe0ff */
[----:B------:R-:W-:Y:S04]  /*fef0*/  STL [R1+0x74], R45 ;  /* 0x0000742d01007387 */ /* 0x000fe80000100800 */
[----:B------:R-:W-:Y:S01]  /*ff00*/  STL [R1+0x7c], R44 ;  /* 0x00007c2c01007387 */ /* 0x000fe20000100800 */
[----:B------:R-:W-:-:S03]  /*ff10*/  ISETP.NE.U32.AND P2, PT, R35, RZ, PT ;  /* 0x000000ff2300720c */ /* 0x000fc60003f45070 */
[----:B-1----:R-:W4:Y:S01]  /*ff20*/  LDL.LU R55, [R1+0xf0] ;  /* 0x0000f00001377983 */ /* 0x002f220000300800 */
[----:B------:R-:W-:Y:S01]  /*ff30*/  IMAD.X R54, R54, 0x1, R4, P4 ;  /* 0x0000000136367824 */ /* 0x000fe200020e0604 */
[----:B------:R-:W-:Y:S01]  /*ff40*/  IADD3 R36, P6, R36, R5, RZ ;  /* 0x0000000524247210 */ /* 0x000fe20007fde0ff */
[----:B------:R-:W-:-:S03]  /*ff50*/  IMAD.MOV.U32 R35, RZ, RZ, R58 ;  /* 0x000000ffff237224 */ /* 0x000fc600078e003a */
[----:B------:R1:W-:Y:S04]  /*ff60*/  STL [R1+0x70], R54 ;  /* 0x0000703601007387 */ /* 0x0003e80000100800 */
[----:B------:R1:W-:Y:S04]  /*ff70*/  LDGSTS.E [R33+0x3100], desc[UR8][R34.64], P1 ;  /* 0x0310000022217fae */ /* 0x0003e80008921848 */
[----:B------:R-:W-:Y:S01]  /*ff80*/  STL [R1+0xb4], R36 ;  /* 0x0000b42401007387 */ /* 0x000fe20000100800 */
[----:B-1----:R-:W-:-:S03]  /*ff90*/  IMAD.MOV.U32 R35, RZ, RZ, R54 ;  /* 0x000000ffff237224 */ /* 0x002fc600078e0036 */
[----:B------:R-:W4:Y:S01]  /*ffa0*/  LDL.LU R54, [R1+0xf8] ;  /* 0x0000f80001367983 */ /* 0x000f220000300800 */
[----:B------:R-:W-:Y:S02]  /*ffb0*/  IMAD.MOV.U32 R34, RZ, RZ, R45 ;  /* 0x000000ffff227224 */ /* 0x000fe400078e002d */
[----:B------:R-:W-:-:S03]  /*ffc0*/  IMAD.X R53, R53, 0x1, R4, P5 ;  /* 0x0000000135357824 */ /* 0x000fc600028e0604 */
[----:B------:R1:W-:Y:S01]  /*ffd0*/  LDGSTS.E [R33+0x3800], desc[UR8][R34.64], P3 ;  /* 0x0380000022217fae */ /* 0x0003e20009921848 */
[----:B------:R-:W-:-:S03]  /*ffe0*/  IADD3.X R38, R38, R4, RZ, P6, !PT ;  /* 0x0000000426267210 */ /* 0x000fc600037fe4ff */
[----:B------:R1:W-:Y:S04]  /*fff0*/  STL [R1+0x78], R53 ;  /* 0x0000783501007387 */ /* 0x0003e80000100800 */
[----:B------:R-:W4:Y:S01]  /*10000*/  LDL.LU R45, [R1+0x130] ;  /* 0x00013000012d7983 */ /* 0x000f220000300800 */
[----:B-1----:R-:W-:Y:S01]  /*10010*/  MOV R34, R44 ;  /* 0x0000002c00227202 */ /* 0x002fe20000000f00 */
[----:B------:R-:W-:Y:S01]  /*10020*/  IMAD.MOV.U32 R35, RZ, RZ, R53 ;  /* 0x000000ffff237224 */ /* 0x000fe200078e0035 */
[----:B------:R-:W-:-:S04]  /*10030*/  ISETP.GT.AND P1, PT, R32, 0x24, PT ;  /* 0x000000242000780c */ /* 0x000fc80003f24270 */
[----:B------:R1:W-:Y:S02]  /*10040*/  LDGSTS.E [R33+0x3900], desc[UR8][R34.64], P3 ;  /* 0x0390000022217fae */ /* 0x0003e40009921848 */
[----:B-1----:R-:W-:Y:S01]  /*10050*/  IMAD.MOV.U32 R34, RZ, RZ, R36 ;  /* 0x000000ffff227224 */ /* 0x002fe200078e0024 */
[----:B------:R-:W-:-:S05]  /*10060*/  MOV R35, R38 ;  /* 0x0000002600237202 */ /* 0x000fca0000000f00 */
[----:B------:R1:W-:Y:S04]  /*10070*/  LDGSTS.E [R33+0x4000], desc[UR8][R34.64], P2 ;  /* 0x0400000022217fae */ /* 0x0003e80009121848 */
[----:B------:R1:W-:Y:S04]  /*10080*/  STL [R1+0xb0], R38 ;  /* 0x0000b02601007387 */ /* 0x0003e80000100800 */
[----:B------:R-:W4:Y:S01]  /*10090*/  LDL.LU R58, [R1+0x138] ;  /* 0x00013800013a7983 */ /* 0x000f220000300800 */
[----:B-1----:R-:W-:-:S03]  /*100a0*/  SEL R34, RZ, 0x4, !P1 ;  /* 0x00000004ff227807 */ /* 0x002fc60004800000 */
[----:B------:R-:W4:Y:S01]  /*100b0*/  LDL.LU R53, [R1+0x13c] ;  /* 0x00013c0001357983 */ /* 0x000f220000300800 */
[----:B------:R-:W-:Y:S02]  /*100c0*/  ISETP.GT.AND P1, PT, R32, 0x28, PT ;  /* 0x000000282000780c */ /* 0x000fe40003f24270 */
[----:B------:R-:W-:Y:S01]  /*100d0*/  SEL R34, R34, RZ, !P0 ;  /* 0x000000ff22227207 */ /* 0x000fe20004000000 */
[----:B------:R-:W4:Y:S01]  /*100e0*/  LDL.LU R44, [R1+0x174] ;  /* 0x00017400012c7983 */ /* 0x000f220000300800 */
[----:B------:R-:W-:-:S03]  /*100f0*/  SEL R35, RZ, 0x4, !P1 ;  /* 0x00000004ff237807 */ /* 0x000fc60004800000 */
[----:B------:R-:W4:Y:S01]  /*10100*/  LDL.LU R38, [R1+0x17c] ;  /* 0x00017c0001267983 */ /* 0x000f220000300800 */
[----:B------:R-:W-:-:S03]  /*10110*/  SEL R35, R35, RZ, !P0 ;  /* 0x000000ff23237207 */ /* 0x000fc60004000000 */
[----:B------:R-:W4:Y:S01]  /*10120*/  LDL.LU R36, [R1+0x1b4] ;  /* 0x0001b40001247983 */ /* 0x000f220000300800 */
[----:B------:R-:W-:Y:S02]  /*10130*/  ISETP.NE.U32.AND P3, PT, R34, RZ, PT ;  /* 0x000000ff2200720c */ /* 0x000fe40003f65070 */
[-C--:B---3--:R-:W-:Y:S02]  /*10140*/  IADD3 R46, P1, R46, R5.reuse, RZ ;  /* 0x000000052e2e7210 */ /* 0x088fe40007f3e0ff */
[----:B--2---:R-:W-:-:S03]  /*10150*/  IADD3 R37, P4, R37, R5, RZ ;  /* 0x0000000525257210 */ /* 0x004fc60007f9e0ff */
[----:B------:R-:W-:Y:S01]  /*10160*/  IMAD.X R56, R56, 0x1, R4, P1 ;  /* 0x0000000138387824 */ /* 0x000fe200008e0604 */
[----:B------:R1:W-:Y:S01]  /*10170*/  STL [R1+0xbc], R46 ;  /* 0x0000bc2e01007387 */ /* 0x0003e20000100800 */
[----:B-----5:R-:W-:-:S03]  /*10180*/  IADD3 R47, P5, R47, R5, RZ ;  /* 0x000000052f2f7210 */ /* 0x020fc60007fbe0ff */
[----:B------:R-:W-:Y:S01]  /*10190*/  STL [R1+0xb8], R56 ;  /* 0x0000b83801007387 */ /* 0x000fe20000100800 */
[----:B------:R-:W-:Y:S01]  /*101a0*/  ISETP.NE.U32.AND P1, PT, R35, RZ, PT ;  /* 0x000000ff2300720c */ /* 0x000fe20003f25070 */
[----:B------:R-:W-:Y:S01]  /*101b0*/  IMAD.MOV.U32 R35, RZ, RZ, R56 ;  /* 0x000000ffff237224 */ /* 0x000fe200078e0038 */
[----:B------:R-:W-:Y:S01]  /*101c0*/  MOV R34, R46 ;  /* 0x0000002e00227202 */ /* 0x000fe20000000f00 */
[----:B------:R-:W-:Y:S01]  /*101d0*/  STL [R1+0xf4], R37 ;  /* 0x0000f42501007387 */ /* 0x000fe20000100800 */
[----:B----4-:R-:W-:-:S03]  /*101e0*/  IADD3 R39, P6, R39, R5, RZ ;  /* 0x0000000527277210 */ /* 0x010fc60007fde0ff */
[----:B------:R-:W-:Y:S04]  /*101f0*/  STL [R1+0xfc], R47 ;  /* 0x0000fc2f01007387 */ /* 0x000fe80000100800 */
[----:B-1----:R-:W2:Y:S04]  /*10200*/  LDL.LU R46, [R1+0x170] ;  /* 0x00017000012e7983 */ /* 0x002ea80000300800 */
[----:B------:R1:W-:Y:S01]  /*10210*/  LDGSTS.E [R33+0x4100], desc[UR8][R34.64], P2 ;  /* 0x0410000022217fae */ /* 0x0003e20009121848 */
[----:B------:R-:W-:-:S04]  /*10220*/  IMAD.X R55, R55, 0x1, R4, P4 ;  /* 0x0000000137377824 */ /* 0x000fc800020e0604 */
[----:B-1----:R-:W-:Y:S01]  /*10230*/  IMAD.MOV.U32 R35, RZ, RZ, R55 ;  /* 0x000000ffff237224 */ /* 0x002fe200078e0037 */
[----:B------:R1:W-:Y:S04]  /*10240*/  STL [R1+0xf0], R55 ;  /* 0x0000f03701007387 */ /* 0x0003e80000100800 */
[----:B------:R-:W-:Y:S04]  /*10250*/  STL [R1+0x134], R39 ;  /* 0x0001342701007387 */ /* 0x000fe80000100800 */
[----:B-1----:R-:W3:Y:S01]  /*10260*/  LDL.LU R55, [R1+0x178] ;  /* 0x0001780001377983 */ /* 0x002ee20000300800 */
[----:B------:R-:W-:-:S05]  /*10270*/  IMAD.MOV.U32 R34, RZ, RZ, R37 ;  /* 0x000000ffff227224 */ /* 0x000fca00078e0025 */
[----:B------:R1:W-:Y:S01]  /*10280*/  LDGSTS.E [R33+0x4800], desc[UR8][R34.64], P3 ;  /* 0x0480000022217fae */ /* 0x0003e20009921848 */
[----:B------:R-:W-:-:S05]  /*10290*/  IMAD.X R54, R54, 0x1, R4, P5 ;  /* 0x0000000136367824 */ /* 0x000fca00028e0604 */
[----:B------:R4:W-:Y:S04]  /*102a0*/  STL [R1+0xf8], R54 ;  /* 0x0000f83601007387 */ /* 0x0009e80000100800 */
[----:B------:R-:W5:Y:S01]  /*102b0*/  LDL.LU R37, [R1+0x1b0] ;  /* 0x0001b00001257983 */ /* 0x000f620000300800 */
[----:B-1----:R-:W-:Y:S01]  /*102c0*/  MOV R34, R47 ;  /* 0x0000002f00227202 */ /* 0x002fe20000000f00 */
[----:B------:R-:W-:Y:S01]  /*102d0*/  IMAD.MOV.U32 R35, RZ, RZ, R54 ;  /* 0x000000ffff237224 */ /* 0x000fe200078e0036 */
[----:B------:R-:W-:-:S04]  /*102e0*/  IADD3.X R45, R45, R4, RZ, P6, !PT ;  /* 0x000000042d2d7210 */ /* 0x000fc800037fe4ff */
[----:B------:R1:W-:Y:S01]  /*102f0*/  LDGSTS.E [R33+0x4900], desc[UR8][R34.64], P3 ;  /* 0x0490000022217fae */ /* 0x0003e20009921848 */
[----:B------:R-:W-:Y:S01]  /*10300*/  ISETP.GT.AND P2, PT, R32, 0x2c, PT ;  /* 0x0000002c2000780c */ /* 0x000fe20003f44270 */
[----:B-1----:R-:W-:Y:S01]  /*10310*/  IMAD.MOV.U32 R34, RZ, RZ, R39 ;  /* 0x000000ffff227224 */ /* 0x002fe200078e0027 */
[----:B------:R-:W-:-:S05]  /*10320*/  MOV R35, R45 ;  /* 0x0000002d00237202 */ /* 0x000fca0000000f00 */
[----:B------:R1:W-:Y:S04]  /*10330*/  LDGSTS.E [R33+0x5000], desc[UR8][R34.64], P1 ;  /* 0x0500000022217fae */ /* 0x0003e80008921848 */
[----:B------:R4:W-:Y:S04]  /*10340*/  STL [R1+0x130], R45 ;  /* 0x0001302d01007387 */ /* 0x0009e80000100800 */
[----:B------:R-:W5:Y:S01]  /*10350*/  LDL.LU R56, [R1+0x1b8] ;  /* 0x0001b80001387983 */ /* 0x000f620000300800 */
[----:B-1----:R-:W-:-:S03]  /*10360*/  SEL R34, RZ, 0x4, !P2 ;  /* 0x00000004ff227807 */ /* 0x002fc60005000000 */
[----:B----4-:R-:W4:Y:S01]  /*10370*/  LDL.LU R54, [R1+0x1bc] ;  /* 0x0001bc0001367983 */ /* 0x010f220000300800 */
[----:B------:R-:W-:Y:S02]  /*10380*/  ISETP.GT.AND P2, PT, R32, 0x30, PT ;  /* 0x000000302000780c */ /* 0x000fe40003f44270 */
[----:B------:R-:W-:Y:S01]  /*10390*/  SEL R34, R34, RZ, !P0 ;  /* 0x000000ff22227207 */ /* 0x000fe20004000000 */
[----:B------:R-:W4:Y:S01]  /*103a0*/  LDL.LU R47, [R1+0x1f4] ;  /* 0x0001f400012f7983 */ /* 0x000f220000300800 */
[----:B------:R-:W-:Y:S02]  /*103b0*/  SEL R35, RZ, 0x4, !P2 ;  /* 0x00000004ff237807 */ /* 0x000fe40005000000 */
[-C--:B------:R-:W-:Y:S01]  /*103c0*/  IADD3 R53, P2, R53, R5.reuse, RZ ;  /* 0x0000000535357210 */ /* 0x080fe20007f5e0ff */
[----:B------:R-:W4:Y:S01]  /*103d0*/  LDL.LU R45, [R1+0x1fc] ;  /* 0x0001fc00012d7983 */ /* 0x000f220000300800 */
[----:B------:R-:W-:Y:S02]  /*103e0*/  SEL R35, R35, RZ, !P0 ;  /* 0x000000ff23237207 */ /* 0x000fe40004000000 */
[-C--:B------:R-:W-:Y:S01]  /*103f0*/  IADD3 R44, P4, R44, R5.reuse, RZ ;  /* 0x000000052c2c7210 */ /* 0x080fe20007f9e0ff */
[----:B------:R-:W-:Y:S01]  /*10400*/  IMAD.X R58, R58, 0x1, R4, P2 ;  /* 0x000000013a3a7824 */ /* 0x000fe200010e0604 */
[----:B------:R-:W4:Y:S01]  /*10410*/  LDL.LU R39, [R1+0x234] ;  /* 0x0002340001277983 */ /* 0x000f220000300800 */
[----:B------:R-:W-:-:S03]  /*10420*/  IADD3 R38, P5, R38, R5, RZ ;  /* 0x0000000526267210 */ /* 0x000fc60007fbe0ff */
[----:B------:R1:W-:Y:S01]  /*10430*/  STL [R1+0x13c], R53 ;  /* 0x00013c3501007387 */ /* 0x0003e20000100800 */
[----:B------:R-:W-:Y:S02]  /*10440*/  ISETP.NE.U32.AND P3, PT, R34, RZ, PT ;  /* 0x000000ff2200720c */ /* 0x000fe40003f65070 */
[----:B------:R-:W-:Y:S01]  /*10450*/  ISETP.NE.U32.AND P2, PT, R35, RZ, PT ;  /* 0x000000ff2300720c */ /* 0x000fe20003f45070 */
[----:B------:R-:W-:Y:S01]  /*10460*/  STL [R1+0x138], R58 ;  /* 0x0001383a01007387 */ /* 0x000fe20000100800 */
[----:B------:R-:W-:Y:S01]  /*10470*/  MOV R34, R53 ;  /* 0x0000003500227202 */ /* 0x000fe20000000f00 */
[----:B------:R-:W-:Y:S02]  /*10480*/  IMAD.MOV.U32 R35, RZ, RZ, R58 ;  /* 0x000000ffff237224 */ /* 0x000fe400078e003a */
[----:B------:R-:W-:Y:S01]  /*10490*/  STL [R1+0x174], R44 ;  /* 0x0001742c01007387 */ /* 0x000fe20000100800 */
[----:B------:R-:W-:-:S03]  /*104a0*/  IADD3 R36, P6, R36, R5, RZ ;  /* 0x0000000524247210 */ /* 0x000fc60007fde0ff */
[----:B------:R-:W-:Y:S04]  /*104b0*/  STL [R1+0x17c], R38 ;  /* 0x00017c2601007387 */ /* 0x000fe80000100800 */
[----:B-1----:R-:W4:Y:S04]  /*104c0*/  LDL.LU R53, [R1+0x1f0] ;  /* 0x0001f00001357983 */ /* 0x002f280000300800 */
[----:B------:R1:W-:Y:S02]  /*104d0*/  LDGSTS.E [R33+0x5100], desc[UR8][R34.64], P1 ;  /* 0x0510000022217fae */ /* 0x0003e40008921848 */
[----:B-1----:R-:W-:-:S02]  /*104e0*/  IMAD.MOV.U32 R34, RZ, RZ, R44 ;  /* 0x000000ffff227224 */ /* 0x002fc400078e002c */
[----:B--2---:R-:W-:-:S04]  /*104f0*/  IMAD.X R46, R46, 0x1, R4, P4 ;  /* 0x000000012e2e7824 */ /* 0x004fc800020e0604 */
[----:B------:R-:W-:Y:S01]  /*10500*/  IMAD.MOV.U32 R35, RZ, RZ, R46 ;  /* 0x000000ffff237224 */ /* 0x000fe200078e002e */
[----:B------:R1:W-:Y:S04]  /*10510*/  STL [R1+0x170], R46 ;  /* 0x0001702e01007387 */ /* 0x0003e80000100800 */
[----:B------:R-:W-:Y:S04]  /*10520*/  STL [R1+0x1b4], R36 ;  /* 0x0001b42401007387 */ /* 0x000fe80000100800 */
[----:B------:R2:W-:Y:S04]  /*10530*/  LDGSTS.E [R33+0x5800], desc[UR8][R34.64], P3 ;  /* 0x0580000022217fae */ /* 0x0005e80009921848 */
[----:B-1----:R-:W4:Y:S01]  /*10540*/  LDL.LU R46, [R1+0x1f8] ;  /* 0x0001f800012e7983 */ /* 0x002f220000300800 */
[----:B--2---:R-:W-:Y:S01]  /*10550*/  MOV R34, R38 ;  /* 0x0000002600227202 */ /* 0x004fe20000000f00 */
[----:B---3--:R-:W-:-:S05]  /*10560*/  IMAD.X R55, R55, 0x1, R4, P5 ;  /* 0x0000000137377824 */ /* 0x008fca00028e0604 */
[----:B------:R-:W-:Y:S04]  /*10570*/  STL [R1+0x178], R55 ;  /* 0x0001783701007387 */ /* 0x000fe80000100800 */
[----:B------:R-:W2:Y:S01]  /*10580*/  LDL.LU R44, [R1+0x230] ;  /* 0x00023000012c7983 */ /* 0x000ea20000300800 */
[----:B------:R-:W-:-:S05]  /*10590*/  IMAD.MOV.U32 R35, RZ, RZ, R55 ;  /* 0x000000ffff237224 */ /* 0x000fca00078e0037 */
[----:B------:R1:W-:Y:S01]  /*105a0*/  LDGSTS.E [R33+0x5900], desc[UR8][R34.64], P3 ;  /* 0x0590000022217fae */ /* 0x0003e20009921848 */
[----:B-----5:R-:W-:-:S05]  /*105b0*/  IADD3.X R37, R37, R4, RZ, P6, !PT ;  /* 0x0000000425257210 */ /* 0x020fca00037fe4ff */
[----:B------:R3:W-:Y:S01]  /*105c0*/  STL [R1+0x1b0], R37 ;  /* 0x0001b02501007387 */ /* 0x0007e20000100800 */
[----:B-1----:R-:W-:-:S03]  /*105d0*/  MOV R35, R37 ;  /* 0x0000002500237202 */ /* 0x002fc60000000f00 */
[----:B------:R-:W5:Y:S04]  /*105e0*/  LDL.LU R38, [R1+0x238] ;  /* 0x0002380001267983 */ /* 0x000f680000300800 */
[----:B---3--:R-:W3:Y:S01]  /*105f0*/  LDL.LU R37, [R1+0x23c] ;  /* 0x00023c0001257983 */ /* 0x008ee20000300800 */
[----:B------:R-:W-:Y:S01]  /*10600*/  IMAD.MOV.U32 R34, RZ, RZ, R36 ;  /* 0x000000ffff227224 */ /* 0x000fe200078e0024 */
[----:B------:R-:W-:Y:S02]  /*10610*/  ISETP.GT.AND P1, PT, R32, 0x34, PT ;  /* 0x000000342000780c */ /* 0x000fe40003f24270 */
[----:B------:R-:W5:Y:S04]  /*10620*/  LDL.LU R55, [R1+0x274] ;  /* 0x0002740001377983 */ /* 0x000f680000300800 */
[----:B------:R1:W-:Y:S04]  /*10630*/  LDGSTS.E [R33+0x6000], desc[UR8][R34.64], P2 ;  /* 0x0600000022217fae */ /* 0x0003e80009121848 */
[----:B------:R-:W5:Y:S01]  /*10640*/  LDL.LU R36, [R1+0x27c] ;  /* 0x00027c0001247983 */ /* 0x000f620000300800 */
[----:B-1----:R-:W-:-:S02]  /*10650*/  SEL R34, RZ, 0x4, !P1 ;  /* 0x00000004ff227807 */ /* 0x002fc40004800000 */
[----:B------:R-:W-:-:S04]  /*10660*/  ISETP.GT.AND P1, PT, R32, 0x38, PT ;  /* 0x000000382000780c */ /* 0x000fc80003f24270 */
[----:B------:R-:W-:Y:S02]  /*10670*/  SEL R35, RZ, 0x4, !P1 ;  /* 0x00000004ff237807 */ /* 0x000fe40004800000 */
[-C--:B----4-:R-:W-:Y:S02]  /*10680*/  IADD3 R54, P1, R54, R5.reuse, RZ ;  /* 0x0000000536367210 */ /* 0x090fe40007f3e0ff */
[----:B------:R-:W-:Y:S02]  /*10690*/  SEL R34, R34, RZ, !P0 ;  /* 0x000000ff22227207 */ /* 0x000fe40004000000 */
[----:B------:R-:W-:Y:S01]  /*106a0*/  SEL R35, R35, RZ, !P0 ;  /* 0x000000ff23237207 */ /* 0x000fe20004000000 */
[----:B------:R-:W-:Y:S01]  /*106b0*/  IMAD.X R56, R56, 0x1, R4, P1 ;  /* 0x0000000138387824 */ /* 0x000fe200008e0604 */
[----:B------:R-:W-:Y:S02]  /*106c0*/  IADD3 R47, P4, R47, R5, RZ ;  /* 0x000000052f2f7210 */ /* 0x000fe40007f9e0ff */
[----:B------:R-:W-:-:S02]  /*106d0*/  ISETP.NE.U32.AND P3, PT, R34, RZ, PT ;  /* 0x000000ff2200720c */ /* 0x000fc40003f65070 */
[----:B------:R-:W-:Y:S01]  /*106e0*/  ISETP.NE.U32.AND P1, PT, R35, RZ, PT ;  /* 0x000000ff2300720c */ /* 0x000fe20003f25070 */
[----:B------:R-:W-:Y:S01]  /*106f0*/  IMAD.MOV.U32 R35, RZ, RZ, R56 ;  /* 0x000000ffff237224 */ /* 0x000fe200078e0038 */
[----:B------:R-:W-:Y:S02]  /*10700*/  MOV R34, R54 ;  /* 0x0000003600227202 */ /* 0x000fe40000000f00 */
[----:B------:R-:W-:-:S03]  /*10710*/  IADD3 R45, P5, R45, R5, RZ ;  /* 0x000000052d2d7210 */ /* 0x000fc60007fbe0ff */
[----:B------:R1:W-:Y:S01]  /*10720*/  LDGSTS.E [R33+0x6100], desc[UR8][R34.64], P2 ;  /* 0x0610000022217fae */ /* 0x0003e20009121848 */
[----:B------:R-:W-:-:S03]  /*10730*/  IADD3 R39, P6, R39, R5, RZ ;  /* 0x0000000527277210 */ /* 0x000fc60007fde0ff */
[----:B------:R-:W-:Y:S01]  /*10740*/  STL [R1+0x1bc], R54 ;  /* 0x0001bc3601007387 */ /* 0x000fe20000100800 */
[----:B------:R-:W-:Y:S02]  /*10750*/  IMAD.X R53, R53, 0x1, R4, P4 ;  /* 0x0000000135357824 */ /* 0x000fe400020e0604 */
[----:B-1----:R-:W-:Y:S02]  /*10760*/  IMAD.MOV.U32 R34, RZ, RZ, R47 ;  /* 0x000000ffff227224 */ /* 0x002fe400078e002f */
[----:B------:R-:W-:Y:S01]  /*10770*/  IMAD.MOV.U32 R35, RZ, RZ, R53 ;  /* 0x000000ffff237224 */ /* 0x000fe200078e0035 */
[----:B------:R1:W-:Y:S04]  /*10780*/  STL [R1+0x1b8], R56 ;  /* 0x0001b83801007387 */ /* 0x0003e80000100800 */
[----:B------:R4:W-:Y:S04]  /*10790*/  STL [R1+0x1f4], R47 ;  /* 0x0001f42f01007387 */ /* 0x0009e80000100800 */
[----:B------:R1:W-:Y:S04]  /*107a0*/  LDGSTS.E [R33+0x6800], desc[UR8][R34.64], P3 ;  /* 0x0680000022217fae */ /* 0x0003e80009921848 */
[----:B------:R-:W-:Y:S04]  /*107b0*/  STL [R1+0x1fc], R45 ;  /* 0x0001fc2d01007387 */ /* 0x000fe80000100800 */
[----:B-1----:R-:W5:Y:S01]  /*107c0*/  LDL.LU R56, [R1+0x270] ;  /* 0x0002700001387983 */ /* 0x002f620000300800 */
[----:B------:R-:W-:-:S03]  /*107d0*/  MOV R34, R45 ;  /* 0x0000002d00227202 */ /* 0x000fc60000000f00 */
[----:B------:R1:W-:Y:S04]  /*107e0*/  STL [R1+0x1f0], R53 ;  /* 0x0001f03501007387 */ /* 0x0003e80000100800 */
[----:B------:R-:W-:Y:S04]  /*107f0*/  STL [R1+0x234], R39 ;  /* 0x0002342701007387 */ /* 0x000fe80000100800 */
[----:B------:R-:W5:Y:S01]  /*10800*/  LDL.LU R54, [R1+0x278] ;  /* 0x0002780001367983 */ /* 0x000f620000300800 */
[----:B------:R-:W-:-:S03]  /*10810*/  ISETP.GT.AND P2, PT, R32, 0x3c, PT ;  /* 0x0000003c2000780c */ /* 0x000fc60003f44270 */
[----:B----4-:R-:W4:Y:S01]  /*10820*/  LDL.LU R47, [R1+0x518] ;  /* 0x00051800012f7983 */ /* 0x010f220000300800 */
[----:B------:R-:W-:-:S04]  /*10830*/  IMAD.X R46, R46, 0x1, R4, P5 ;  /* 0x000000012e2e7824 */ /* 0x000fc800028e0604 */
[----:B------:R-:W-:-:S05]  /*10840*/  IMAD.MOV.U32 R35, RZ, RZ, R46 ;  /* 0x000000ffff237224 */ /* 0x000fca00078e002e */
[----:B------:R1:W-:Y:S04]  /*10850*/  LDGSTS.E [R33+0x6900], desc[UR8][R34.64], P3 ;  /* 0x0690000022217fae */ /* 0x0003e80009921848 */
[----:B------:R5:W-:Y:S01]  /*10860*/  STL [R1+0x1f8], R46 ;  /* 0x0001f82e01007387 */ /* 0x000be20000100800 */
[----:B-1----:R-:W-:Y:S01]  /*10870*/  IMAD.MOV.U32 R34, RZ, RZ, R39 ;  /* 0x000000ffff227224 */ /* 0x002fe200078e0027 */
[----:B--2---:R-:W-:-:S04]  /*10880*/  IADD3.X R44, R44, R4, RZ, P6, !PT ;  /* 0x000000042c2c7210 */ /* 0x004fc800037fe4ff */
[----:B------:R-:W-:Y:S01]  /*10890*/  MOV R35, R44 ;  /* 0x0000002c00237202 */ /* 0x000fe20000000f00 */
[----:B------:R1:W-:Y:S04]  /*108a0*/  STL [R1+0x230], R44 ;  /* 0x0002302c01007387 */ /* 0x0003e80000100800 */
[----:B------:R2:W-:Y:S04]  /*108b0*/  LDGSTS.E [R33+0x7000], desc[UR8][R34.64], P1 ;  /* 0x0700000022217fae */ /* 0x0005e80008921848 */
[----:B------:R-:W4:Y:S01]  /*108c0*/  LDL.LU R53, [R1+0x500] ;  /* 0x0005000001357983 */ /* 0x000f220000300800 */
[----:B--2---:R-:W-:-:S02]  /*108d0*/  SEL R34, RZ, 0x4, !P2 ;  /* 0x00000004ff227807 */ /* 0x004fc40005000000 */
[----:B---3--:R-:W-:-:S05]  /*108e0*/  IADD3 R37, P2, R37, R5, RZ ;  /* 0x0000000525257210 */ /* 0x008fca0007f5e0ff */
[----:B-----5:R-:W-:Y:S01]  /*108f0*/  IMAD.X R38, R38, 0x1, R4, P2 ;  /* 0x0000000126267824 */ /* 0x020fe200010e0604 */
[----:B------:R-:W-:Y:S01]  /*10900*/  STL [R1+0x23c], R37 ;  /* 0x00023c2501007387 */ /* 0x000fe20000100800 */
[----:B------:R-:W-:-:S03]  /*10910*/  SEL R34, R34, RZ, !P0 ;  /* 0x000000ff22227207 */ /* 0x000fc60004000000 */
[----:B------:R2:W-:Y:S04]  /*10920*/  STL [R1+0x238], R38 ;  /* 0x0002382601007387 */ /* 0x0005e80000100800 */
[----:B------:R-:W3:Y:S01]  /*10930*/  LDL.LU R46, [R1+0x4f8] ;  /* 0x0004f800012e7983 */ /* 0x000ee20000300800 */
[----:B------:R-:W-:-:S03]  /*10940*/  ISETP.NE.U32.AND P3, PT, R34, RZ, PT ;  /* 0x000000ff2200720c */ /* 0x000fc60003f65070 */
[----:B------:R-:W5:Y:S01]  /*10950*/  LDL.LU R45, [R1+0x504] ;  /* 0x00050400012d7983 */ /* 0x000f620000300800 */
[----:B------:R-:W-:Y:S01]  /*10960*/  MOV R35, R38 ;  /* 0x0000002600237202 */ /* 0x000fe20000000f00 */
[----:B------:R-:W-:Y:S02]  /*10970*/  IMAD.MOV.U32 R34, RZ, RZ, R37 ;  /* 0x000000ffff227224 */ /* 0x000fe400078e0025 */
[----:B-1----:R-:W3:Y:S04]  /*10980*/  LDL.LU R44, [R1+0x4cc] ;  /* 0x0004cc00012c7983 */ /* 0x002ee80000300800 */
[----:B------:R-:W3:Y:S04]  /*10990*/  LDL.LU R39, [R1+0x4d0] ;  /* 0x0004d00001277983 */ /* 0x000ee80000300800 */
[----:B--2---:R-:W2:Y:S04]  /*109a0*/  LDL.LU R38, [R1+0x4d4] ;  /* 0x0004d40001267983 */ /* 0x004ea80000300800 */
[----:B------:R-:W2:Y:S01]  /*109b0*/  LDL.LU R37, [R1+0x4d8] ;  /* 0x0004d80001257983 */ /* 0x000ea20000300800 */
[----:B------:R-:W-:-:S03]  /*109c0*/  ISETP.GT.AND P2, PT, R32, 0x1, PT ;  /* 0x000000012000780c */ /* 0x000fc60003f44270 */
[----:B------:R1:W-:Y:S01]  /*109d0*/  LDGSTS.E [R33+0x7100], desc[UR8][R34.64], P1 ;  /* 0x0710000022217fae */ /* 0x0003e20008921848 */
[-C--:B------:R-:W-:Y:S02]  /*109e0*/  IADD3 R55, P1, R55, R5.reuse, RZ ;  /* 0x0000000537377210 */ /* 0x080fe40007f3e0ff */
[----:B-1----:R-:W-:Y:S02]  /*109f0*/  SEL R34, RZ, 0x4, !P2 ;  /* 0x00000004ff227807 */ /* 0x002fe40005000000 */
[----:B------:R-:W-:Y:S02]  /*10a00*/  IADD3 R36, P2, R36, R5, RZ ;  /* 0x0000000524247210 */ /* 0x000fe40007f5e0ff */
[----:B------:R-:W-:Y:S01]  /*10a10*/  SEL R34, R34, RZ, !P0 ;  /* 0x000000ff22227207 */ /* 0x000fe20004000000 */
[----:B------:R-:W-:Y:S01]  /*10a20*/  IMAD.SHL.U32 R64, R57, 0x4, RZ ;  /* 0x0000000439407824 */ /* 0x000fe200078e00ff */
[----:B------:R-:W-:Y:S01]  /*10a30*/  HMMA.1688.F32.TF32 R124, R180, R62, R124 ;  /* 0x0000003eb47c723c */ /* 0x000fe2000008107c */
[----:B------:R-:W-:Y:S06]  /*10a40*/  STL [R1+0x274], R55 ;  /* 0x0002743701007387 */ /* 0x000fec0000100800 */
[----:B------:R-:W-:Y:S01]  /*10a50*/  LOP3.LUT R63, R64, 0x20, RZ, 0x3c, !PT ;  /* 0x00000020403f7812 */ /* 0x000fe200078e3cff */
[----:B------:R-:W-:-:S04]  /*10a60*/  IMAD.X R56, R56, 0x1, R4, P1 ;  /* 0x0000000138387824 */ /* 0x000fc800008e0604 */
[----:B------:R-:W-:Y:S02]  /*10a70*/  IMAD.MOV.U32 R35, RZ, RZ, R56 ;  /* 0x000000ffff237224 */ /* 0x000fe400078e0038 */
[----:B------:R-:W-:Y:S01]  /*10a80*/  IMAD.X R54, R54, 0x1, R4, P2 ;  /* 0x0000000136367824 */ /* 0x000fe200010e0604 */
[----:B------:R-:W-:Y:S02]  /*10a90*/  ISETP.NE.U32.AND P2, PT, R34, RZ, PT ;  /* 0x000000ff2200720c */ /* 0x000fe40003f45070 */
[----:B------:R-:W-:Y:S02]  /*10aa0*/  MOV R34, R55 ;  /* 0x0000003700227202 */ /* 0x000fe40000000f00 */
[----:B----4-:R-:W-:-:S03]  /*10ab0*/  IADD3 R47, P4, R47, R5, RZ ;  /* 0x000000052f2f7210 */ /* 0x010fc60007f9e0ff */
[----:B------:R1:W-:Y:S01]  /*10ac0*/  LDGSTS.E [R33+0x7800], desc[UR8][R34.64], P3 ;  /* 0x0780000022217fae */ /* 0x0003e20009921848 */
[----:B------:R-:W-:-:S03]  /*10ad0*/  ISETP.GT.AND P1, PT, R32, 0x5, PT ;  /* 0x000000052000780c */ /* 0x000fc60003f24270 */
[----:B------:R-:W-:Y:S01]  /*10ae0*/  STL [R1+0x270], R56 ;  /* 0x0002703801007387 */ /* 0x000fe20000100800 */
[----:B-1----:R-:W-:Y:S01]  /*10af0*/  MOV R34, R36 ;  /* 0x0000002400227202 */ /* 0x002fe20000000f00 */
[----:B------:R-:W-:Y:S02]  /*10b00*/  IMAD.MOV.U32 R35, RZ, RZ, R54 ;  /* 0x000000ffff237224 */ /* 0x000fe400078e0036 */
[----:B------:R1:W-:Y:S04]  /*10b10*/  STL [R1+0x27c], R36 ;  /* 0x00027c2401007387 */ /* 0x0003e80000100800 */
[----:B------:R4:W-:Y:S01]  /*10b20*/  LDGSTS.E [R33+0x7900], desc[UR8][R34.64], P3 ;  /* 0x0790000022217fae */ /* 0x0009e20009921848 */
[----:B-1----:R-:W-:Y:S02]  /*10b30*/  SEL R36, RZ, 0x4, !P1 ;  /* 0x00000004ff247807 */ /* 0x002fe40004800000 */
[----:B------:R-:W-:-:S02]  /*10b40*/  ISETP.GT.AND P1, PT, R32, 0x9, PT ;  /* 0x000000092000780c */ /* 0x000fc40003f24270 */
[----:B----4-:R-:W-:Y:S01]  /*10b50*/  IADD3 R33, R63, UR7, RZ ;  /* 0x000000073f217c10 */ /* 0x010fe2000fffe0ff */
[----:B------:R-:W-:Y:S01]  /*10b60*/  IMAD.MOV.U32 R34, RZ, RZ, R47 ;  /* 0x000000ffff227224 */ /* 0x000fe200078e002f */
[----:B------:R-:W-:Y:S01]  /*10b70*/  SEL R36, R36, RZ, !P0 ;  /* 0x000000ff24247207 */ /* 0x000fe20004000000 */
[----:B------:R-:W-:Y:S03]  /*10b80*/  STL [R1+0x278], R54 ;  /* 0x0002783601007387 */ /* 0x000fe60000100800 */
[----:B------:R-:W-:Y:S01]  /*10b90*/  ISETP.NE.U32.AND P3, PT, R36, RZ, PT ;  /* 0x000000ff2400720c */ /* 0x000fe20003f65070 */
[----:B------:R-:W-:Y:S01]  /*10ba0*/  STL [R1+0x518], R47 ;  /* 0x0005182f01007387 */ /* 0x000fe20000100800 */
[----:B------:R-:W-:-:S04]  /*10bb0*/  IMAD.X R53, R53, 0x1, R4, P4 ;  /* 0x0000000135357824 */ /* 0x000fc800020e0604 */
[----:B------:R-:W-:-:S05]  /*10bc0*/  IMAD.MOV.U32 R35, RZ, RZ, R53 ;  /* 0x000000ffff237224 */ /* 0x000fca00078e0035 */
[----:B------:R1:W-:Y:S02]  /*10bd0*/  LDGSTS.E [R33+0x200], desc[UR8][R34.64], P2 ;  /* 0x0020000022217fae */ /* 0x0003e40009121848 */
[----:B-1----:R-:W-:-:S04]  /*10be0*/  SEL R34, RZ, 0x4, !P1 ;  /* 0x00000004ff227807 */ /* 0x002fc80004800000 */
[----:B------:R-:W-:Y:S02]  /*10bf0*/  SEL R34, R34, RZ, !P0 ;  /* 0x000000ff22227207 */ /* 0x000fe40004000000 */
[----:B-----5:R-:W-:-:S04]  /*10c00*/  IADD3 R45, P1, R45, R5, RZ ;  /* 0x000000052d2d7210 */ /* 0x020fc80007f3e0ff */
[----:B---3--:R-:W-:Y:S02]  /*10c10*/  IADD3.X R46, R46, R4, RZ, P1, !PT ;  /* 0x000000042e2e7210 */ /* 0x008fe40000ffe4ff */
[-C--:B------:R-:W-:Y:S02]  /*10c20*/  IADD3 R39, P4, R39, R5.reuse, RZ ;  /* 0x0000000527277210 */ /* 0x080fe40007f9e0ff */
[----:B------:R-:W-:Y:S01]  /*10c30*/  ISETP.NE.U32.AND P1, PT, R34, RZ, PT ;  /* 0x000000ff2200720c */ /* 0x000fe20003f25070 */
[----:B------:R-:W-:Y:S01]  /*10c40*/  IMAD.MOV.U32 R34, RZ, RZ, R45 ;  /* 0x000000ffff227224 */ /* 0x000fe200078e002d */
[----:B------:R-:W-:Y:S02]  /*10c50*/  MOV R35, R46 ;  /* 0x0000002e00237202 */ /* 0x000fe40000000f00 */
[----:B--2---:R-:W-:Y:S01]  /*10c60*/  IADD3 R37, P5, R37, R5, RZ ;  /* 0x0000000525257210 */ /* 0x004fe20007fbe0ff */
[----:B------:R-:W-:Y:S01]  /*10c70*/  STL [R1+0x500], R53 ;  /* 0x0005003501007387 */ /* 0x000fe20000100800 */
[----:B------:R-:W-:-:S03]  /*10c80*/  IMAD.X R44, R44, 0x1, R4, P4 ;  /* 0x000000012c2c7824 */ /* 0x000fc600020e0604 */
[----:B------:R1:W-:Y:S01]  /*10c90*/  STL [R1+0x504], R45 ;  /* 0x0005042d01007387 */ /* 0x0003e20000100800 */
[----:B------:R-:W-:-:S03]  /*10ca0*/  IMAD.X R38, R38, 0x1, R4, P5 ;  /* 0x0000000126267824 */ /* 0x000fc600028e0604 */
[----:B------:R-:W-:Y:S04]  /*10cb0*/  STL [R1+0x4f8], R46 ;  /* 0x0004f82e01007387 */ /* 0x000fe80000100800 */
[----:B------:R-:W-:Y:S04]  /*10cc0*/  STL [R1+0x4d0], R39 ;  /* 0x0004d02701007387 */ /* 0x000fe80000100800 */
[----:B------:R2:W-:Y:S04]  /*10cd0*/  LDGSTS.E [R33+0x300], desc[UR8][R34.64], P2 ;  /* 0x0030000022217fae */ /* 0x0005e80009121848 */
[----:B------:R-:W-:Y:S04]  /*10ce0*/  STL [R1+0x4d8], R37 ;  /* 0x0004d82501007387 */ /* 0x000fe80000100800 */
[----:B------:R-:W-:Y:S01]  /*10cf0*/  STL [R1+0x4cc], R44 ;  /* 0x0004cc2c01007387 */ /* 0x000fe20000100800 */
[----:B--2---:R-:W-:Y:S01]  /*10d00*/  IMAD.MOV.U32 R34, RZ, RZ, R39 ;  /* 0x000000ffff227224 */ /* 0x004fe200078e0027 */
[----:B------:R-:W-:-:S02]  /*10d10*/  MOV R35, R44 ;  /* 0x0000002c00237202 */ /* 0x000fc40000000f00 */
[----:B------:R2:W-:Y:S04]  /*10d20*/  STL [R1+0x4d4], R38 ;  /* 0x0004d42601007387 */ /* 0x0005e80000100800 */
[----:B------:R-:W3:Y:S04]  /*10d30*/  LDL.LU R58, [R1] ;  /* 0x00000000013a7983 */ /* 0x000ee80000300800 */
[----:B-1----:R-:W4:Y:S04]  /*10d40*/  LDL.LU R45, [R1+0x4] ;  /* 0x00000400012d7983 */ /* 0x002f280000300800 */
[----:B------:R1:W-:Y:S04]  /*10d50*/  LDGSTS.E [R33+0xa00], desc[UR8][R34.64], P3 ;  /* 0x00a0000022217fae */ /* 0x0003e80009921848 */
[----:B------:R-:W5:Y:S01]  /*10d60*/  LDL.LU R55, [R1+0x8] ;  /* 0x0000080001377983 */ /* 0x000f620000300800 */
[----:B-1----:R-:W-:-:S03]  /*10d70*/  MOV R35, R38 ;  /* 0x0000002600237202 */ /* 0x002fc60000000f00 */
[----:B--2---:R-:W2:Y:S04]  /*10d80*/  LDL.LU R38, [R1+0xc] ;  /* 0x00000c0001267983 */ /* 0x004ea80000300800 */
[----:B------:R-:W5:Y:S04]  /*10d90*/  LDL.LU R53, [R1+0x40] ;  /* 0x0000400001357983 */ /* 0x000f680000300800 */
[----:B------:R-:W5:Y:S04]  /*10da0*/  LDL.LU R46, [R1+0x44] ;  /* 0x00004400012e7983 */ /* 0x000f680000300800 */
[----:B------:R-:W5:Y:S04]  /*10db0*/  LDL.LU R56, [R1+0x48] ;  /* 0x0000480001387983 */ /* 0x000f680000300800 */
[----:B------:R-:W5:Y:S04]  /*10dc0*/  LDL.LU R39, [R1+0x4c] ;  /* 0x00004c0001277983 */ /* 0x000f680000300800 */
[----:B------:R-:W5:Y:S04]  /*10dd0*/  LDL.LU R54, [R1+0x80] ;  /* 0x0000800001367983 */ /* 0x000f680000300800 */
[----:B------:R-:W5:Y:S01]  /*10de0*/  LDL.LU R47, [R1+0x84] ;  /* 0x00008400012f7983 */ /* 0x000f620000300800 */
[----:B------:R-:W-:Y:S01]  /*10df0*/  IADD3 R206, P4, R206, R5, RZ ;  /* 0x00000005cece7210 */ /* 0x000fe20007f9e0ff */
[----:B------:R-:W-:Y:S01]  /*10e00*/  IMAD.MOV.U32 R34, RZ, RZ, R37 ;  /* 0x000000ffff227224 */ /* 0x000fe200078e0025 */
[----:B------:R-:W-:Y:S01]  /*10e10*/  ISETP.GT.AND P2, PT, R32, 0xd, PT ;  /* 0x0000000d2000780c */ /* 0x000fe20003f44270 */
[----:B------:R-:W5:Y:S02]  /*10e20*/  LDL.LU R44, [R1+0x8c] ;  /* 0x00008c00012c7983 */ /* 0x000f640000300800 */
[----:B------:R-:W-:-:S02]  /*10e30*/  IMAD.X R205, R205, 0x1, R4, P4 ;  /* 0x00000001cdcd7824 */ /* 0x000fc400020e0604 */
[----:B------:R1:W-:Y:S01]  /*10e40*/  LDGSTS.E [R33+0xb00], desc[UR8][R34.64], P3 ;  /* 0x00b0000022217fae */ /* 0x0003e20009921848 */
[----:B------:R-:W-:Y:S02]  /*10e50*/  SEL R36, RZ, 0x4, !P2 ;  /* 0x00000004ff247807 */ /* 0x000fe40005000000 */
[----:B------:R-:W-:Y:S01]  /*10e60*/  ISETP.GT.AND P2, PT, R32, 0x11, PT ;  /* 0x000000112000780c */ /* 0x000fe20003f44270 */
[----:B------:R-:W5:Y:S01]  /*10e70*/  LDL.LU R37, [R1+0xc4] ;  /* 0x0000c40001257983 */ /* 0x000f620000300800 */
[----:B-1----:R-:W-:Y:S02]  /*10e80*/  IMAD.MOV.U32 R34, RZ, RZ, R206 ;  /* 0x000000ffff227224 */ /* 0x002fe400078e00ce */
[----:B------:R-:W-:Y:S01]  /*10e90*/  IMAD.MOV.U32 R35, RZ, RZ, R205 ;  /* 0x000000ffff237224 */ /* 0x000fe200078e00cd */
[----:B------:R-:W-:-:S04]  /*10ea0*/  SEL R36, R36, RZ, !P0 ;  /* 0x000000ff24247207 */ /* 0x000fc80004000000 */
[----:B------:R1:W-:Y:S01]  /*10eb0*/  LDGSTS.E [R33+0x1200], desc[UR8][R34.64], P1 ;  /* 0x0120000022217fae */ /* 0x0003e20008921848 */
[-C--:B------:R-:W-:Y:S02]  /*10ec0*/  IADD3 R222, P4, R222, R5.reuse, RZ ;  /* 0x00000005dede7210 */ /* 0x080fe40007f9e0ff */
[----:B------:R-:W-:Y:S02]  /*10ed0*/  ISETP.NE.U32.AND P3, PT, R36, RZ, PT ;  /* 0x000000ff2400720c */ /* 0x000fe40003f65070 */
[----:B-1----:R-:W-:Y:S02]  /*10ee0*/  SEL R34, RZ, 0x4, !P2 ;  /* 0x00000004ff227807 */ /* 0x002fe40005000000 */
[----:B------:R-:W-:Y:S02]  /*10ef0*/  IADD3 R208, P2, R208, R5, RZ ;  /* 0x00000005d0d07210 */ /* 0x000fe40007f5e0ff */
[----:B------:R-:W-:Y:S02]  /*10f00*/  SEL R34, R34, RZ, !P0 ;  /* 0x000000ff22227207 */ /* 0x000fe40004000000 */
[----:B------:R-:W-:-:S02]  /*10f10*/  IADD3.X R207, R207, R4, RZ, P2, !PT ;  /* 0x00000004cfcf7210 */ /* 0x000fc400017fe4ff */
        /* <DEDUP_REMOVED lines=8> */
[----:B-1----:R-:W-:Y:S01]  /*10fa0*/  IMAD.MOV.U32 R34, RZ, RZ, R222 ;  /* 0x000000ffff227224 */ /* 0x002fe200078e00de */
[----:B------:R-:W-:-:S03]  /*10fb0*/  MOV R35, R221 ;  /* 0x000000dd00237202 */ /* 0x000fc60000000f00 */
[----:B------:R-:W-:Y:S02]  /*10fc0*/  IMAD.X R237, R237, 0x1, R4, P4 ;  /* 0x00000001eded7824 */ /* 0x000fe400020e0604 */
[----:B------:R1:W-:Y:S01]  /*10fd0*/  LDGSTS.E [R33+0x1a00], desc[UR8][R34.64], P3 ;  /* 0x01a0000022217fae */ /* 0x0003e20009921848 */
[----:B------:R-:W-:-:S04]  /*10fe0*/  ISETP.GT.AND P1, PT, R32, 0x15, PT ;  /* 0x000000152000780c */ /* 0x000fc80003f24270 */
[----:B------:R-:W-:Y:S01]  /*10ff0*/  SEL R36, RZ, 0x4, !P1 ;  /* 0x00000004ff247807 */ /* 0x000fe20004800000 */
[----:B-1----:R-:W-:Y:S01]  /*11000*/  IMAD.MOV.U32 R34, RZ, RZ, R224 ;  /* 0x000000ffff227224 */ /* 0x002fe200078e00e0 */
[----:B------:R-:W-:Y:S02]  /*11010*/  MOV R35, R223 ;  /* 0x000000df00237202 */ /* 0x000fe40000000f00 */
[----:B------:R-:W-:-:S03]  /*11020*/  ISETP.GT.AND P1, PT, R32, 0x19, PT ;  /* 0x000000192000780c */ /* 0x000fc60003f24270 */
[----:B------:R1:W-:Y:S02]  /*11030*/  LDGSTS.E [R33+0x1b00], desc[UR8][R34.64], P3 ;  /* 0x01b0000022217fae */ /* 0x0003e40009921848 */
[----:B-1----:R-:W-:Y:S02]  /*11040*/  IMAD.MOV.U32 R34, RZ, RZ, R238 ;  /* 0x000000ffff227224 */ /* 0x002fe400078e00ee */
[----:B------:R-:W-:-:S05]  /*11050*/  IMAD.MOV.U32 R35, RZ, RZ, R237 ;  /* 0x000000ffff237224 */ /* 0x000fca00078e00ed */
[----:B------:R1:W-:Y:S01]  /*11060*/  LDGSTS.E [R33+0x2200], desc[UR8][R34.64], P2 ;  /* 0x0220000022217fae */ /* 0x0003e20009121848 */
[----:B------:R-:W-:Y:S02]  /*11070*/  SEL R36, R36, RZ, !P0 ;  /* 0x000000ff24247207 */ /* 0x000fe40004000000 */
[----:B-1----:R-:W-:Y:S02]  /*11080*/  SEL R34, RZ, 0x4, !P1 ;  /* 0x00000004ff227807 */ /* 0x002fe40004800000 */
[----:B------:R-:W-:Y:S02]  /*11090*/  IADD3 R240, P1, R240, R5, RZ ;  /* 0x00000005f0f07210 */ /* 0x000fe40007f3e0ff */
[----:B------:R-:W-:Y:S02]  /*110a0*/  SEL R34, R34, RZ, !P0 ;  /* 0x000000ff22227207 */ /* 0x000fe40004000000 */
[----:B------:R-:W-:Y:S02]  /*110b0*/  IADD3.X R239, R239, R4, RZ, P1, !PT ;  /* 0x00000004efef7210 */ /* 0x000fe40000ffe4ff */
[----:B------:R-:W-:Y:S01]  /*110c0*/  ISETP.NE.U32.AND P1, PT, R34, RZ, PT ;  /* 0x000000ff2200720c */ /* 0x000fe20003f25070 */
[----:B------:R-:W-:Y:S01]  /*110d0*/  IMAD.MOV.U32 R34, RZ, RZ, R240 ;  /* 0x000000ffff227224 */ /* 0x000fe200078e00f0 */
[----:B------:R-:W-:-:S02]  /*110e0*/  MOV R35, R239 ;  /* 0x000000ef00237202 */ /* 0x000fc40000000f00 */
[----:B------:R-:W-:-:S03]  /*110f0*/  ISETP.NE.U32.AND P3, PT, R36, RZ, PT ;  /* 0x000000ff2400720c */ /* 0x000fc60003f65070 */
[----:B------:R1:W-:Y:S01]  /*11100*/  LDGSTS.E [R33+0x2300], desc[UR8][R34.64], P2 ;  /* 0x0230000022217fae */ /* 0x0003e20009121848 */
[----:B------:R-:W-:-:S04]  /*11110*/  ISETP.GT.AND P2, PT, R32, 0x1d, PT ;  /* 0x0000001d2000780c */ /* 0x000fc80003f44270 */
[----:B------:R-:W-:Y:S02]  /*11120*/  SEL R36, RZ, 0x4, !P2 ;  /* 0x00000004ff247807 */ /* 0x000fe40005000000 */
[----:B------:R-:W-:Y:S02]  /*11130*/  ISETP.GT.AND P2, PT, R32, 0x21, PT ;  /* 0x000000212000780c */ /* 0x000fe40003f44270 */
[----:B----4-:R-:W-:-:S05]  /*11140*/  IADD3 R45, P4, R45, R5, RZ ;  /* 0x000000052d2d7210 */ /* 0x010fca0007f9e0ff */
[----:B---3--:R-:W-:Y:S01]  /*11150*/  IMAD.X R58, R58, 0x1, R4, P4 ;  /* 0x000000013a3a7824 */ /* 0x008fe200020e0604 */
[----:B------:R3:W-:Y:S01]  /*11160*/  STL [R1+0x4], R45 ;  /* 0x0000042d01007387 */ /* 0x0007e20000100800 */
[----:B-1----:R-:W-:Y:S01]  /*11170*/  IMAD.MOV.U32 R34, RZ, RZ, R45 ;  /* 0x000000ffff227224 */ /* 0x002fe200078e002d */
[----:B--2---:R-:W-:-:S05]  /*11180*/  IADD3 R38, P5, R38, R5, RZ ;  /* 0x0000000526267210 */ /* 0x004fca0007fbe0ff */
[----:B------:R1:W-:Y:S04]  /*11190*/  STL [R1+0xc], R38 ;  /* 0x00000c2601007387 */ /* 0x0003e80000100800 */
[----:B------:R2:W-:Y:S01]  /*111a0*/  STL [R1], R58 ;  /* 0x0000003a01007387 */ /* 0x0005e20000100800 */
[----:B-----5:R-:W-:-:S03]  /*111b0*/  IADD3 R46, P4, R46, R5, RZ ;  /* 0x000000052e2e7210 */ /* 0x020fc60007f9e0ff */
[----:B---3--:R-:W3:Y:S01]  /*111c0*/  LDL.LU R45, [R1+0x88] ;  /* 0x00008800012d7983 */ /* 0x008ee20000300800 */
[----:B------:R-:W-:Y:S01]  /*111d0*/  MOV R35, R58 ;  /* 0x0000003a00237202 */ /* 0x000fe20000000f00 */
[--C-:B------:R-:W-:Y:S02]  /*111e0*/  IMAD.X R55, R55, 0x1, R4.reuse, P5 ;  /* 0x0000000137377824 */ /* 0x100fe400028e0604 */
[----:B------:R-:W-:Y:S04]  /*111f0*/  STL [R1+0x44], R46 ;  /* 0x0000442e01007387 */ /* 0x000fe80000100800 */
[----:B------:R4:W-:Y:S04]  /*11200*/  LDGSTS.E [R33+0x2a00], desc[UR8][R34.64], P3 ;  /* 0x02a0000022217fae */ /* 0x0009e80009921848 */
[----:B------:R-:W-:Y:S01]  /*11210*/  STL [R1+0x8], R55 ;  /* 0x0000083701007387 */ /* 0x000fe20000100800 */
[----:B------:R-:W-:-:S02]  /*11220*/  IMAD.X R53, R53, 0x1, R4, P4 ;  /* 0x0000000135357824 */ /* 0x000fc400020e0604 */
[----:B----4-:R-:W-:Y:S02]  /*11230*/  IMAD.MOV.U32 R34, RZ, RZ, R38 ;  /* 0x000000ffff227224 */ /* 0x010fe400078e0026 */
[----:B-1----:R-:W4:Y:S01]  /*11240*/  LDL.LU R38, [R1+0xc0] ;  /* 0x0000c00001267983 */ /* 0x002f220000300800 */
[----:B------:R-:W-:-:S03]  /*11250*/  MOV R35, R55 ;  /* 0x0000003700237202 */ /* 0x000fc60000000f00 */
[----:B------:R1:W-:Y:S04]  /*11260*/  STL [R1+0x40], R53 ;  /* 0x0000403501007387 */ /* 0x0003e80000100800 */
[----:B------:R5:W-:Y:S04]  /*11270*/  LDGSTS.E [R33+0x2b00], desc[UR8][R34.64], P3 ;  /* 0x02b0000022217fae */ /* 0x000be80009921848 */
[----:B--2---:R-:W2:Y:S01]  /*11280*/  LDL.LU R58, [R1+0xc8] ;  /* 0x0000c800013a7983 */ /* 0x004ea20000300800 */
[----:B-----5:R-:W-:-:S03]  /*11290*/  IMAD.MOV.U32 R35, RZ, RZ, R53 ;  /* 0x000000ffff237224 */ /* 0x020fc600078e0035 */
[----:B-1----:R-:W5:Y:S01]  /*112a0*/  LDL.LU R53, [R1+0xcc] ;  /* 0x0000cc0001357983 */ /* 0x002f620000300800 */
[----:B------:R-:W-:-:S03]  /*112b0*/  IMAD.MOV.U32 R34, RZ, RZ, R46 ;  /* 0x000000ffff227224 */ /* 0x000fc600078e002e */
[----:B------:R-:W2:Y:S04]  /*112c0*/  LDL.LU R55, [R1+0x104] ;  /* 0x0001040001377983 */ /* 0x000ea80000300800 */
[----:B------:R1:W-:Y:S01]  /*112d0*/  LDGSTS.E [R33+0x3200], desc[UR8][R34.64], P1 ;  /* 0x0320000022217fae */ /* 0x0003e20008921848 */
[----:B------:R-:W-:-:S03]  /*112e0*/  IADD3 R47, P4, R47, R5, RZ ;  /* 0x000000052f2f7210 */ /* 0x000fc60007f9e0ff */
[----:B------:R-:W2:Y:S01]  /*112f0*/  LDL.LU R46, [R1+0x10c] ;  /* 0x00010c00012e7983 */ /* 0x000ea20000300800 */
[----:B-1----:R-:W-:Y:S02]  /*11300*/  SEL R34, RZ, 0x4, !P2 ;  /* 0x00000004ff227807 */ /* 0x002fe40005000000 */
[----:B------:R-:W-:-:S04]  /*11310*/  IADD3 R39, P2, R39, R5, RZ ;  /* 0x0000000527277210 */ /* 0x000fc80007f5e0ff */
[----:B------:R-:W-:Y:S01]  /*11320*/  IADD3.X R56, R56, R4, RZ, P2, !PT ;  /* 0x0000000438387210 */ /* 0x000fe200017fe4ff */
[----:B------:R-:W-:Y:S03]  /*11330*/  STL [R1+0x4c], R39 ;  /* 0x00004c2701007387 */ /* 0x000fe60000100800 */
[----:B------:R-:W-:Y:S01]  /*11340*/  MOV R35, R56 ;  /* 0x0000003800237202 */ /* 0x000fe20000000f00 */
[----:B------:R1:W-:Y:S04]  /*11350*/  STL [R1+0x48], R56 ;  /* 0x0000483801007387 */ /* 0x0003e80000100800 */
[----:B------:R-:W-:Y:S04]  /*11360*/  STL [R1+0x84], R47 ;  /* 0x0000842f01007387 */ /* 0x000fe80000100800 */
[----:B-1----:R-:W2:Y:S01]  /*11370*/  LDL.LU R56, [R1+0x100] ;  /* 0x0001000001387983 */ /* 0x002ea20000300800 */
[----:B------:R-:W-:-:S02]  /*11380*/  SEL R36, R36, RZ, !P0 ;  /* 0x000000ff24247207 */ /* 0x000fc40004000000 */
[----:B------:R-:W-:Y:S01]  /*11390*/  SEL R34, R34, RZ, !P0 ;  /* 0x000000ff22227207 */ /* 0x000fe20004000000 */
[----:B------:R-:W-:Y:S01]  /*113a0*/  IMAD.X R54, R54, 0x1, R4, P4 ;  /* 0x0000000136367824 */ /* 0x000fe200020e0604 */
[----:B------:R-:W-:Y:S02]  /*113b0*/  ISETP.NE.U32.AND P3, PT, R36, RZ, PT ;  /* 0x000000ff2400720c */ /* 0x000fe40003f65070 */
[----:B------:R-:W-:Y:S01]  /*113c0*/  ISETP.NE.U32.AND P2, PT, R34, RZ, PT ;  /* 0x000000ff2200720c */ /* 0x000fe20003f45070 */
[----:B------:R-:W-:Y:S01]  /*113d0*/  IMAD.MOV.U32 R34, RZ, RZ, R39 ;  /* 0x000000ffff227224 */ /* 0x000fe200078e0027 */
[-C--:B------:R-:W-:Y:S02]  /*113e0*/  IADD3 R44, P5, R44, R5.reuse, RZ ;  /* 0x000000052c2c7210 */ /* 0x080fe40007fbe0ff */
[----:B------:R-:W-:Y:S02]  /*113f0*/  IADD3 R37, P4, R37, R5, RZ ;  /* 0x0000000525257210 */ /* 0x000fe40007f9e0ff */
[----:B------:R1:W-:Y:S04]  /*11400*/  LDGSTS.E [R33+0x3300], desc[UR8][R34.64], P1 ;  /* 0x0330000022217fae */ /* 0x0003e80008921848 */
[----:B------:R-:W-:Y:S04]  /*11410*/  STL [R1+0x8c], R44 ;  /* 0x00008c2c01007387 */ /* 0x000fe80000100800 */
[----:B------:R1:W-:Y:S04]  /*11420*/  STL [R1+0x80], R54 ;  /* 0x0000803601007387 */ /* 0x0003e80000100800 */
[----:B------:R-:W2:Y:S01]  /*11430*/  LDL.LU R39, [R1+0x144] ;  /* 0x0001440001277983 */ /* 0x000ea20000300800 */
[----:B-1----:R-:W-:Y:S01]  /*11440*/  MOV R35, R54 ;  /* 0x0000003600237202 */ /* 0x002fe20000000f00 */
[----:B------:R-:W-:-:S02]  /*11450*/  IMAD.MOV.U32 R34, RZ, RZ, R47 ;  /* 0x000000ffff227224 */ /* 0x000fc400078e002f */
[----:B------:R-:W2:Y:S04]  /*11460*/  LDL.LU R54, [R1+0x108] ;  /* 0x0001080001367983 */ /* 0x000ea80000300800 */
[----:B------:R-:W-:Y:S04]  /*11470*/  STL [R1+0xc4], R37 ;  /* 0x0000c42501007387 */ /* 0x000fe80000100800 */
[----:B------:R1:W-:Y:S01]  /*11480*/  LDGSTS.E [R33+0x3a00], desc[UR8][R34.64], P3 ;  /* 0x03a0000022217fae */ /* 0x0003e20009921848 */
[----:B------:R-:W-:-:S04]  /*11490*/  ISETP.GT.AND P1, PT, R32, 0x25, PT ;  /* 0x000000252000780c */ /* 0x000fc80003f24270 */
[----:B------:R-:W-:Y:S01]  /*114a0*/  SEL R36, RZ, 0x4, !P1 ;  /* 0x00000004ff247807 */ /* 0x000fe20004800000 */
[----:B-1----:R-:W-:Y:S01]  /*114b0*/  IMAD.MOV.U32 R34, RZ, RZ, R44 ;  /* 0x000000ffff227224 */ /* 0x002fe200078e002c */
[----:B------:R-:W-:Y:S01]  /*114c0*/  ISETP.GT.AND P1, PT, R32, 0x29, PT ;  /* 0x000000292000780c */ /* 0x000fe20003f24270 */
[----:B---3--:R-:W-:-:S05]  /*114d0*/  IMAD.X R45, R45, 0x1, R4, P5 ;  /* 0x000000012d2d7824 */ /* 0x008fca00028e0604 */
[----:B------:R1:W-:Y:S01]  /*114e0*/  STL [R1+0x88], R45 ;  /* 0x0000882d01007387 */ /* 0x0003e20000100800 */
[----:B------:R-:W-:-:S05]  /*114f0*/  MOV R35, R45 ;  /* 0x0000002d00237202 */ /* 0x000fca0000000f00 */
[----:B------:R3:W-:Y:S04]  /*11500*/  LDGSTS.E [R33+0x3b00], desc[UR8][R34.64], P3 ;  /* 0x03b0000022217fae */ /* 0x0007e80009921848 */
[----:B-1----:R-:W2:Y:S01]  /*11510*/  LDL.LU R45, [R1+0x140] ;  /* 0x00014000012d7983 */ /* 0x002ea20000300800 */
[----:B----4-:R-:W-:Y:S02]  /*11520*/  IMAD.X R38, R38, 0x1, R4, P4 ;  /* 0x0000000126267824 */ /* 0x010fe400020e0604 */
[----:B---3--:R-:W-:Y:S02]  /*11530*/  IMAD.MOV.U32 R34, RZ, RZ, R37 ;  /* 0x000000ffff227224 */ /* 0x008fe400078e0025 */
[----:B------:R-:W-:Y:S01]  /*11540*/  IMAD.MOV.U32 R35, RZ, RZ, R38 ;  /* 0x000000ffff237224 */ /* 0x000fe200078e0026 */
[----:B------:R1:W-:Y:S04]  /*11550*/  STL [R1+0xc0], R38 ;  /* 0x0000c02601007387 */ /* 0x0003e80000100800 */
[----:B------:R-:W3:Y:S04]  /*11560*/  LDL.LU R47, [R1+0x148] ;  /* 0x00014800012f7983 */ /* 0x000ee80000300800 */
[----:B------:R-:W4:Y:S04]  /*11570*/  LDL.LU R37, [R1+0x14c] ;  /* 0x00014c0001257983 */ /* 0x000f280000300800 */
[----:B------:R5:W-:Y:S04]  /*11580*/  LDGSTS.E [R33+0x4200], desc[UR8][R34.64], P2 ;  /* 0x0420000022217fae */ /* 0x000be80009121848 */
[----:B------:R-:W3:Y:S04]  /*11590*/  LDL.LU R44, [R1+0x184] ;  /* 0x00018400012c7983 */ /* 0x000ee80000300800 */
[----:B-1----:R-:W3:Y:S01]  /*115a0*/  LDL.LU R38, [R1+0x18c] ;  /* 0x00018c0001267983 */ /* 0x002ee20000300800 */
[----:B-----5:R-:W-:-:S02]  /*115b0*/  SEL R34, RZ, 0x4, !P1 ;  /* 0x00000004ff227807 */ /* 0x020fc40004800000 */
[-C--:B------:R-:W-:Y:S02]  /*115c0*/  IADD3 R53, P1, R53, R5.reuse, RZ ;  /* 0x0000000535357210 */ /* 0x080fe40007f3e0ff */
[----:B--2---:R-:W-:Y:S02]  /*115d0*/  IADD3 R55, P4, R55, R5, RZ ;  /* 0x0000000537377210 */ /* 0x004fe40007f9e0ff */
[----:B------:R-:W-:Y:S01]  /*115e0*/  IADD3.X R58, R58, R4, RZ, P1, !PT ;  /* 0x000000043a3a7210 */ /* 0x000fe20000ffe4ff */
[----:B------:R-:W-:Y:S03]  /*115f0*/  STL [R1+0xcc], R53 ;  /* 0x0000cc3501007387 */ /* 0x000fe60000100800 */
[----:B------:R-:W-:Y:S01]  /*11600*/  MOV R35, R58 ;  /* 0x0000003a00237202 */ /* 0x000fe20000000f00 */
[----:B------:R1:W-:Y:S04]  /*11610*/  STL [R1+0xc8], R58 ;  /* 0x0000c83a01007387 */ /* 0x0003e80000100800 */
[----:B------:R-:W-:Y:S01]  /*11620*/  STL [R1+0x104], R55 ;  /* 0x0001043701007387 */ /* 0x000fe20000100800 */
[----:B------:R-:W-:-:S03]  /*11630*/  SEL R34, R34, RZ, !P0 ;  /* 0x000000ff22227207 */ /* 0x000fc60004000000 */
[----:B-1----:R-:W2:Y:S01]  /*11640*/  LDL.LU R58, [R1+0x180] ;  /* 0x00018000013a7983 */ /* 0x002ea20000300800 */
[----:B------:R-:W-:Y:S01]  /*11650*/  ISETP.NE.U32.AND P1, PT, R34, RZ, PT ;  /* 0x000000ff2200720c */ /* 0x000fe20003f25070 */
[----:B------:R-:W-:Y:S01]  /*11660*/  IMAD.MOV.U32 R34, RZ, RZ, R53 ;  /* 0x000000ffff227224 */ /* 0x000fe200078e0035 */
[----:B------:R-:W-:-:S04]  /*11670*/  IADD3 R46, P5, R46, R5, RZ ;  /* 0x000000052e2e7210 */ /* 0x000fc80007fbe0ff */
[----:B------:R1:W-:Y:S01]  /*11680*/  LDGSTS.E [R33+0x4300], desc[UR8][R34.64], P2 ;  /* 0x0430000022217fae */ /* 0x0003e20009121848 */
[----:B------:R-:W-:-:S03]  /*11690*/  IMAD.X R56, R56, 0x1, R4, P4 ;  /* 0x0000000138387824 */ /* 0x000fc600020e0604 */
[----:B------:R-:W-:Y:S04]  /*116a0*/  STL [R1+0x10c], R46 ;  /* 0x00010c2e01007387 */ /* 0x000fe80000100800 */
[----:B------:R5:W-:Y:S01]  /*116b0*/  STL [R1+0x100], R56 ;  /* 0x0001003801007387 */ /* 0x000be20000100800 */
[----:B-1----:R-:W-:-:S03]  /*116c0*/  MOV R35, R56 ;  /* 0x0000003800237202 */ /* 0x002fc60000000f00 */
[----:B------:R-:W2:Y:S04]  /*116d0*/  LDL.LU R53, [R1+0x1c4] ;  /* 0x0001c40001357983 */ /* 0x000ea80000300800 */
[----:B-----5:R-:W5:Y:S01]  /*116e0*/  LDL.LU R56, [R1+0x188] ;  /* 0x0001880001387983 */ /* 0x020f620000300800 */
[----:B------:R-:W-:-:S04]  /*116f0*/  SEL R36, R36, RZ, !P0 ;  /* 0x000000ff24247207 */ /* 0x000fc80004000000 */
[----:B------:R-:W-:Y:S01]  /*11700*/  ISETP.NE.U32.AND P3, PT, R36, RZ, PT ;  /* 0x000000ff2400720c */ /* 0x000fe20003f65070 */
[----:B------:R-:W-:Y:S01]  /*11710*/  IMAD.MOV.U32 R34, RZ, RZ, R55 ;  /* 0x000000ffff227224 */ /* 0x000fe200078e0037 */
[----:B------:R-:W-:Y:S01]  /*11720*/  IADD3 R39, P4, R39, R5, RZ ;  /* 0x0000000527277210 */ /* 0x000fe20007f9e0ff */
[----:B------:R-:W-:-:S04]  /*11730*/  IMAD.X R54, R54, 0x1, R4, P5 ;  /* 0x0000000136367824 */ /* 0x000fc800028e0604 */
[----:B------:R-:W-:Y:S06]  /*11740*/  STL [R1+0x144], R39 ;  /* 0x0001442701007387 */ /* 0x000fec0000100800 */
[----:B------:R1:W-:Y:S01]  /*11750*/  LDGSTS.E [R33+0x4a00], desc[UR8][R34.64], P3 ;  /* 0x04a0000022217fae */ /* 0x0003e20009921848 */
[----:B------:R-:W-:-:S03]  /*11760*/  ISETP.GT.AND P2, PT, R32, 0x2d, PT ;  /* 0x0000002d2000780c */ /* 0x000fc60003f44270 */
[----:B------:R1:W-:Y:S04]  /*11770*/  STL [R1+0x108], R54 ;  /* 0x0001083601007387 */ /* 0x0003e80000100800 */
[----:B------:R-:W5:Y:S01]  /*11780*/  LDL.LU R55, [R1+0x1c0] ;  /* 0x0001c00001377983 */ /* 0x000f620000300800 */
[----:B-1----:R-:W-:Y:S01]  /*11790*/  IMAD.MOV.U32 R34, RZ, RZ, R46 ;  /* 0x000000ffff227224 */ /* 0x002fe200078e002e */
[----:B------:R-:W-:Y:S02]  /*117a0*/  MOV R35, R54 ;  /* 0x0000003600237202 */ /* 0x000fe40000000f00 */
[----:B------:R-:W-:-:S03]  /*117b0*/  SEL R36, RZ, 0x4, !P2 ;  /* 0x00000004ff247807 */ /* 0x000fc60005000000 */
[----:B------:R1:W-:Y:S01]  /*117c0*/  LDGSTS.E [R33+0x4b00], desc[UR8][R34.64], P3 ;  /* 0x04b0000022217fae */ /* 0x0003e20009921848 */
[----:B------:R-:W-:Y:S01]  /*117d0*/  ISETP.GT.AND P2, PT, R32, 0x31, PT ;  /* 0x000000312000780c */ /* 0x000fe20003f44270 */
[----:B-1----:R-:W-:Y:S01]  /*117e0*/  IMAD.MOV.U32 R34, RZ, RZ, R39 ;  /* 0x000000ffff227224 */ /* 0x002fe200078e0027 */
[----:B------:R-:W-:-:S04]  /*117f0*/  SEL R36, R36, RZ, !P0 ;  /* 0x000000ff24247207 */ /* 0x000fc80004000000 */
[----:B------:R-:W-:Y:S01]  /*11800*/  ISETP.NE.U32.AND P3, PT, R36, RZ, PT ;  /* 0x000000ff2400720c */ /* 0x000fe20003f65070 */
[----:B------:R-:W-:-:S04]  /*11810*/  IMAD.X R45, R45, 0x1, R4, P4 ;  /* 0x000000012d2d7824 */ /* 0x000fc800020e0604 */
[----:B------:R-:W-:Y:S01]  /*11820*/  IMAD.MOV.U32 R35, RZ, RZ, R45 ;  /* 0x000000ffff237224 */ /* 0x000fe200078e002d */
[----:B------:R1:W-:Y:S04]  /*11830*/  STL [R1+0x140], R45 ;  /* 0x0001402d01007387 */ /* 0x0003e80000100800 */
[----:B------:R-:W5:Y:S04]  /*11840*/  LDL.LU R54, [R1+0x1c8] ;  /* 0x0001c80001367983 */ /* 0x000f680000300800 */
[----:B------:R4:W-:Y:S04]  /*11850*/  LDGSTS.E [R33+0x5200], desc[UR8][R34.64], P1 ;  /* 0x0520000022217fae */ /* 0x0009e80008921848 */
[----:B------:R-:W5:Y:S04]  /*11860*/  LDL.LU R46, [R1+0x1cc] ;  /* 0x0001cc00012e7983 */ /* 0x000f680000300800 */
[----:B-1----:R-:W5:Y:S01]  /*11870*/  LDL.LU R45, [R1+0x204] ;  /* 0x00020400012d7983 */ /* 0x002f620000300800 */
[----:B----4-:R-:W-:-:S03]  /*11880*/  SEL R34, RZ, 0x4, !P2 ;  /* 0x00000004ff227807 */ /* 0x010fc60005000000 */
[----:B------:R-:W4:Y:S01]  /*11890*/  LDL.LU R39, [R1+0x20c] ;  /* 0x00020c0001277983 */ /* 0x000f220000300800 */
[-C--:B------:R-:W-:Y:S02]  /*118a0*/  IADD3 R37, P2, R37, R5.reuse, RZ ;  /* 0x0000000525257210 */ /* 0x080fe40007f5e0ff */
[----:B---3--:R-:W-:Y:S02]  /*118b0*/  IADD3 R44, P4, R44, R5, RZ ;  /* 0x000000052c2c7210 */ /* 0x008fe40007f9e0ff */
[----:B------:R-:W-:Y:S01]  /*118c0*/  IADD3.X R47, R47, R4, RZ, P2, !PT ;  /* 0x000000042f2f7210 */ /* 0x000fe200017fe4ff */
[----:B------:R-:W-:Y:S01]  /*118d0*/  STL [R1+0x14c], R37 ;  /* 0x00014c2501007387 */ /* 0x000fe20000100800 */
[----:B------:R-:W-:Y:S02]  /*118e0*/  SEL R34, R34, RZ, !P0 ;  /* 0x000000ff22227207 */ /* 0x000fe40004000000 */
[----:B------:R-:W-:Y:S01]  /*118f0*/  MOV R35, R47 ;  /* 0x0000002f00237202 */ /* 0x000fe20000000f00 */
[----:B------:R1:W-:Y:S04]  /*11900*/  STL [R1+0x148], R47 ;  /* 0x0001482f01007387 */ /* 0x0003e80000100800 */
[----:B------:R3:W-:Y:S01]  /*11910*/  STL [R1+0x184], R44 ;  /* 0x0001842c01007387 */ /* 0x0007e20000100800 */
[----:B------:R-:W-:-:S03]  /*11920*/  ISETP.NE.U32.AND P2, PT, R34, RZ, PT ;  /* 0x000000ff2200720c */ /* 0x000fc60003f45070 */
[----:B-1----:R-:W4:Y:S01]  /*11930*/  LDL.LU R47, [R1+0x200] ;  /* 0x00020000012f7983 */ /* 0x002f220000300800 */
[----:B------:R-:W-:Y:S01]  /*11940*/  IADD3 R38, P5, R38, R5, RZ ;  /* 0x0000000526267210 */ /* 0x000fe20007fbe0ff */
[----:B------:R-:W-:-:S04]  /*11950*/  IMAD.MOV.U32 R34, RZ, RZ, R37 ;  /* 0x000000ffff227224 */ /* 0x000fc800078e0025 */
[----:B------:R1:W-:Y:S04]  /*11960*/  STL [R1+0x18c], R38 ;  /* 0x00018c2601007387 */ /* 0x0003e80000100800 */
[----:B------:R3:W-:Y:S01]  /*11970*/  LDGSTS.E [R33+0x5300], desc[UR8][R34.64], P1 ;  /* 0x0530000022217fae */ /* 0x0007e20008921848 */
[----:B--2---:R-:W-:-:S05]  /*11980*/  IMAD.X R58, R58, 0x1, R4, P4 ;  /* 0x000000013a3a7824 */ /* 0x004fca00020e0604 */
[----:B------:R2:W-:Y:S04]  /*11990*/  STL [R1+0x180], R58 ;  /* 0x0001803a01007387 */ /* 0x0005e80000100800 */
[----:B------:R-:W4:Y:S01]  /*119a0*/  LDL.LU R37, [R1+0x244] ;  /* 0x0002440001257983 */ /* 0x000f220000300800 */
[----:B---3--:R-:W-:-:S03]  /*119b0*/  IMAD.MOV.U32 R34, RZ, RZ, R44 ;  /* 0x000000ffff227224 */ /* 0x008fc600078e002c */
[----:B------:R-:W3:Y:S01]  /*119c0*/  LDL.LU R44, [R1+0x208] ;  /* 0x00020800012c7983 */ /* 0x000ee20000300800 */
[----:B------:R-:W-:-:S05]  /*119d0*/  MOV R35, R58 ;  /* 0x0000003a00237202 */ /* 0x000fca0000000f00 */
[----:B------:R1:W-:Y:S01]  /*119e0*/  LDGSTS.E [R33+0x5a00], desc[UR8][R34.64], P3 ;  /* 0x05a0000022217fae */ /* 0x0003e20009921848 */
[----:B------:R-:W-:Y:S01]  /*119f0*/  IADD3 R53, P4, R53, R5, RZ ;  /* 0x0000000535357210 */ /* 0x000fe20007f9e0ff */
[----:B-----5:R-:W-:-:S04]  /*11a00*/  IMAD.X R56, R56, 0x1, R4, P5 ;  /* 0x0000000138387824 */ /* 0x020fc800028e0604 */
[----:B------:R-:W-:Y:S01]  /*11a10*/  STL [R1+0x1c4], R53 ;  /* 0x0001c43501007387 */ /* 0x000fe20000100800 */
[----:B-1----:R-:W-:-:S03]  /*11a20*/  IMAD.MOV.U32 R34, RZ, RZ, R38 ;  /* 0x000000ffff227224 */ /* 0x002fc600078e0026 */
[----:B------:R-:W-:Y:S04]  /*11a30*/  STL [R1+0x188], R56 ;  /* 0x0001883801007387 */ /* 0x000fe80000100800 */
[----:B------:R-:W5:Y:S01]  /*11a40*/  LDL.LU R38, [R1+0x240] ;  /* 0x0002400001267983 */ /* 0x000f620000300800 */
[----:B------:R-:W-:Y:S02]  /*11a50*/  MOV R35, R56 ;  /* 0x0000003800237202 */ /* 0x000fe40000000f00 */
[----:B------:R-:W-:-:S03]  /*11a60*/  ISETP.GT.AND P1, PT, R32, 0x35, PT ;  /* 0x000000352000780c */ /* 0x000fc60003f24270 */
[----:B------:R1:W-:Y:S01]  /*11a70*/  LDGSTS.E [R33+0x5b00], desc[UR8][R34.64], P3 ;  /* 0x05b0000022217fae */ /* 0x0003e20009921848 */
[----:B------:R-:W-:Y:S02]  /*11a80*/  SEL R36, RZ, 0x4, !P1 ;  /* 0x00000004ff247807 */ /* 0x000fe40004800000 */
[----:B------:R-:W-:Y:S01]  /*11a90*/  ISETP.GT.AND P1, PT, R32, 0x39, PT ;  /* 0x000000392000780c */ /* 0x000fe20003f24270 */
[----:B------:R-:W-:Y:S02]  /*11aa0*/  IMAD.X R55, R55, 0x1, R4, P4 ;  /* 0x0000000137377824 */ /* 0x000fe400020e0604 */
[----:B-1----:R-:W-:Y:S02]  /*11ab0*/  IMAD.MOV.U32 R34, RZ, RZ, R53 ;  /* 0x000000ffff227224 */ /* 0x002fe400078e0035 */
[----:B------:R-:W-:-:S05]  /*11ac0*/  IMAD.MOV.U32 R35, RZ, RZ, R55 ;  /* 0x000000ffff237224 */ /* 0x000fca00078e0037 */
[----:B------:R1:W-:Y:S04]  /*11ad0*/  LDGSTS.E [R33+0x6200], desc[UR8][R34.64], P2 ;  /* 0x0620000022217fae */ /* 0x0003e80009121848 */
[----:B------:R1:W-:Y:S04]  /*11ae0*/  STL [R1+0x1c0], R55 ;  /* 0x0001c03701007387 */ /* 0x0003e80000100800 */
[----:B--2---:R-:W2:Y:S01]  /*11af0*/  LDL.LU R58, [R1+0x24c] ;  /* 0x00024c00013a7983 */ /* 0x004ea20000300800 */
[----:B-1----:R-:W-:-:S03]  /*11b00*/  SEL R34, RZ, 0x4, !P1 ;  /* 0x00000004ff227807 */ /* 0x002fc60004800000 */
[----:B------:R-:W2:Y:S04]  /*11b10*/  LDL.LU R55, [R1+0x284] ;  /* 0x0002840001377983 */ /* 0x000ea80000300800 */
[----:B------:R-:W2:Y:S01]  /*11b20*/  LDL.LU R53, [R1+0x28c] ;  /* 0x00028c0001357983 */ /* 0x000ea20000300800 */
[----:B------:R-:W-:Y:S02]  /*11b30*/  SEL R34, R34, RZ, !P0 ;  /* 0x000000ff22227207 */ /* 0x000fe40004000000 */
[----:B------:R-:W-:-:S04]  /*11b40*/  SEL R36, R36, RZ, !P0 ;  /* 0x000000ff24247207 */ /* 0x000fc80004000000 */
[----:B------:R-:W-:Y:S02]  /*11b50*/  ISETP.NE.U32.AND P3, PT, R36, RZ, PT ;  /* 0x000000ff2400720c */ /* 0x000fe40003f65070 */
[----:B------:R-:W-:-:S04]  /*11b60*/  IADD3 R46, P1, R46, R5, RZ ;  /* 0x000000052e2e7210 */ /* 0x000fc80007f3e0ff */
[----:B------:R-:W-:Y:S02]  /*11b70*/  IADD3.X R54, R54, R4, RZ, P1, !PT ;  /* 0x0000000436367210 */ /* 0x000fe40000ffe4ff */
[-C--:B------:R-:W-:Y:S01]  /*11b80*/  IADD3 R45, P4, R45, R5.reuse, RZ ;  /* 0x000000052d2d7210 */ /* 0x080fe20007f9e0ff */
[----:B------:R-:W-:Y:S01]  /*11b90*/  STL [R1+0x1cc], R46 ;  /* 0x0001cc2e01007387 */ /* 0x000fe20000100800 */
[----:B----4-:R-:W-:-:S03]  /*11ba0*/  IADD3 R39, P5, R39, R5, RZ ;  /* 0x0000000527277210 */ /* 0x010fc60007fbe0ff */
[----:B------:R1:W-:Y:S04]  /*11bb0*/  STL [R1+0x1c8], R54 ;  /* 0x0001c83601007387 */ /* 0x0003e80000100800 */
[----:B------:R-:W-:Y:S04]  /*11bc0*/  STL [R1+0x204], R45 ;  /* 0x0002042d01007387 */ /* 0x000fe80000100800 */
[----:B------:R-:W4:Y:S04]  /*11bd0*/  LDL.LU R59, [R1+0x248] ;  /* 0x00024800013b7983 */ /* 0x000f280000300800 */
[----:B------:R-:W-:Y:S01]  /*11be0*/  STL [R1+0x20c], R39 ;  /* 0x00020c2701007387 */ /* 0x000fe20000100800 */
[----:B------:R-:W-:-:S05]  /*11bf0*/  IMAD.X R47, R47, 0x1, R4, P4 ;  /* 0x000000012f2f7824 */ /* 0x000fca00020e0604 */
[----:B------:R3:W-:Y:S04]  /*11c00*/  STL [R1+0x200], R47 ;  /* 0x0002002f01007387 */ /* 0x0007e80000100800 */
[----:B------:R-:W4:Y:S01]  /*11c10*/  LDL.LU R56, [R1+0x280] ;  /* 0x0002800001387983 */ /* 0x000f220000300800 */
[----:B------:R-:W-:Y:S01]  /*11c20*/  ISETP.NE.U32.AND P1, PT, R34, RZ, PT ;  /* 0x000000ff2200720c */ /* 0x000fe20003f25070 */
[----:B------:R-:W-:Y:S01]  /*11c30*/  IMAD.MOV.U32 R34, RZ, RZ, R46 ;  /* 0x000000ffff227224 */ /* 0x000fe200078e002e */
[----:B------:R-:W-:Y:S02]  /*11c40*/  MOV R35, R54 ;  /* 0x0000003600237202 */ /* 0x000fe40000000f00 */
[----:B-1----:R-:W4:Y:S04]  /*11c50*/  LDL.LU R54, [R1+0x288] ;  /* 0x0002880001367983 */ /* 0x002f280000300800 */
[----:B------:R-:W4:Y:S01]  /*11c60*/  LDL.LU R46, [R1+0x4fc] ;  /* 0x0004fc00012e7983 */ /* 0x000f220000300800 */
[----:B------:R-:W-:-:S03]  /*11c70*/  IADD3 R37, P4, R37, R5, RZ ;  /* 0x0000000525257210 */ /* 0x000fc60007f9e0ff */
[----:B------:R1:W-:Y:S01]  /*11c80*/  LDGSTS.E [R33+0x6300], desc[UR8][R34.64], P2 ;  /* 0x0630000022217fae */ /* 0x0003e20009121848 */
[----:B---3--:R-:W-:-:S03]  /*11c90*/  IMAD.X R44, R44, 0x1, R4, P5 ;  /* 0x000000012c2c7824 */ /* 0x008fc600028e0604 */
[----:B------:R-:W-:Y:S04]  /*11ca0*/  STL [R1+0x244], R37 ;  /* 0x0002442501007387 */ /* 0x000fe80000100800 */
[----:B------:R3:W-:Y:S01]  /*11cb0*/  STL [R1+0x208], R44 ;  /* 0x0002082c01007387 */ /* 0x0007e20000100800 */
[----:B-1----:R-:W-:-:S03]  /*11cc0*/  MOV R35, R47 ;  /* 0x0000002f00237202 */ /* 0x002fc60000000f00 */
[----:B------:R-:W4:Y:S01]  /*11cd0*/  LDL.LU R47, [R1+0x4f0] ;  /* 0x0004f000012f7983 */ /* 0x000f220000300800 */
[----:B------:R-:W-:-:S05]  /*11ce0*/  IMAD.MOV.U32 R34, RZ, RZ, R45 ;  /* 0x000000ffff227224 */ /* 0x000fca00078e002d */
[----:B------:R1:W-:Y:S01]  /*11cf0*/  LDGSTS.E [R33+0x6a00], desc[UR8][R34.64], P3 ;  /* 0x06a0000022217fae */ /* 0x0003e20009921848 */
[----:B-----5:R-:W-:-:S05]  /*11d00*/  IMAD.X R38, R38, 0x1, R4, P4 ;  /* 0x0000000126267824 */ /* 0x020fca00020e0604 */
[----:B------:R5:W-:Y:S01]  /*11d10*/  STL [R1+0x240], R38 ;  /* 0x0002402601007387 */ /* 0x000be20000100800 */
[----:B-1----:R-:W-:Y:S01]  /*11d20*/  IMAD.MOV.U32 R34, RZ, RZ, R39 ;  /* 0x000000ffff227224 */ /* 0x002fe200078e0027 */
[----:B------:R-:W-:Y:S02]  /*11d30*/  MOV R35, R44 ;  /* 0x0000002c00237202 */ /* 0x000fe40000000f00 */
[----:B------:R-:W4:Y:S04]  /*11d40*/  LDL.LU R45, [R1+0x4e8] ;  /* 0x0004e800012d7983 */ /* 0x000f280000300800 */
[----:B---3--:R-:W3:Y:S04]  /*11d50*/  LDL.LU R44, [R1+0x4f4] ;  /* 0x0004f400012c7983 */ /* 0x008ee80000300800 */
[----:B------:R1:W-:Y:S04]  /*11d60*/  LDGSTS.E [R33+0x6b00], desc[UR8][R34.64], P3 ;  /* 0x06b0000022217fae */ /* 0x0003e80009921848 */
[----:B------:R-:W3:Y:S01]  /*11d70*/  LDL.LU R39, [R1+0x4b0] ;  /* 0x0004b00001277983 */ /* 0x000ee20000300800 */
[----:B-1----:R-:W-:-:S03]  /*11d80*/  IMAD.MOV.U32 R35, RZ, RZ, R38 ;  /* 0x000000ffff237224 */ /* 0x002fc600078e0026 */
[----:B-----5:R-:W5:Y:S01]  /*11d90*/  LDL.LU R38, [R1+0x4dc] ;  /* 0x0004dc0001267983 */ /* 0x020f620000300800 */
[----:B------:R-:W-:-:S03]  /*11da0*/  IMAD.MOV.U32 R34, RZ, RZ, R37 ;  /* 0x000000ffff227224 */ /* 0x000fc600078e0025 */
[----:B------:R-:W5:Y:S01]  /*11db0*/  LDL.LU R37, [R1+0x4b4] ;  /* 0x0004b40001257983 */ /* 0x000f620000300800 */
[----:B------:R-:W-:-:S03]  /*11dc0*/  ISETP.GT.AND P2, PT, R32, 0x3d, PT ;  /* 0x0000003d2000780c */ /* 0x000fc60003f44270 */
[----:B------:R1:W-:Y:S01]  /*11dd0*/  LDGSTS.E [R33+0x7200], desc[UR8][R34.64], P1 ;  /* 0x0720000022217fae */ /* 0x0003e20008921848 */
[----:B------:R-:W-:Y:S02]  /*11de0*/  SEL R36, RZ, 0x4, !P2 ;  /* 0x00000004ff247807 */ /* 0x000fe40005000000 */
[----:B------:R-:W-:Y:S02]  /*11df0*/  ISETP.GT.AND P2, PT, R32, 0x2, PT ;  /* 0x000000022000780c */ /* 0x000fe40003f44270 */
[----:B------:R-:W-:Y:S02]  /*11e00*/  SEL R36, R36, RZ, !P0 ;  /* 0x000000ff24247207 */ /* 0x000fe40004000000 */
[----:B-1----:R-:W-:Y:S02]  /*11e10*/  SEL R34, RZ, 0x4, !P2 ;  /* 0x00000004ff227807 */ /* 0x002fe40005000000 */
[----:B--2---:R-:W-:Y:S02]  /*11e20*/  IADD3 R58, P2, R58, R5, RZ ;  /* 0x000000053a3a7210 */ /* 0x004fe40007f5e0ff */
[----:B------:R-:W-:-:S02]  /*11e30*/  SEL R34, R34, RZ, !P0 ;  /* 0x000000ff22227207 */ /* 0x000fc40004000000 */
[-C--:B------:R-:W-:Y:S02]  /*11e40*/  IADD3 R55, P4, R55, R5.reuse, RZ ;  /* 0x0000000537377210 */ /* 0x080fe40007f9e0ff */
[----:B------:R-:W-:Y:S02]  /*11e50*/  ISETP.NE.U32.AND P3, PT, R36, RZ, PT ;  /* 0x000000ff2400720c */ /* 0x000fe40003f65070 */
[----:B------:R-:W-:Y:S01]  /*11e60*/  IADD3 R53, P5, R53, R5, RZ ;  /* 0x0000000535357210 */ /* 0x000fe20007fbe0ff */
[----:B------:R-:W-:Y:S01]  /*11e70*/  STL [R1+0x24c], R58 ;  /* 0x00024c3a01007387 */ /* 0x000fe20000100800 */
[----:B------:R-:W-:-:S03]  /*11e80*/  IMAD.SHL.U32 R65, R57, 0x4, RZ ;  /* 0x0000000439417824 */ /* 0x000fc600078e00ff */
[----:B------:R-:W-:Y:S01]  /*11e90*/  STL [R1+0x284], R55 ;  /* 0x0002843701007387 */ /* 0x000fe20000100800 */
[----:B----4-:R-:W-:Y:S02]  /*11ea0*/  IADD3.X R59, R59, R4, RZ, P2, !PT ;  /* 0x000000043b3b7210 */ /* 0x010fe400017fe4ff */
[----:B------:R-:W-:Y:S02]  /*11eb0*/  ISETP.NE.U32.AND P2, PT, R34, RZ, PT ;  /* 0x000000ff2200720c */ /* 0x000fe40003f45070 */
[----:B------:R-:W-:Y:S01]  /*11ec0*/  MOV R34, R58 ;  /* 0x0000003a00227202 */ /* 0x000fe20000000f00 */
[----:B------:R-:W-:-:S05]  /*11ed0*/  IMAD.MOV.U32 R35, RZ, RZ, R59 ;  /* 0x000000ffff237224 */ /* 0x000fca00078e003b */
[----:B------:R1:W-:Y:S01]  /*11ee0*/  LDGSTS.E [R33+0x7300], desc[UR8][R34.64], P1 ;  /* 0x0730000022217fae */ /* 0x0003e20008921848 */
[----:B------:R-:W-:Y:S01]  /*11ef0*/  IMAD.X R56, R56, 0x1, R4, P4 ;  /* 0x0000000138387824 */ /* 0x000fe200020e0604 */
[----:B-1----:R-:W-:-:S03]  /*11f00*/  MOV R34, R55 ;  /* 0x0000003700227202 */ /* 0x002fc60000000f00 */
[----:B------:R-:W-:Y:S02]  /*11f10*/  IMAD.MOV.U32 R35, RZ, RZ, R56 ;  /* 0x000000ffff237224 */ /* 0x000fe400078e0038 */
[----:B------:R-:W-:Y:S01]  /*11f20*/  IMAD.X R54, R54, 0x1, R4, P5 ;  /* 0x0000000136367824 */ /* 0x000fe200028e0604 */
[----:B------:R-:W-:Y:S01]  /*11f30*/  STL [R1+0x248], R59 ;  /* 0x0002483b01007387 */ /* 0x000fe20000100800 */
[----:B------:R-:W-:-:S03]  /*11f40*/  IADD3 R46, P1, R46, R5, RZ ;  /* 0x000000052e2e7210 */ /* 0x000fc60007f3e0ff */
[----:B------:R-:W-:Y:S04]  /*11f50*/  STL [R1+0x28c], R53 ;  /* 0x00028c3501007387 */ /* 0x000fe80000100800 */
[----:B------:R1:W-:Y:S04]  /*11f60*/  LDGSTS.E [R33+0x7a00], desc[UR8][R34.64], P3 ;  /* 0x07a0000022217fae */ /* 0x0003e80009921848 */
[----:B------:R2:W-:Y:S01]  /*11f70*/  STL [R1+0x280], R56 ;  /* 0x0002803801007387 */ /* 0x0005e20000100800 */
[----:B-1----:R-:W-:Y:S01]  /*11f80*/  IMAD.MOV.U32 R34, RZ, RZ, R53 ;  /* 0x000000ffff227224 */ /* 0x002fe200078e0035 */
[----:B------:R-:W-:Y:S01]  /*11f90*/  MOV R35, R54 ;  /* 0x0000003600237202 */ /* 0x000fe20000000f00 */
[----:B------:R-:W-:Y:S01]  /*11fa0*/  IMAD.X R47, R47, 0x1, R4, P1 ;  /* 0x000000012f2f7824 */ /* 0x000fe200008e0604 */
[----:B--2---:R-:W-:-:S03]  /*11fb0*/  LOP3.LUT R56, R65, 0x40, RZ, 0x3c, !PT ;  /* 0x0000004041387812 */ /* 0x004fc600078e3cff */
[----:B------:R1:W-:Y:S01]  /*11fc0*/  LDGSTS.E [R33+0x7b00], desc[UR8][R34.64], P3 ;  /* 0x07b0000022217fae */ /* 0x0003e20009921848 */
[----:B------:R-:W-:Y:S01]  /*11fd0*/  ISETP.GT.AND P1, PT, R32, 0x6, PT ;  /* 0x000000062000780c */ /* 0x000fe20003f24270 */
[----:B-1----:R-:W-:Y:S01]  /*11fe0*/  VIADD R33, R56, UR7 ;  /* 0x0000000738217c36 */ /* 0x002fe20008000000 */
[----:B------:R-:W-:Y:S01]  /*11ff0*/  MOV R34, R46 ;  /* 0x0000002e00227202 */ /* 0x000fe20000000f00 */
[----:B------:R-:W-:-:S05]  /*12000*/  IMAD.MOV.U32 R35, RZ, RZ, R47 ;  /* 0x000000ffff237224 */ /* 0x000fca00078e002f */
[----:B------:R1:W-:Y:S02]  /*12010*/  LDGSTS.E [R33+0x400], desc[UR8][R34.64], P2 ;  /* 0x0040000022217fae */ /* 0x0003e40009121848 */
[----:B-1----:R-:W-:Y:S02]  /*12020*/  SEL R34, RZ, 0x4, !P1 ;  /* 0x00000004ff227807 */ /* 0x002fe40004800000 */
[----:B------:R-:W-:-:S04]  /*12030*/  ISETP.GT.AND P1, PT, R32, 0xa, PT ;  /* 0x0000000a2000780c */ /* 0x000fc80003f24270 */
[----:B------:R-:W-:Y:S02]  /*12040*/  SEL R35, RZ, 0x4, !P1 ;  /* 0x00000004ff237807 */ /* 0x000fe40004800000 */
[-C--:B---3--:R-:W-:Y:S02]  /*12050*/  IADD3 R44, P1, R44, R5.reuse, RZ ;  /* 0x000000052c2c7210 */ /* 0x088fe40007f3e0ff */
[----:B------:R-:W-:Y:S02]  /*12060*/  SEL R34, R34, RZ, !P0 ;  /* 0x000000ff22227207 */ /* 0x000fe40004000000 */
[----:B------:R-:W-:Y:S01]  /*12070*/  SEL R35, R35, RZ, !P0 ;  /* 0x000000ff23237207 */ /* 0x000fe20004000000 */
[----:B------:R-:W-:Y:S01]  /*12080*/  IMAD.X R45, R45, 0x1, R4, P1 ;  /* 0x000000012d2d7824 */ /* 0x000fe200008e0604 */
[-C--:B-----5:R-:W-:Y:S01]  /*12090*/  IADD3 R38, P4, R38, R5.reuse, RZ ;  /* 0x0000000526267210 */ /* 0x0a0fe20007f9e0ff */
[----:B------:R1:W-:Y:S01]  /*120a0*/  STL [R1+0x288], R54 ;  /* 0x0002883601007387 */ /* 0x0003e20000100800 */
[----:B------:R-:W-:Y:S01]  /*120b0*/  ISETP.NE.U32.AND P3, PT, R34, RZ, PT ;  /* 0x000000ff2200720c */ /* 0x000fe20003f65070 */
[----:B------:R-:W-:Y:S01]  /*120c0*/  IMAD.MOV.U32 R34, RZ, RZ, R44 ;  /* 0x000000ffff227224 */ /* 0x000fe200078e002c */
[----:B------:R-:W-:Y:S01]  /*120d0*/  ISETP.NE.U32.AND P1, PT, R35, RZ, PT ;  /* 0x000000ff2300720c */ /* 0x000fe20003f25070 */
[----:B------:R-:W-:Y:S01]  /*120e0*/  STL [R1+0x4fc], R46 ;  /* 0x0004fc2e01007387 */ /* 0x000fe20000100800 */
[----:B------:R-:W-:Y:S01]  /*120f0*/  IADD3 R37, P5, R37, R5, RZ ;  /* 0x0000000525257210 */ /* 0x000fe20007fbe0ff */
[----:B------:R-:W-:Y:S01]  /*12100*/  IMAD.MOV.U32 R35, RZ, RZ, R45 ;  /* 0x000000ffff237224 */ /* 0x000fe200078e002d */
[----:B------:R-:W-:Y:S01]  /*12110*/  IADD3.X R39, R39, R4, RZ, P4, !PT ;  /* 0x0000000427277210 */ /* 0x000fe200027fe4ff */
[----:B------:R-:W-:Y:S04]  /*12120*/  STL [R1+0x4f0], R47 ;  /* 0x0004f02f01007387 */ /* 0x000fe80000100800 */
[----:B------:R-:W-:Y:S04]  /*12130*/  STL [R1+0x4f4], R44 ;  /* 0x0004f42c01007387 */ /* 0x000fe80000100800 */
[----:B------:R-:W-:Y:S04]  /*12140*/  STL [R1+0x4e8], R45 ;  /* 0x0004e82d01007387 */ /* 0x000fe80000100800 */
[----:B------:R2:W-:Y:S04]  /*12150*/  STL [R1+0x4dc], R38 ;  /* 0x0004dc2601007387 */ /* 0x0005e80000100800 */
[----:B------:R3:W-:Y:S04]  /*12160*/  STL [R1+0x4b4], R37 ;  /* 0x0004b42501007387 */ /* 0x0007e80000100800 */
[----:B------:R4:W-:Y:S04]  /*12170*/  LDGSTS.E [R33+0x500], desc[UR8][R34.64], P2 ;  /* 0x0050000022217fae */ /* 0x0009e80009121848 */
[----:B------:R5:W-:Y:S04]  /*12180*/  STL [R1+0x4b0], R39 ;  /* 0x0004b02701007387 */ /* 0x000be80000100800 */
[----:B-1----:R-:W5:Y:S01]  /*12190*/  LDL.LU R54, [R1+0x10] ;  /* 0x0000100001367983 */ /* 0x002f620000300800 */
[----:B----4-:R-:W-:Y:S01]  /*121a0*/  IMAD.MOV.U32 R34, RZ, RZ, R38 ;  /* 0x000000ffff227224 */ /* 0x010fe200078e0026 */
[----:B------:R-:W-:-:S02]  /*121b0*/  MOV R35, R39 ;  /* 0x0000002700237202 */ /* 0x000fc40000000f00 */
[----:B--2---:R-:W2:Y:S04]  /*121c0*/  LDL.LU R38, [R1+0x14] ;  /* 0x0000140001267983 */ /* 0x004ea80000300800 */
[----:B------:R-:W4:Y:S04]  /*121d0*/  LDL.LU R53, [R1+0x18] ;  /* 0x0000180001357983 */ /* 0x000f280000300800 */
[----:B------:R1:W-:Y:S04]  /*121e0*/  LDGSTS.E [R33+0xc00], desc[UR8][R34.64], P3 ;  /* 0x00c0000022217fae */ /* 0x0003e80009921848 */
[----:B------:R-:W4:Y:S04]  /*121f0*/  LDL.LU R45, [R1+0x1c] ;  /* 0x00001c00012d7983 */ /* 0x000f280000300800 */
[----:B------:R-:W4:Y:S01]  /*12200*/  LDL.LU R44, [R1+0x50] ;  /* 0x00005000012c7983 */ /* 0x000f220000300800 */
[----:B-1----:R-:W-:-:S03]  /*12210*/  IMAD.MOV.U32 R34, RZ, RZ, R37 ;  /* 0x000000ffff227224 */ /* 0x002fc600078e0025 */
[----:B---3--:R-:W3:Y:S04]  /*12220*/  LDL.LU R37, [R1+0x54] ;  /* 0x0000540001257983 */ /* 0x008ee80000300800 */
[----:B------:R-:W3:Y:S04]  /*12230*/  LDL.LU R57, [R1+0x58] ;  /* 0x0000580001397983 */ /* 0x000ee80000300800 */
[----:B------:R-:W3:Y:S04]  /*12240*/  LDL.LU R47, [R1+0x5c] ;  /* 0x00005c00012f7983 */ /* 0x000ee80000300800 */
[----:B------:R-:W3:Y:S04]  /*12250*/  LDL.LU R55, [R1+0x90] ;  /* 0x0000900001377983 */ /* 0x000ee80000300800 */
[----:B-----5:R-:W5:Y:S04]  /*12260*/  LDL.LU R39, [R1+0x94] ;  /* 0x0000940001277983 */ /* 0x020f680000300800 */
[----:B------:R-:W5:Y:S01]  /*12270*/  LDL.LU R46, [R1+0x9c] ;  /* 0x00009c00012e7983 */ /* 0x000f620000300800 */
[----:B------:R-:W-:-:S02]  /*12280*/  IADD3.X R196, R196, R4, RZ, P5, !PT ;  /* 0x00000004c4c47210 */ /* 0x000fc40002ffe4ff */
[----:B------:R-:W-:Y:S01]  /*12290*/  IADD3 R210, P6, R210, R5, RZ ;  /* 0x00000005d2d27210 */ /* 0x000fe20007fde0ff */
[----:B------:R-:W5:Y:S02]  /*122a0*/  LDL.LU R36, [R1+0xd4] ;  /* 0x0000d40001247983 */ /* 0x000f640000300800 */
[----:B------:R-:W-:Y:S02]  /*122b0*/  IMAD.MOV.U32 R35, RZ, RZ, R196 ;  /* 0x000000ffff237224 */ /* 0x000fe400078e00c4 */
[----:B------:R-:W-:-:S03]  /*122c0*/  IMAD.X R209, R209, 0x1, R4, P6 ;  /* 0x00000001d1d17824 */ /* 0x000fc600030e0604 */
[----:B------:R1:W-:Y:S01]  /*122d0*/  LDGSTS.E [R33+0xd00], desc[UR8][R34.64], P3 ;  /* 0x00d0000022217fae */ /* 0x0003e20009921848 */
[----:B------:R-:W-:Y:S02]  /*122e0*/  ISETP.GT.AND P2, PT, R32, 0xe, PT ;  /* 0x0000000e2000780c */ /* 0x000fe40003f44270 */
[----:B-1----:R-:W-:Y:S01]  /*122f0*/  MOV R34, R210 ;  /* 0x000000d200227202 */ /* 0x002fe20000000f00 */
[----:B------:R-:W-:-:S05]  /*12300*/  IMAD.MOV.U32 R35, RZ, RZ, R209 ;  /* 0x000000ffff237224 */ /* 0x000fca00078e00d1 */
        /* <DEDUP_REMOVED lines=8> */
[----:B------:R-:W-:Y:S02]  /*12390*/  ISETP.NE.U32.AND P3, PT, R34, RZ, PT ;  /* 0x000000ff2200720c */ /* 0x000fe40003f65070 */
[----:B------:R-:W-:Y:S01]  /*123a0*/  IADD3 R226, P4, R226, R5, RZ ;  /* 0x00000005e2e27210 */ /* 0x000fe20007f9e0ff */
[----:B------:R-:W-:Y:S01]  /*123b0*/  IMAD.MOV.U32 R34, RZ, RZ, R212 ;  /* 0x000000ffff227224 */ /* 0x000fe200078e00d4 */
[----:B------:R-:W-:Y:S01]  /*123c0*/  ISETP.NE.U32.AND P2, PT, R35, RZ, PT ;  /* 0x000000ff2300720c */ /* 0x000fe20003f45070 */
[----:B------:R-:W-:Y:S01]  /*123d0*/  IMAD.MOV.U32 R35, RZ, RZ, R211 ;  /* 0x000000ffff237224 */ /* 0x000fe200078e00d3 */
[----:B------:R-:W-:-:S02]  /*123e0*/  IADD3.X R225, R225, R4, RZ, P4, !PT ;  /* 0x00000004e1e17210 */ /* 0x000fc400027fe4ff */
[-C--:B------:R-:W-:Y:S02]  /*123f0*/  IADD3 R228, P5, R228, R5.reuse, RZ ;  /* 0x00000005e4e47210 */ /* 0x080fe40007fbe0ff */
[----:B------:R1:W-:Y:S02]  /*12400*/  LDGSTS.E [R33+0x1500], desc[UR8][R34.64], P1 ;  /* 0x0150000022217fae */ /* 0x0003e40008921848 */
[----:B------:R-:W-:Y:S02]  /*12410*/  IADD3.X R227, R227, R4, RZ, P5, !PT ;  /* 0x00000004e3e37210 */ /* 0x000fe40002ffe4ff */
[----:B------:R-:W-:Y:S01]  /*12420*/  IADD3 R242, P6, R242, R5, RZ ;  /* 0x00000005f2f27210 */ /* 0x000fe20007fde0ff */
[----:B-1----:R-:W-:Y:S01]  /*12430*/  IMAD.MOV.U32 R34, RZ, RZ, R226 ;  /* 0x000000ffff227224 */ /* 0x002fe200078e00e2 */
[----:B------:R-:W-:-:S03]  /*12440*/  MOV R35, R225 ;  /* 0x000000e100237202 */ /* 0x000fc60000000f00 */
[----:B------:R-:W-:Y:S02]  /*12450*/  IMAD.X R241, R241, 0x1, R4, P6 ;  /* 0x00000001f1f17824 */ /* 0x000fe400030e0604 */
[----:B------:R1:W-:Y:S01]  /*12460*/  LDGSTS.E [R33+0x1c00], desc[UR8][R34.64], P3 ;  /* 0x01c0000022217fae */ /* 0x0003e20009921848 */
[----:B------:R-:W-:Y:S01]  /*12470*/  ISETP.GT.AND P1, PT, R32, 0x16, PT ;  /* 0x000000162000780c */ /* 0x000fe20003f24270 */
[----:B-1----:R-:W-:Y:S02]  /*12480*/  IMAD.MOV.U32 R34, RZ, RZ, R228 ;  /* 0x000000ffff227224 */ /* 0x002fe400078e00e4 */
[----:B------:R-:W-:-:S05]  /*12490*/  IMAD.MOV.U32 R35, RZ, RZ, R227 ;  /* 0x000000ffff237224 */ /* 0x000fca00078e00e3 */
[----:B------:R1:W-:Y:S02]  /*124a0*/  LDGSTS.E [R33+0x1d00], desc[UR8][R34.64], P3 ;  /* 0x01d0000022217fae */ /* 0x0003e40009921848 */
[----:B-1----:R-:W-:Y:S01]  /*124b0*/  MOV R34, R242 ;  /* 0x000000f200227202 */ /* 0x002fe20000000f00 */
[----:B------:R-:W-:-:S05]  /*124c0*/  IMAD.MOV.U32 R35, RZ, RZ, R241 ;  /* 0x000000ffff237224 */ /* 0x000fca00078e00f1 */
[----:B------:R1:W-:Y:S02]  /*124d0*/  LDGSTS.E [R33+0x2400], desc[UR8][R34.64], P2 ;  /* 0x0240000022217fae */ /* 0x0003e40009121848 */
[----:B-1----:R-:W-:Y:S02]  /*124e0*/  SEL R34, RZ, 0x4, !P1 ;  /* 0x00000004ff227807 */ /* 0x002fe40004800000 */
[----:B------:R-:W-:-:S04]  /*124f0*/  ISETP.GT.AND P1, PT, R32, 0x1a, PT ;  /* 0x0000001a2000780c */ /* 0x000fc80003f24270 */
[----:B------:R-:W-:Y:S02]  /*12500*/  SEL R35, RZ, 0x4, !P1 ;  /* 0x00000004ff237807 */ /* 0x000fe40004800000 */
[----:B------:R-:W-:Y:S02]  /*12510*/  IADD3 R244, P1, R244, R5, RZ ;  /* 0x00000005f4f47210 */ /* 0x000fe40007f3e0ff */
[----:B------:R-:W-:Y:S02]  /*12520*/  SEL R34, R34, RZ, !P0 ;  /* 0x000000ff22227207 */ /* 0x000fe40004000000 */
[----:B------:R-:W-:Y:S01]  /*12530*/  SEL R35, R35, RZ, !P0 ;  /* 0x000000ff23237207 */ /* 0x000fe20004000000 */
[----:B------:R-:W-:Y:S01]  /*12540*/  IMAD.X R243, R243, 0x1, R4, P1 ;  /* 0x00000001f3f37824 */ /* 0x000fe200008e0604 */
[----:B------:R-:W-:Y:S01]  /*12550*/  ISETP.NE.U32.AND P3, PT, R34, RZ, PT ;  /* 0x000000ff2200720c */ /* 0x000fe20003f65070 */
[----:B------:R-:W-:Y:S01]  /*12560*/  IMAD.MOV.U32 R34, RZ, RZ, R244 ;  /* 0x000000ffff227224 */ /* 0x000fe200078e00f4 */
[----:B------:R-:W-:Y:S01]  /*12570*/  ISETP.NE.U32.AND P1, PT, R35, RZ, PT ;  /* 0x000000ff2300720c */ /* 0x000fe20003f25070 */
[----:B------:R-:W-:-:S05]  /*12580*/  IMAD.MOV.U32 R35, RZ, RZ, R243 ;  /* 0x000000ffff237224 */ /* 0x000fca00078e00f3 */
[----:B------:R1:W-:Y:S01]  /*12590*/  LDGSTS.E [R33+0x2500], desc[UR8][R34.64], P2 ;  /* 0x0250000022217fae */ /* 0x0003e20009121848 */
[----:B------:R-:W-:Y:S02]  /*125a0*/  ISETP.GT.AND P2, PT, R32, 0x1e, PT ;  /* 0x0000001e2000780c */ /* 0x000fe40003f44270 */
[----:B--2---:R-:W-:-:S04]  /*125b0*/  IADD3 R38, P4, R38, R5, RZ ;  /* 0x0000000526267210 */ /* 0x004fc80007f9e0ff */
[----:B------:R-:W-:Y:S01]  /*125c0*/  IADD3.X R54, R54, R4, RZ, P4, !PT ;  /* 0x0000000436367210 */ /* 0x000fe200027fe4ff */
[----:B------:R-:W-:Y:S01]  /*125d0*/  STL [R1+0x14], R38 ;  /* 0x0000142601007387 */ /* 0x000fe20000100800 */
[----:B----4-:R-:W-:Y:S01]  /*125e0*/  IADD3 R45, P5, R45, R5, RZ ;  /* 0x000000052d2d7210 */ /* 0x010fe20007fbe0ff */
[----:B-1----:R-:W-:Y:S01]  /*125f0*/  IMAD.MOV.U32 R34, RZ, RZ, R38 ;  /* 0x000000ffff227224 */ /* 0x002fe200078e0026 */
[----:B------:R-:W-:-:S03]  /*12600*/  MOV R35, R54 ;  /* 0x0000003600237202 */ /* 0x000fc60000000f00 */
[----:B------:R-:W-:Y:S01]  /*12610*/  STL [R1+0x1c], R45 ;  /* 0x00001c2d01007387 */ /* 0x000fe20000100800 */
[----:B---3--:R-:W-:-:S03]  /*12620*/  IADD3 R37, P6, R37, R5, RZ ;  /* 0x0000000525257210 */ /* 0x008fc60007fde0ff */
[----:B------:R1:W-:Y:S01]  /*12630*/  STL [R1+0x10], R54 ;  /* 0x0000103601007387 */ /* 0x0003e20000100800 */
[----:B------:R-:W-:-:S03]  /*12640*/  IADD3.X R53, R53, R4, RZ, P5, !PT ;  /* 0x0000000435357210 */ /* 0x000fc60002ffe4ff */
[----:B------:R-:W-:Y:S04]  /*12650*/  STL [R1+0x54], R37 ;  /* 0x0000542501007387 */ /* 0x000fe80000100800 */
[----:B------:R2:W-:Y:S04]  /*12660*/  LDGSTS.E [R33+0x2c00], desc[UR8][R34.64], P3 ;  /* 0x02c0000022217fae */ /* 0x0005e80009921848 */
[----:B-1----:R-:W3:Y:S01]  /*12670*/  LDL.LU R54, [R1+0x98] ;  /* 0x0000980001367983 */ /* 0x002ee20000300800 */
[----:B------:R-:W-:-:S03]  /*12680*/  IMAD.X R44, R44, 0x1, R4, P6 ;  /* 0x000000012c2c7824 */ /* 0x000fc600030e0604 */
[----:B------:R1:W-:Y:S01]  /*12690*/  STL [R1+0x18], R53 ;  /* 0x0000183501007387 */ /* 0x0003e20000100800 */
[----:B--2---:R-:W-:-:S03]  /*126a0*/  IMAD.MOV.U32 R34, RZ, RZ, R45 ;  /* 0x000000ffff227224 */ /* 0x004fc600078e002d */
[----:B------:R-:W2:Y:S01]  /*126b0*/  LDL.LU R38, [R1+0xd0] ;  /* 0x0000d00001267983 */ /* 0x000ea20000300800 */
[----:B------:R-:W-:-:S05]  /*126c0*/  IMAD.MOV.U32 R35, RZ, RZ, R53 ;  /* 0x000000ffff237224 */ /* 0x000fca00078e0035 */
[----:B------:R4:W-:Y:S02]  /*126d0*/  LDGSTS.E [R33+0x2d00], desc[UR8][R34.64], P3 ;  /* 0x02d0000022217fae */ /* 0x0009e40009921848 */
[----:B----4-:R-:W-:Y:S01]  /*126e0*/  MOV R34, R37 ;  /* 0x0000002500227202 */ /* 0x010fe20000000f00 */
[----:B------:R-:W-:-:S05]  /*126f0*/  IMAD.MOV.U32 R35, RZ, RZ, R44 ;  /* 0x000000ffff237224 */ /* 0x000fca00078e002c */
[----:B------:R4:W-:Y:S04]  /*12700*/  LDGSTS.E [R33+0x3400], desc[UR8][R34.64], P1 ;  /* 0x0340000022217fae */ /* 0x0009e80008921848 */
[----:B------:R5:W-:Y:S04]  /*12710*/  STL [R1+0x50], R44 ;  /* 0x0000502c01007387 */ /* 0x000be80000100800 */
[----:B------:R-:W2:Y:S01]  /*12720*/  LDL.LU R58, [R1+0xd8] ;  /* 0x0000d800013a7983 */ /* 0x000ea20000300800 */
[----:B----4-:R-:W-:-:S03]  /*12730*/  SEL R34, RZ, 0x4, !P2 ;  /* 0x00000004ff227807 */ /* 0x010fc60005000000 */
[----:B-1----:R-:W4:Y:S01]  /*12740*/  LDL.LU R53, [R1+0xdc] ;  /* 0x0000dc0001357983 */ /* 0x002f220000300800 */
[----:B------:R-:W-:Y:S02]  /*12750*/  ISETP.GT.AND P2, PT, R32, 0x22, PT ;  /* 0x000000222000780c */ /* 0x000fe40003f44270 */
[-C--:B-----5:R-:W-:Y:S01]  /*12760*/  IADD3 R39, P4, R39, R5.reuse, RZ ;  /* 0x0000000527277210 */ /* 0x0a0fe20007f9e0ff */
[----:B------:R-:W5:Y:S01]  /*12770*/  LDL.LU R45, [R1+0x114] ;  /* 0x00011400012d7983 */ /* 0x000f620000300800 */
[----:B------:R-:W-:Y:S02]  /*12780*/  SEL R35, RZ, 0x4, !P2 ;  /* 0x00000004ff237807 */ /* 0x000fe40005000000 */
[----:B------:R-:W-:Y:S01]  /*12790*/  IADD3 R47, P2, R47, R5, RZ ;  /* 0x000000052f2f7210 */ /* 0x000fe20007f5e0ff */
[----:B------:R-:W5:Y:S01]  /*127a0*/  LDL.LU R44, [R1+0x11c] ;  /* 0x00011c00012c7983 */ /* 0x000f620000300800 */
[----:B------:R-:W-:-:S03]  /*127b0*/  SEL R34, R34, RZ, !P0 ;  /* 0x000000ff22227207 */ /* 0x000fc60004000000 */
[----:B------:R-:W-:Y:S01]  /*127c0*/  IMAD.X R57, R57, 0x1, R4, P2 ;  /* 0x0000000139397824 */ /* 0x000fe200010e0604 */
[----:B------:R-:W-:Y:S01]  /*127d0*/  IADD3 R46, P5, R46, R5, RZ ;  /* 0x000000052e2e7210 */ /* 0x000fe20007fbe0ff */
[----:B------:R-:W5:Y:S01]  /*127e0*/  LDL.LU R37, [R1+0x154] ;  /* 0x0001540001257983 */ /* 0x000f620000300800 */
[----:B------:R-:W-:-:S03]  /*127f0*/  ISETP.NE.U32.AND P3, PT, R34, RZ, PT ;  /* 0x000000ff2200720c */ /* 0x000fc60003f65070 */
[----:B------:R1:W-:Y:S01]  /*12800*/  STL [R1+0x5c], R47 ;  /* 0x00005c2f01007387 */ /* 0x0003e20000100800 */
[----:B------:R-:W-:-:S03]  /*12810*/  IMAD.MOV.U32 R34, RZ, RZ, R47 ;  /* 0x000000ffff227224 */ /* 0x000fc600078e002f */
[----:B------:R-:W-:Y:S04]  /*12820*/  STL [R1+0x58], R57 ;  /* 0x0000583901007387 */ /* 0x000fe80000100800 */
[----:B------:R-:W-:Y:S04]  /*12830*/  STL [R1+0x94], R39 ;  /* 0x0000942701007387 */ /* 0x000fe80000100800 */
[----:B------:R-:W-:Y:S04]  /*12840*/  STL [R1+0x9c], R46 ;  /* 0x00009c2e01007387 */ /* 0x000fe80000100800 */
[----:B-1----:R-:W5:Y:S01]  /*12850*/  LDL.LU R47, [R1+0x110] ;  /* 0x00011000012f7983 */ /* 0x002f620000300800 */
[----:B------:R-:W-:-:S04]  /*12860*/  SEL R35, R35, RZ, !P0 ;  /* 0x000000ff23237207 */ /* 0x000fc80004000000 */
[----:B------:R-:W-:Y:S01]  /*12870*/  ISETP.NE.U32.AND P2, PT, R35, RZ, PT ;  /* 0x000000ff2300720c */ /* 0x000fe20003f45070 */
[----:B------:R-:W-:Y:S01]  /*12880*/  IMAD.MOV.U32 R35, RZ, RZ, R57 ;  /* 0x000000ffff237224 */ /* 0x000fe200078e0039 */
[----:B------:R-:W-:Y:S02]  /*12890*/  IADD3.X R55, R55, R4, RZ, P4, !PT ;  /* 0x0000000437377210 */ /* 0x000fe400027fe4ff */
[----:B------:R-:W-:Y:S02]  /*128a0*/  IADD3 R36, P6, R36, R5, RZ ;  /* 0x0000000524247210 */ /* 0x000fe40007fde0ff */
[----:B------:R1:W-:Y:S04]  /*128b0*/  LDGSTS.E [R33+0x3500], desc[UR8][R34.64], P1 ;  /* 0x0350000022217fae */ /* 0x0003e80008921848 */
[----:B------:R1:W-:Y:S04]  /*128c0*/  STL [R1+0x90], R55 ;  /* 0x0000903701007387 */ /* 0x0003e80000100800 */
[----:B------:R-:W-:Y:S01]  /*128d0*/  STL [R1+0xd4], R36 ;  /* 0x0000d42401007387 */ /* 0x000fe20000100800 */
[----:B-1----:R-:W-:Y:S01]  /*128e0*/  IMAD.MOV.U32 R34, RZ, RZ, R39 ;  /* 0x000000ffff227224 */ /* 0x002fe200078e0027 */
[----:B------:R-:W-:-:S02]  /*128f0*/  MOV R35, R55 ;  /* 0x0000003700237202 */ /* 0x000fc40000000f00 */
[----:B------:R-:W5:Y:S04]  /*12900*/  LDL.LU R55, [R1+0x118] ;  /* 0x0001180001377983 */ /* 0x000f680000300800 */
[----:B------:R1:W-:Y:S01]  /*12910*/  LDGSTS.E [R33+0x3c00], desc[UR8][R34.64], P3 ;  /* 0x03c0000022217fae */ /* 0x0003e20009921848 */
[----:B------:R-:W-:Y:S01]  /*12920*/  ISETP.GT.AND P1, PT, R32, 0x26, PT ;  /* 0x000000262000780c */ /* 0x000fe20003f24270 */
[----:B-1----:R-:W-:Y:S01]  /*12930*/  IMAD.MOV.U32 R34, RZ, RZ, R46 ;  /* 0x000000ffff227224 */ /* 0x002fe200078e002e */
[----:B---3--:R-:W-:-:S05]  /*12940*/  IADD3.X R54, R54, R4, RZ, P5, !PT ;  /* 0x0000000436367210 */ /* 0x008fca0002ffe4ff */
[----:B------:R-:W-:Y:S01]  /*12950*/  IMAD.MOV.U32 R35, RZ, RZ, R54 ;  /* 0x000000ffff237224 */ /* 0x000fe200078e0036 */
[----:B------:R1:W-:Y:S01]  /*12960*/  STL [R1+0x98], R54 ;  /* 0x0000983601007387 */ /* 0x0003e20000100800 */
[----:B--2---:R-:W-:-:S03]  /*12970*/  IMAD.X R38, R38, 0x1, R4, P6 ;  /* 0x0000000126267824 */ /* 0x004fc600030e0604 */
[----:B------:R-:W2:Y:S04]  /*12980*/  LDL.LU R39, [R1+0x150] ;  /* 0x0001500001277983 */ /* 0x000ea80000300800 */
[----:B------:R3:W-:Y:S02]  /*12990*/  LDGSTS.E [R33+0x3d00], desc[UR8][R34.64], P3 ;  /* 0x03d0000022217fae */ /* 0x0007e40009921848 */
[----:B---3--:R-:W-:Y:S01]  /*129a0*/  MOV R34, R36 ;  /* 0x0000002400227202 */ /* 0x008fe20000000f00 */
[----:B------:R-:W-:-:S05]  /*129b0*/  IMAD.MOV.U32 R35, RZ, RZ, R38 ;  /* 0x000000ffff237224 */ /* 0x000fca00078e0026 */
[----:B------:R3:W-:Y:S04]  /*129c0*/  LDGSTS.E [R33+0x4400], desc[UR8][R34.64], P2 ;  /* 0x0440000022217fae */ /* 0x0007e80009121848 */
[----:B------:R4:W-:Y:S04]  /*129d0*/  STL [R1+0xd0], R38 ;  /* 0x0000d02601007387 */ /* 0x0009e80000100800 */
[----:B------:R-:W2:Y:S01]  /*129e0*/  LDL.LU R57, [R1+0x158] ;  /* 0x0001580001397983 */ /* 0x000ea20000300800 */
[----:B---3--:R-:W-:-:S03]  /*129f0*/  SEL R34, RZ, 0x4, !P1 ;  /* 0x00000004ff227807 */ /* 0x008fc60004800000 */
[----:B-1----:R-:W3:Y:S01]  /*12a00*/  LDL.LU R54, [R1+0x15c] ;  /* 0x00015c0001367983 */ /* 0x002ee20000300800 */
[----:B------:R-:W-:Y:S02]  /*12a10*/  ISETP.GT.AND P1, PT, R32, 0x2a, PT ;  /* 0x0000002a2000780c */ /* 0x000fe40003f24270 */
[----:B------:R-:W-:Y:S01]  /*12a20*/  SEL R34, R34, RZ, !P0 ;  /* 0x000000ff22227207 */ /* 0x000fe20004000000 */
[----:B----4-:R-:W4:Y:S01]  /*12a30*/  LDL.LU R38, [R1+0x194] ;  /* 0x0001940001267983 */ /* 0x010f220000300800 */
[----:B------:R-:W-:Y:S02]  /*12a40*/  SEL R35, RZ, 0x4, !P1 ;  /* 0x00000004ff237807 */ /* 0x000fe40004800000 */
[-C--:B------:R-:W-:Y:S01]  /*12a50*/  IADD3 R53, P1, R53, R5.reuse, RZ ;  /* 0x0000000535357210 */ /* 0x080fe20007f3e0ff */
[----:B------:R-:W4:Y:S01]  /*12a60*/  LDL.LU R46, [R1+0x19c] ;  /* 0x00019c00012e7983 */ /* 0x000f220000300800 */
[----:B-----5:R-:W-:-:S03]  /*12a70*/  IADD3 R45, P4, R45, R5, RZ ;  /* 0x000000052d2d7210 */ /* 0x020fc60007f9e0ff */
[----:B------:R-:W-:Y:S01]  /*12a80*/  IMAD.X R58, R58, 0x1, R4, P1 ;  /* 0x000000013a3a7824 */ /* 0x000fe200008e0604 */
[----:B------:R-:W-:Y:S01]  /*12a90*/  IADD3 R44, P5, R44, R5, RZ ;  /* 0x000000052c2c7210 */ /* 0x000fe20007fbe0ff */
[----:B------:R-:W5:Y:S01]  /*12aa0*/  LDL.LU R36, [R1+0x1d4] ;  /* 0x0001d40001247983 */ /* 0x000f620000300800 */
[----:B------:R-:W-:-:S03]  /*12ab0*/  SEL R35, R35, RZ, !P0 ;  /* 0x000000ff23237207 */ /* 0x000fc60004000000 */
[----:B------:R1:W-:Y:S01]  /*12ac0*/  STL [R1+0xdc], R53 ;  /* 0x0000dc3501007387 */ /* 0x0003e20000100800 */
[----:B------:R-:W-:Y:S01]  /*12ad0*/  ISETP.NE.U32.AND P3, PT, R34, RZ, PT ;  /* 0x000000ff2200720c */ /* 0x000fe20003f65070 */
[----:B------:R-:W-:Y:S02]  /*12ae0*/  IMAD.MOV.U32 R34, RZ, RZ, R53 ;  /* 0x000000ffff227224 */ /* 0x000fe400078e0035 */
[----:B------:R-:W-:Y:S01]  /*12af0*/  STL [R1+0xd8], R58 ;  /* 0x0000d83a01007387 */ /* 0x000fe20000100800 */
[----:B------:R-:W-:Y:S01]  /*12b00*/  ISETP.NE.U32.AND P1, PT, R35, RZ, PT ;  /* 0x000000ff2300720c */ /* 0x000fe20003f25070 */
[----:B------:R-:W-:Y:S02]  /*12b10*/  IMAD.MOV.U32 R35, RZ, RZ, R58 ;  /* 0x000000ffff237224 */ /* 0x000fe400078e003a */
[----:B------:R-:W-:Y:S01]  /*12b20*/  STL [R1+0x114], R45 ;  /* 0x0001142d01007387 */ /* 0x000fe20000100800 */
[----:B------:R-:W-:-:S03]  /*12b30*/  IADD3 R37, P6, R37, R5, RZ ;  /* 0x0000000525257210 */ /* 0x000fc60007fde0ff */
[----:B------:R-:W-:Y:S04]  /*12b40*/  STL [R1+0x11c], R44 ;  /* 0x00011c2c01007387 */ /* 0x000fe80000100800 */
[----:B-1----:R-:W5:Y:S01]  /*12b50*/  LDL.LU R53, [R1+0x190] ;  /* 0x0001900001357983 */ /* 0x002f620000300800 */
[----:B------:R-:W-:-:S03]  /*12b60*/  IADD3.X R47, R47, R4, RZ, P4, !PT ;  /* 0x000000042f2f7210 */ /* 0x000fc600027fe4ff */
[----:B------:R1:W-:Y:S04]  /*12b70*/  LDGSTS.E [R33+0x4500], desc[UR8][R34.64], P2 ;  /* 0x0450000022217fae */ /* 0x0003e80009121848 */
[----:B------:R1:W-:Y:S04]  /*12b80*/  STL [R1+0x110], R47 ;  /* 0x0001102f01007387 */ /* 0x0003e80000100800 */
[----:B------:R-:W-:Y:S01]  /*12b90*/  STL [R1+0x154], R37 ;  /* 0x0001542501007387 */ /* 0x000fe20000100800 */
[----:B-1----:R-:W-:-:S03]  /*12ba0*/  MOV R35, R47 ;  /* 0x0000002f00237202 */ /* 0x002fc60000000f00 */
[----:B------:R-:W5:Y:S01]  /*12bb0*/  LDL.LU R47, [R1+0x198] ;  /* 0x00019800012f7983 */ /* 0x000f620000300800 */
[----:B------:R-:W-:-:S05]  /*12bc0*/  IMAD.MOV.U32 R34, RZ, RZ, R45 ;  /* 0x000000ffff227224 */ /* 0x000fca00078e002d */
[----:B------:R1:W-:Y:S01]  /*12bd0*/  LDGSTS.E [R33+0x4c00], desc[UR8][R34.64], P3 ;  /* 0x04c0000022217fae */ /* 0x0003e20009921848 */
[----:B------:R-:W-:-:S05]  /*12be0*/  IADD3.X R55, R55, R4, RZ, P5, !PT ;  /* 0x0000000437377210 */ /* 0x000fca0002ffe4ff */
[----:B------:R-:W-:Y:S01]  /*12bf0*/  STL [R1+0x118], R55 ;  /* 0x0001183701007387 */ /* 0x000fe20000100800 */
[----:B-1----:R-:W-:-:S03]  /*12c00*/  IMAD.MOV.U32 R34, RZ, RZ, R44 ;  /* 0x000000ffff227224 */ /* 0x002fc600078e002c */
[----:B------:R-:W5:Y:S01]  /*12c10*/  LDL.LU R45, [R1+0x1d0] ;  /* 0x0001d000012d7983 */ /* 0x000f620000300800 */
[----:B------:R-:W-:Y:S01]  /*12c20*/  IMAD.MOV.U32 R35, RZ, RZ, R55 ;  /* 0x000000ffff237224 */ /* 0x000fe200078e0037 */
[----:B------:R-:W-:-:S04]  /*12c30*/  ISETP.GT.AND P2, PT, R32, 0x2e, PT ;  /* 0x0000002e2000780c */ /* 0x000fc80003f44270 */
[----:B------:R1:W-:Y:S02]  /*12c40*/  LDGSTS.E [R33+0x4d00], desc[UR8][R34.64], P3 ;  /* 0x04d0000022217fae */ /* 0x0003e40009921848 */
[----:B-1----:R-:W-:Y:S01]  /*12c50*/  MOV R34, R37 ;  /* 0x0000002500227202 */ /* 0x002fe20000000f00 */
[----:B--2---:R-:W-:-:S04]  /*12c60*/  IMAD.X R39, R39, 0x1, R4, P6 ;  /* 0x0000000127277824 */ /* 0x004fc800030e0604 */
[----:B------:R-:W-:-:S05]  /*12c70*/  IMAD.MOV.U32 R35, RZ, RZ, R39 ;  /* 0x000000ffff237224 */ /* 0x000fca00078e0027 */
[----:B------:R1:W-:Y:S04]  /*12c80*/  LDGSTS.E [R33+0x5400], desc[UR8][R34.64], P1 ;  /* 0x0540000022217fae */ /* 0x0003e80008921848 */
[----:B------:R2:W-:Y:S04]  /*12c90*/  STL [R1+0x150], R39 ;  /* 0x0001502701007387 */ /* 0x0005e80000100800 */
[----:B------:R-:W5:Y:S01]  /*12ca0*/  LDL.LU R59, [R1+0x1d8] ;  /* 0x0001d800013b7983 */ /* 0x000f620000300800 */
[----:B-1----:R-:W-:Y:S02]  /*12cb0*/  SEL R34, RZ, 0x4, !P2 ;  /* 0x00000004ff227807 */ /* 0x002fe40005000000 */
[----:B------:R-:W-:Y:S01]  /*12cc0*/  ISETP.GT.AND P2, PT, R32, 0x32, PT ;  /* 0x000000322000780c */ /* 0x000fe20003f44270 */
[----:B--2---:R-:W2:Y:S03]  /*12cd0*/  LDL.LU R39, [R1+0x1dc] ;  /* 0x0001dc0001277983 */ /* 0x004ea60000300800 */
[----:B------:R-:W-:Y:S01]  /*12ce0*/  SEL R35, RZ, 0x4, !P2 ;  /* 0x00000004ff237807 */ /* 0x000fe20005000000 */
[----:B------:R-:W2:Y:S04]  /*12cf0*/  LDL.LU R44, [R1+0x214] ;  /* 0x00021400012c7983 */ /* 0x000ea80000300800 */
[----:B------:R-:W2:Y:S01]  /*12d00*/  LDL.LU R55, [R1+0x21c] ;  /* 0x00021c0001377983 */ /* 0x000ea20000300800 */
[----:B---3--:R-:W-:-:S03]  /*12d10*/  IADD3 R54, P2, R54, R5, RZ ;  /* 0x0000000536367210 */ /* 0x008fc60007f5e0ff */
[----:B------:R-:W3:Y:S01]  /*12d20*/  LDL.LU R37, [R1+0x254] ;  /* 0x0002540001257983 */ /* 0x000ee20000300800 */
[-C--:B----4-:R-:W-:Y:S01]  /*12d30*/  IADD3 R38, P4, R38, R5.reuse, RZ ;  /* 0x0000000526267210 */ /* 0x090fe20007f9e0ff */
[----:B------:R-:W-:Y:S02]  /*12d40*/  IMAD.X R57, R57, 0x1, R4, P2 ;  /* 0x0000000139397824 */ /* 0x000fe400010e0604 */
[----:B------:R-:W-:Y:S01]  /*12d50*/  STL [R1+0x15c], R54 ;  /* 0x00015c3601007387 */ /* 0x000fe20000100800 */
[----:B------:R-:W-:-:S03]  /*12d60*/  IADD3 R46, P5, R46, R5, RZ ;  /* 0x000000052e2e7210 */ /* 0x000fc60007fbe0ff */
[----:B------:R1:W-:Y:S01]  /*12d70*/  STL [R1+0x158], R57 ;  /* 0x0001583901007387 */ /* 0x0003e20000100800 */
[----:B------:R-:W-:Y:S02]  /*12d80*/  SEL R34, R34, RZ, !P0 ;  /* 0x000000ff22227207 */ /* 0x000fe40004000000 */
[----:B------:R-:W-:Y:S01]  /*12d90*/  SEL R35, R35, RZ, !P0 ;  /* 0x000000ff23237207 */ /* 0x000fe20004000000 */
[----:B------:R4:W-:Y:S01]  /*12da0*/  STL [R1+0x194], R38 ;  /* 0x0001942601007387 */ /* 0x0009e20000100800 */
[----:B-----5:R-:W-:-:S03]  /*12db0*/  IADD3 R36, P6, R36, R5, RZ ;  /* 0x0000000524247210 */ /* 0x020fc60007fde0ff */
[----:B------:R-:W-:Y:S01]  /*12dc0*/  STL [R1+0x19c], R46 ;  /* 0x00019c2e01007387 */ /* 0x000fe20000100800 */
[----:B------:R-:W-:-:S03]  /*12dd0*/  ISETP.NE.U32.AND P3, PT, R34, RZ, PT ;  /* 0x000000ff2200720c */ /* 0x000fc60003f65070 */
[----:B------:R-:W5:Y:S01]  /*12de0*/  LDL.LU R58, [R1+0x210] ;  /* 0x00021000013a7983 */ /* 0x000f620000300800 */
[----:B------:R-:W-:Y:S01]  /*12df0*/  ISETP.NE.U32.AND P2, PT, R35, RZ, PT ;  /* 0x000000ff2300720c */ /* 0x000fe20003f45070 */
[----:B------:R-:W-:Y:S02]  /*12e00*/  IMAD.MOV.U32 R34, RZ, RZ, R54 ;  /* 0x000000ffff227224 */ /* 0x000fe400078e0036 */
[----:B------:R-:W-:-:S05]  /*12e10*/  IMAD.MOV.U32 R35, RZ, RZ, R57 ;  /* 0x000000ffff237224 */ /* 0x000fca00078e0039 */
[----:B------:R4:W-:Y:S01]  /*12e20*/  LDGSTS.E [R33+0x5500], desc[UR8][R34.64], P1 ;  /* 0x0550000022217fae */ /* 0x0009e20008921848 */
[----:B------:R-:W-:-:S05]  /*12e30*/  IADD3.X R53, R53, R4, RZ, P4, !PT ;  /* 0x0000000435357210 */ /* 0x000fca00027fe4ff */
[----:B------:R-:W-:Y:S04]  /*12e40*/  STL [R1+0x190], R53 ;  /* 0x0001903501007387 */ /* 0x000fe80000100800 */
[----:B------:R4:W-:Y:S04]  /*12e50*/  STL [R1+0x1d4], R36 ;  /* 0x0001d42401007387 */ /* 0x0009e80000100800 */
[----:B-1----:R-:W5:Y:S01]  /*12e60*/  LDL.LU R57, [R1+0x218] ;  /* 0x0002180001397983 */ /* 0x002f620000300800 */
[----:B------:R-:W-:Y:S01]  /*12e70*/  IADD3.X R47, R47, R4, RZ, P5, !PT ;  /* 0x000000042f2f7210 */ /* 0x000fe20002ffe4ff */
[----:B----4-:R-:W-:-:S04]  /*12e80*/  IMAD.MOV.U32 R34, RZ, RZ, R38 ;  /* 0x000000ffff227224 */ /* 0x010fc800078e0026 */
[----:B------:R1:W-:Y:S04]  /*12e90*/  STL [R1+0x198], R47 ;  /* 0x0001982f01007387 */ /* 0x0003e80000100800 */
[----:B------:R-:W4:Y:S01]  /*12ea0*/  LDL.LU R38, [R1+0x250] ;  /* 0x0002500001267983 */ /* 0x000f220000300800 */
[----:B------:R-:W-:-:S05]  /*12eb0*/  MOV R35, R53 ;  /* 0x0000003500237202 */ /* 0x000fca0000000f00 */
[----:B------:R1:W-:Y:S01]  /*12ec0*/  LDGSTS.E [R33+0x5c00], desc[UR8][R34.64], P3 ;  /* 0x05c0000022217fae */ /* 0x0003e20009921848 */
[----:B------:R-:W-:Y:S02]  /*12ed0*/  IMAD.X R45, R45, 0x1, R4, P6 ;  /* 0x000000012d2d7824 */ /* 0x000fe400030e0604 */
[----:B-1----:R-:W-:Y:S02]  /*12ee0*/  IMAD.MOV.U32 R34, RZ, RZ, R46 ;  /* 0x000000ffff227224 */ /* 0x002fe400078e002e */
[----:B------:R-:W-:Y:S01]  /*12ef0*/  IMAD.MOV.U32 R35, RZ, RZ, R47 ;  /* 0x000000ffff237224 */ /* 0x000fe200078e002f */
[----:B------:R-:W-:-:S04]  /*12f00*/  ISETP.GT.AND P1, PT, R32, 0x36, PT ;  /* 0x000000362000780c */ /* 0x000fc80003f24270 */
[----:B------:R1:W-:Y:S02]  /*12f10*/  LDGSTS.E [R33+0x5d00], desc[UR8][R34.64], P3 ;  /* 0x05d0000022217fae */ /* 0x0003e40009921848 */
[----:B-1----:R-:W-:Y:S01]  /*12f20*/  MOV R34, R36 ;  /* 0x0000002400227202 */ /* 0x002fe20000000f00 */
[----:B------:R-:W-:Y:S01]  /*12f30*/  IMAD.MOV.U32 R35, RZ, RZ, R45 ;  /* 0x000000ffff237224 */ /* 0x000fe200078e002d */
[----:B------:R1:W-:Y:S04]  /*12f40*/  STL [R1+0x1d0], R45 ;  /* 0x0001d02d01007387 */ /* 0x0003e80000100800 */
[----:B------:R1:W-:Y:S04]  /*12f50*/  LDGSTS.E [R33+0x6400], desc[UR8][R34.64], P2 ;  /* 0x0640000022217fae */ /* 0x0003e80009121848 */
[----:B------:R-:W4:Y:S04]  /*12f60*/  LDL.LU R54, [R1+0x258] ;  /* 0x0002580001367983 */ /* 0x000f280000300800 */
[----:B------:R-:W4:Y:S01]  /*12f70*/  LDL.LU R36, [R1+0x25c] ;  /* 0x00025c0001247983 */ /* 0x000f220000300800 */
[----:B-1----:R-:W-:-:S03]  /*12f80*/  SEL R34, RZ, 0x4, !P1 ;  /* 0x00000004ff227807 */ /* 0x002fc60004800000 */
[----:B------:R-:W4:Y:S01]  /*12f90*/  LDL.LU R53, [R1+0x290] ;  /* 0x0002900001357983 */ /* 0x000f220000300800 */
[----:B------:R-:W-:Y:S02]  /*12fa0*/  ISETP.GT.AND P1, PT, R32, 0x3a, PT ;  /* 0x0000003a2000780c */ /* 0x000fe40003f24270 */
[----:B------:R-:W-:Y:S01]  /*12fb0*/  SEL R34, R34, RZ, !P0 ;  /* 0x000000ff22227207 */ /* 0x000fe20004000000 */
[----:B------:R-:W4:Y:S01]  /*12fc0*/  LDL.LU R47, [R1+0x294] ;  /* 0x00029400012f7983 */ /* 0x000f220000300800 */
[----:B------:R-:W-:Y:S02]  /*12fd0*/  SEL R35, RZ, 0x4, !P1 ;  /* 0x00000004ff237807 */ /* 0x000fe40004800000 */
[----:B------:R-:W-:Y:S01]  /*12fe0*/  ISETP.NE.U32.AND P3, PT, R34, RZ, PT ;  /* 0x000000ff2200720c */ /* 0x000fe20003f65070 */
[----:B------:R-:W4:Y:S01]  /*12ff0*/  LDL.LU R46, [R1+0x298] ;  /* 0x00029800012e7983 */ /* 0x000f220000300800 */
[----:B------:R-:W-:-:S03]  /*13000*/  SEL R35, R35, RZ, !P0 ;  /* 0x000000ff23237207 */ /* 0x000fc60004000000 */
[----:B------:R-:W4:Y:S01]  /*13010*/  LDL.LU R45, [R1+0x29c] ;  /* 0x00029c00012d7983 */ /* 0x000f220000300800 */
[----:B--2---:R-:W-:-:S05]  /*13020*/  IADD3 R39, P1, R39, R5, RZ ;  /* 0x0000000527277210 */ /* 0x004fca0007f3e0ff */
[----:B------:R-:W-:Y:S01]  /*13030*/  IMAD.X R59, R59, 0x1, R4, P1 ;  /* 0x000000013b3b7824 */ /* 0x000fe200008e0604 */
[-C--:B------:R-:W-:Y:S01]  /*13040*/  IADD3 R44, P4, R44, R5.reuse, RZ ;  /* 0x000000052c2c7210 */ /* 0x080fe20007f9e0ff */
[----:B------:R-:W-:Y:S01]  /*13050*/  IMAD.MOV.U32 R34, RZ, RZ, R39 ;  /* 0x000000ffff227224 */ /* 0x000fe200078e0027 */
[----:B------:R-:W-:Y:S01]  /*13060*/  ISETP.NE.U32.AND P1, PT, R35, RZ, PT ;  /* 0x000000ff2300720c */ /* 0x000fe20003f25070 */
[----:B------:R-:W-:Y:S01]  /*13070*/  IMAD.MOV.U32 R35, RZ, RZ, R59 ;  /* 0x000000ffff237224 */ /* 0x000fe200078e003b */
[----:B------:R-:W-:-:S04]  /*13080*/  IADD3 R55, P5, R55, R5, RZ ;  /* 0x0000000537377210 */ /* 0x000fc80007fbe0ff */
[----:B------:R1:W-:Y:S01]  /*13090*/  LDGSTS.E [R33+0x6500], desc[UR8][R34.64], P2 ;  /* 0x0650000022217fae */ /* 0x0003e20009121848 */
[----:B---3--:R-:W-:-:S03]  /*130a0*/  IADD3 R37, P6, R37, R5, RZ ;  /* 0x0000000525257210 */ /* 0x008fc60007fde0ff */
[----:B------:R2:W-:Y:S04]  /*130b0*/  STL [R1+0x1dc], R39 ;  /* 0x0001dc2701007387 */ /* 0x0005e80000100800 */
[----:B------:R-:W-:Y:S01]  /*130c0*/  STL [R1+0x1d8], R59 ;  /* 0x0001d83b01007387 */ /* 0x000fe20000100800 */
[----:B-1----:R-:W-:Y:S01]  /*130d0*/  IMAD.MOV.U32 R34, RZ, RZ, R44 ;  /* 0x000000ffff227224 */ /* 0x002fe200078e002c */
[----:B-----5:R-:W-:-:S04]  /*130e0*/  IADD3.X R58, R58, R4, RZ, P4, !PT ;  /* 0x000000043a3a7210 */ /* 0x020fc800027fe4ff */
[----:B------:R-:W-:Y:S01]  /*130f0*/  MOV R35, R58 ;  /* 0x0000003a00237202 */ /* 0x000fe20000000f00 */
[----:B------:R1:W-:Y:S04]  /*13100*/  STL [R1+0x214], R44 ;  /* 0x0002142c01007387 */ /* 0x0003e80000100800 */
[----:B------:R3:W-:Y:S04]  /*13110*/  LDGSTS.E [R33+0x6c00], desc[UR8][R34.64], P3 ;  /* 0x06c0000022217fae */ /* 0x0007e80009921848 */
[----:B------:R-:W-:Y:S04]  /*13120*/  STL [R1+0x21c], R55 ;  /* 0x00021c3701007387 */ /* 0x000fe80000100800 */
[----:B--2---:R-:W2:Y:S01]  /*13130*/  LDL.LU R39, [R1+0x4ec] ;  /* 0x0004ec0001277983 */ /* 0x004ea20000300800 */
[----:B------:R-:W-:Y:S01]  /*13140*/  IADD3.X R57, R57, R4, RZ, P5, !PT ;  /* 0x0000000439397210 */ /* 0x000fe20002ffe4ff */
[----:B---3--:R-:W-:-:S02]  /*13150*/  IMAD.MOV.U32 R34, RZ, RZ, R55 ;  /* 0x000000ffff227224 */ /* 0x008fc400078e0037 */
[----:B------:R-:W-:Y:S02]  /*13160*/  STL [R1+0x210], R58 ;  /* 0x0002103a01007387 */ /* 0x000fe40000100800 */
[----:B------:R-:W-:Y:S02]  /*13170*/  IMAD.MOV.U32 R35, RZ, RZ, R57 ;  /* 0x000000ffff237224 */ /* 0x000fe400078e0039 */
[----:B------:R-:W-:Y:S04]  /*13180*/  STL [R1+0x254], R37 ;  /* 0x0002542501007387 */ /* 0x000fe80000100800 */
[----:B-1----:R-:W3:Y:S01]  /*13190*/  LDL.LU R44, [R1+0x4e0] ;  /* 0x0004e000012c7983 */ /* 0x002ee20000300800 */
[----:B----4-:R-:W-:-:S03]  /*131a0*/  IMAD.X R38, R38, 0x1, R4, P6 ;  /* 0x0000000126267824 */ /* 0x010fc600030e0604 */
[----:B------:R-:W-:Y:S04]  /*131b0*/  STL [R1+0x218], R57 ;  /* 0x0002183901007387 */ /* 0x000fe80000100800 */
[----:B------:R1:W-:Y:S04]  /*131c0*/  LDGSTS.E [R33+0x6d00], desc[UR8][R34.64], P3 ;  /* 0x06d0000022217fae */ /* 0x0003e80009921848 */
[----:B------:R4:W-:Y:S01]  /*131d0*/  STL [R1+0x250], R38 ;  /* 0x0002502601007387 */ /* 0x0009e20000100800 */
[----:B-1----:R-:W-:Y:S01]  /*131e0*/  IMAD.MOV.U32 R35, RZ, RZ, R38 ;  /* 0x000000ffff237224 */ /* 0x002fe200078e0026 */
[----:B------:R-:W-:-:S02]  /*131f0*/  MOV R34, R37 ;  /* 0x0000002500227202 */ /* 0x000fc40000000f00 */
[----:B----4-:R-:W4:Y:S04]  /*13200*/  LDL.LU R38, [R1+0x4b8] ;  /* 0x0004b80001267983 */ /* 0x010f280000300800 */
[----:B------:R-:W5:Y:S01]  /*13210*/  LDL.LU R37, [R1+0x4e4] ;  /* 0x0004e40001257983 */ /* 0x000f620000300800 */
[----:B------:R-:W-:-:S03]  /*13220*/  ISETP.GT.AND P2, PT, R32, 0x3e, PT ;  /* 0x0000003e2000780c */ /* 0x000fc60003f44270 */
[----:B------:R1:W-:Y:S02]  /*13230*/  LDGSTS.E [R33+0x7400], desc[UR8][R34.64], P1 ;  /* 0x0740000022217fae */ /* 0x0003e40008921848 */
[----:B-1----:R-:W-:-:S04]  /*13240*/  SEL R34, RZ, 0x4, !P2 ;  /* 0x00000004ff227807 */ /* 0x002fc80005000000 */
[----:B------:R-:W-:Y:S02]  /*13250*/  SEL R34, R34, RZ, !P0 ;  /* 0x000000ff22227207 */ /* 0x000fe40004000000 */
[----:B------:R-:W-:Y:S02]  /*13260*/  IADD3 R36, P2, R36, R5, RZ ;  /* 0x0000000524247210 */ /* 0x000fe40007f5e0ff */
[----:B------:R-:W-:-:S03]  /*13270*/  ISETP.NE.U32.AND P3, PT, R34, RZ, PT ;  /* 0x000000ff2200720c */ /* 0x000fc60003f65070 */
[----:B------:R-:W-:Y:S01]  /*13280*/  IMAD.X R54, R54, 0x1, R4, P2 ;  /* 0x0000000136367824 */ /* 0x000fe200010e0604 */
[----:B------:R-:W-:Y:S02]  /*13290*/  MOV R34, R36 ;  /* 0x0000002400227202 */ /* 0x000fe40000000f00 */
[----:B------:R-:W-:Y:S01]  /*132a0*/  IADD3 R47, P4, R47, R5, RZ ;  /* 0x000000052f2f7210 */ /* 0x000fe20007f9e0ff */
[----:B------:R-:W-:-:S04]  /*132b0*/  IMAD.MOV.U32 R35, RZ, RZ, R54 ;  /* 0x000000ffff237224 */ /* 0x000fc800078e0036 */
[----:B------:R-:W-:Y:S01]  /*132c0*/  IMAD.X R53, R53, 0x1, R4, P4 ;  /* 0x0000000135357824 */ /* 0x000fe200020e0604 */
[----:B------:R1:W-:Y:S01]  /*132d0*/  LDGSTS.E [R33+0x7500], desc[UR8][R34.64], P1 ;  /* 0x0750000022217fae */ /* 0x0003e20008921848 */
[----:B------:R-:W-:-:S04]  /*132e0*/  IADD3 R45, P1, R45, R5, RZ ;  /* 0x000000052d2d7210 */ /* 0x000fc80007f3e0ff */
[----:B------:R-:W-:Y:S02]  /*132f0*/  IADD3.X R46, R46, R4, RZ, P1, !PT ;  /* 0x000000042e2e7210 */ /* 0x000fe40000ffe4ff */
[----:B------:R-:W-:Y:S01]  /*13300*/  ISETP.GT.AND P2, PT, R32, 0x3, PT ;  /* 0x000000032000780c */ /* 0x000fe20003f44270 */
[----:B-1----:R-:W-:Y:S02]  /*13310*/  IMAD.MOV.U32 R34, RZ, RZ, R47 ;  /* 0x000000ffff227224 */ /* 0x002fe400078e002f */
[----:B------:R-:W-:Y:S01]  /*13320*/  IMAD.MOV.U32 R35, RZ, RZ, R53 ;  /* 0x000000ffff237224 */ /* 0x000fe200078e0035 */
[----:B------:R1:W-:Y:S04]  /*13330*/  STL [R1+0x25c], R36 ;  /* 0x00025c2401007387 */ /* 0x0003e80000100800 */
[----:B------:R1:W-:Y:S02]  /*13340*/  LDGSTS.E [R33+0x7c00], desc[UR8][R34.64], P3 ;  /* 0x07c0000022217fae */ /* 0x0003e40009921848 */
[----:B-1----:R-:W-:-:S02]  /*13350*/  SEL R36, RZ, 0x4, !P2 ;  /* 0x00000004ff247807 */ /* 0x002fc40005000000 */
[----:B------:R-:W-:Y:S01]  /*13360*/  MOV R34, R45 ;  /* 0x0000002d00227202 */ /* 0x000fe20000000f00 */
[----:B------:R-:W-:Y:S01]  /*13370*/  IMAD.MOV.U32 R35, RZ, RZ, R46 ;  /* 0x000000ffff237224 */ /* 0x000fe200078e002e */
[----:B------:R-:W-:Y:S01]  /*13380*/  STL [R1+0x258], R54 ;  /* 0x0002583601007387 */ /* 0x000fe20000100800 */
[----:B------:R-:W-:-:S03]  /*13390*/  SEL R36, R36, RZ, !P0 ;  /* 0x000000ff24247207 */ /* 0x000fc60004000000 */
[----:B------:R1:W-:Y:S04]  /*133a0*/  LDGSTS.E [R33+0x7d00], desc[UR8][R34.64], P3 ;  /* 0x07d0000022217fae */ /* 0x0003e80009921848 */
[----:B------:R-:W-:Y:S01]  /*133b0*/  STL [R1+0x294], R47 ;  /* 0x0002942f01007387 */ /* 0x000fe20000100800 */
[----:B------:R-:W-:-:S03]  /*133c0*/  ISETP.NE.U32.AND P1, PT, R36, RZ, PT ;  /* 0x000000ff2400720c */ /* 0x000fc60003f25070 */
[----:B------:R-:W-:Y:S04]  /*133d0*/  STL [R1+0x29c], R45 ;  /* 0x00029c2d01007387 */ /* 0x000fe80000100800 */
[----:B------:R4:W-:Y:S04]  /*133e0*/  STL [R1+0x290], R53 ;  /* 0x0002903501007387 */ /* 0x0009e80000100800 */
[----:B------:R4:W-:Y:S01]  /*133f0*/  STL [R1+0x298], R46 ;  /* 0x0002982e01007387 */ /* 0x0009e20000100800 */
[----:B-1----:R-:W-:-:S04]  /*13400*/  LOP3.LUT R33, R60, 0x60, RZ, 0x3c, !PT ;  /* 0x000000603c217812 */ /* 0x002fc800078e3cff */
[----:B------:R-:W-:Y:S02]  /*13410*/  IADD3 R36, R33, UR7, RZ ;  /* 0x0000000721247c10 */ /* 0x000fe4000fffe0ff */
[----:B--2---:R-:W-:-:S05]  /*13420*/  IADD3 R39, P2, R39, R5, RZ ;  /* 0x0000000527277210 */ /* 0x004fca0007f5e0ff */
[----:B------:R-:W-:Y:S01]  /*13430*/  STL [R1+0x4ec], R39 ;  /* 0x0004ec2701007387 */ /* 0x000fe20000100800 */
[----:B------:R-:W-:Y:S02]  /*13440*/  IMAD.MOV.U32 R34, RZ, RZ, R39 ;  /* 0x000000ffff227224 */ /* 0x000fe400078e0027 */
[----:B---3--:R-:W-:-:S05]  /*13450*/  IMAD.X R44, R44, 0x1, R4, P2 ;  /* 0x000000012c2c7824 */ /* 0x008fca00010e0604 */
[----:B------:R-:W-:Y:S01]  /*13460*/  STL [R1+0x4e0], R44 ;  /* 0x0004e02c01007387 */ /* 0x000fe20000100800 */
[----:B------:R-:W-:Y:S01]  /*13470*/  IMAD.MOV.U32 R35, RZ, RZ, R44 ;  /* 0x000000ffff237224 */ /* 0x000fe200078e002c */
[----:B------:R-:W-:-:S04]  /*13480*/  ISETP.GT.AND P2, PT, R32, 0x7, PT ;  /* 0x000000072000780c */ /* 0x000fc80003f44270 */
[----:B------:R1:W-:Y:S01]  /*13490*/  LDGSTS.E [R36+0x600], desc[UR8][R34.64], P1 ;  /* 0x0060000022247fae */ /* 0x0003e20008921848 */
[----:B-----5:R-:W-:-:S04]  /*134a0*/  IADD3 R37, P3, R37, R5, RZ ;  /* 0x0000000525257210 */ /* 0x020fc80007f7e0ff */
[----:B----4-:R-:W-:Y:S01]  /*134b0*/  IADD3.X R38, R38, R4, RZ, P3, !PT ;  /* 0x0000000426267210 */ /* 0x010fe20001ffe4ff */
[----:B------:R-:W-:Y:S04]  /*134c0*/  STL [R1+0x4e4], R37 ;  /* 0x0004e42501007387 */ /* 0x000fe80000100800 */
[----:B------:R2:W-:Y:S04]  /*134d0*/  STL [R1+0x4b8], R38 ;  /* 0x0004b82601007387 */ /* 0x0005e80000100800 */
[----:B------:R-:W3:Y:S04]  /*134e0*/  LDL.LU R55, [R1+0x20] ;  /* 0x0000200001377983 */ /* 0x000ee80000300800 */
[----:B------:R-:W4:Y:S01]  /*134f0*/  LDL.LU R53, [R1+0x24] ;  /* 0x0000240001357983 */ /* 0x000f220000300800 */
[----:B-1----:R-:W-:-:S03]  /*13500*/  SEL R34, RZ, 0x4, !P2 ;  /* 0x00000004ff227807 */ /* 0x002fc60005000000 */
[----:B------:R-:W5:Y:S01]  /*13510*/  LDL.LU R46, [R1+0x28] ;  /* 0x00002800012e7983 */ /* 0x000f620000300800 */
[----:B------:R-:W-:-:S03]  /*13520*/  SEL R34, R34, RZ, !P0 ;  /* 0x000000ff22227207 */ /* 0x000fc60004000000 */
[----:B------:R-:W5:Y:S01]  /*13530*/  LDL.LU R45, [R1+0x2c] ;  /* 0x00002c00012d7983 */ /* 0x000f620000300800 */
[----:B------:R-:W-:Y:S01]  /*13540*/  ISETP.NE.U32.AND P2, PT, R34, RZ, PT ;  /* 0x000000ff2200720c */ /* 0x000fe20003f45070 */
[----:B------:R-:W-:Y:S02]  /*13550*/  IMAD.MOV.U32 R35, RZ, RZ, R38 ;  /* 0x000000ffff237224 */ /* 0x000fe400078e0026 */
[----:B------:R-:W-:Y:S01]  /*13560*/  IMAD.MOV.U32 R34, RZ, RZ, R37 ;  /* 0x000000ffff227224 */ /* 0x000fe200078e0025 */
[----:B--2---:R-:W2:Y:S04]  /*13570*/  LDL.LU R38, [R1+0x60] ;  /* 0x0000600001267983 */ /* 0x004ea80000300800 */
[----:B------:R-:W2:Y:S01]  /*13580*/  LDL.LU R37, [R1+0x64] ;  /* 0x0000640001257983 */ /* 0x000ea20000300800 */
[----:B------:R-:W-:-:S03]  /*13590*/  IADD3 R198, P3, R198, R5, RZ ;  /* 0x00000005c6c67210 */ /* 0x000fc60007f7e0ff */
[----:B------:R1:W-:Y:S01]  /*135a0*/  LDGSTS.E [R36+0x700], desc[UR8][R34.64], P1 ;  /* 0x0070000022247fae */ /* 0x0003e20008921848 */
[----:B------:R-:W-:Y:S02]  /*135b0*/  IADD3.X R197, R197, R4, RZ, P3, !PT ;  /* 0x00000004c5c57210 */ /* 0x000fe40001ffe4ff */
[----:B------:R-:W-:Y:S01]  /*135c0*/  ISETP.GT.AND P1, PT, R32, 0xb, PT ;  /* 0x0000000b2000780c */ /* 0x000fe20003f24270 */
[----:B------:R-:W2:Y:S01]  /*135d0*/  LDL.LU R54, [R1+0x68] ;  /* 0x0000680001367983 */ /* 0x000ea20000300800 */
[----:B------:R-:W-:-:S03]  /*135e0*/  IADD3 R200, P3, R200, R5, RZ ;  /* 0x00000005c8c87210 */ /* 0x000fc60007f7e0ff */
[----:B------:R-:W2:Y:S01]  /*135f0*/  LDL.LU R47, [R1+0x6c] ;  /* 0x00006c00012f7983 */ /* 0x000ea20000300800 */
[----:B-1----:R-:W-:Y:S02]  /*13600*/  IMAD.MOV.U32 R34, RZ, RZ, R198 ;  /* 0x000000ffff227224 */ /* 0x002fe400078e00c6 */
[----:B------:R-:W-:Y:S01]  /*13610*/  IMAD.MOV.U32 R35, RZ, RZ, R197 ;  /* 0x000000ffff237224 */ /* 0x000fe200078e00c5 */
[----:B------:R-:W-:Y:S01]  /*13620*/  IADD3.X R199, R199, R4, RZ, P3, !PT ;  /* 0x00000004c7c77210 */ /* 0x000fe20001ffe4ff */
[----:B------:R-:W2:Y:S04]  /*13630*/  LDL.LU R44, [R1+0xa0] ;  /* 0x0000a000012c7983 */ /* 0x000ea80000300800 */
[----:B------:R1:W-:Y:S01]  /*13640*/  LDGSTS.E [R36+0xe00], desc[UR8][R34.64], P2 ;  /* 0x00e0000022247fae */ /* 0x0003e20009121848 */
[----:B------:R-:W-:-:S03]  /*13650*/  IADD3 R214, P3, R214, R5, RZ ;  /* 0x00000005d6d67210 */ /* 0x000fc60007f7e0ff */
[----:B------:R-:W2:Y:S01]  /*13660*/  LDL.LU R39, [R1+0xa4] ;  /* 0x0000a40001277983 */ /* 0x000ea20000300800 */
[----:B-1----:R-:W-:-:S04]  /*13670*/  SEL R34, RZ, 0x4, !P1 ;  /* 0x00000004ff227807 */ /* 0x002fc80004800000 */
[----:B------:R-:W-:Y:S01]  /*13680*/  SEL R34, R34, RZ, !P0 ;  /* 0x000000ff22227207 */ /* 0x000fe20004000000 */
[----:B------:R-:W-:-:S03]  /*13690*/  IMAD.MOV.U32 R35, RZ, RZ, R199 ;  /* 0x000000ffff237224 */ /* 0x000fc600078e00c7 */
[----:B------:R-:W-:Y:S01]  /*136a0*/  ISETP.NE.U32.AND P1, PT, R34, RZ, PT ;  /* 0x000000ff2200720c */ /* 0x000fe20003f25070 */
[----:B------:R-:W-:Y:S01]  /*136b0*/  IMAD.MOV.U32 R34, RZ, RZ, R200 ;  /* 0x000000ffff227224 */ /* 0x000fe200078e00c8 */
[----:B------:R-:W-:-:S04]  /*136c0*/  IADD3.X R213, R213, R4, RZ, P3, !PT ;  /* 0x00000004d5d57210 */ /* 0x000fc80001ffe4ff */
[----:B------:R1:W-:Y:S01]  /*136d0*/  LDGSTS.E [R36+0xf00], desc[UR8][R34.64], P2 ;  /* 0x00f0000022247fae */ /* 0x0003e20009121848 */
[----:B------:R-:W-:Y:S02]  /*136e0*/  ISETP.GT.AND P2, PT, R32, 0xf, PT ;  /* 0x0000000f2000780c */ /* 0x000fe40003f44270 */
[----:B------:R-:W-:Y:S01]  /*136f0*/  IADD3 R216, P3, R216, R5, RZ ;  /* 0x00000005d8d87210 */ /* 0x000fe20007f7e0ff */
[----:B-1----:R-:W-:Y:S02]  /*13700*/  IMAD.MOV.U32 R34, RZ, RZ, R214 ;  /* 0x000000ffff227224 */ /* 0x002fe400078e00d6 */
[----:B------:R-:W-:-:S05]  /*13710*/  IMAD.MOV.U32 R35, RZ, RZ, R213 ;  /* 0x000000ffff237224 */ /* 0x000fca00078e00d5 */
[----:B------:R1:W-:Y:S01]  /*13720*/  LDGSTS.E [R36+0x1600], desc[UR8][R34.64], P1 ;  /* 0x0160000022247fae */ /* 0x0003e20008921848 */
[----:B------:R-:W-:Y:S02]  /*13730*/  IADD3.X R215, R215, R4, RZ, P3, !PT ;  /* 0x00000004d7d77210 */ /* 0x000fe40001ffe4ff */
[----:B------:R-:W-:Y:S02]  /*13740*/  IADD3 R230, P3, R230, R5, RZ ;  /* 0x00000005e6e67210 */ /* 0x000fe40007f7e0ff */
        /* <DEDUP_REMOVED lines=27> */
[----:B-1----:R-:W-:-:S04]  /*13900*/  SEL R34, RZ, 0x4, !P2 ;  /* 0x00000004ff227807 */ /* 0x002fc80005000000 */
[----:B------:R-:W-:Y:S01]  /*13910*/  SEL R34, R34, RZ, !P0 ;  /* 0x000000ff22227207 */ /* 0x000fe20004000000 */
[----:B------:R-:W-:-:S03]  /*13920*/  IMAD.MOV.U32 R35, RZ, RZ, R247 ;  /* 0x000000ffff237224 */ /* 0x000fc600078e00f7 */
[----:B------:R-:W-:Y:S01]  /*13930*/  ISETP.NE.U32.AND P2, PT, R34, RZ, PT ;  /* 0x000000ff2200720c */ /* 0x000fe20003f45070 */
[----:B------:R-:W-:-:S05]  /*13940*/  IMAD.MOV.U32 R34, RZ, RZ, R248 ;  /* 0x000000ffff227224 */ /* 0x000fca00078e00f8 */
[----:B------:R1:W-:Y:S01]  /*13950*/  LDGSTS.E [R36+0x2700], desc[UR8][R34.64], P1 ;  /* 0x0270000022247fae */ /* 0x0003e20008921848 */
[----:B------:R-:W-:Y:S02]  /*13960*/  ISETP.GT.AND P1, PT, R32, 0x1b, PT ;  /* 0x0000001b2000780c */ /* 0x000fe40003f24270 */
[----:B----4-:R-:W-:-:S04]  /*13970*/  IADD3 R53, P3, R53, R5, RZ ;  /* 0x0000000535357210 */ /* 0x010fc80007f7e0ff */
[----:B---3--:R-:W-:Y:S01]  /*13980*/  IADD3.X R55, R55, R4, RZ, P3, !PT ;  /* 0x0000000437377210 */ /* 0x008fe20001ffe4ff */
[----:B-1----:R-:W-:-:S04]  /*13990*/  IMAD.MOV.U32 R34, RZ, RZ, R53 ;  /* 0x000000ffff227224 */ /* 0x002fc800078e0035 */
[----:B------:R-:W-:Y:S01]  /*139a0*/  IMAD.MOV.U32 R35, RZ, RZ, R55 ;  /* 0x000000ffff237224 */ /* 0x000fe200078e0037 */
[-C--:B-----5:R-:W-:Y:S01]  /*139b0*/  IADD3 R45, P3, R45, R5.reuse, RZ ;  /* 0x000000052d2d7210 */ /* 0x0a0fe20007f7e0ff */
[----:B------:R-:W-:Y:S04]  /*139c0*/  STL [R1+0x24], R53 ;  /* 0x0000243501007387 */ /* 0x000fe80000100800 */
[----:B------:R1:W-:Y:S01]  /*139d0*/  LDGSTS.E [R36+0x2e00], desc[UR8][R34.64], P2 ;  /* 0x02e0000022247fae */ /* 0x0003e20009121848 */
[----:B------:R-:W-:Y:S02]  /*139e0*/  IADD3.X R46, R46, R4, RZ, P3, !PT ;  /* 0x000000042e2e7210 */ /* 0x000fe40001ffe4ff */
[----:B--2---:R-:W-:Y:S01]  /*139f0*/  IADD3 R37, P3, R37, R5, RZ ;  /* 0x0000000525257210 */ /* 0x004fe20007f7e0ff */
[----:B------:R2:W-:Y:S01]  /*13a00*/  STL [R1+0x20], R55 ;  /* 0x0000203701007387 */ /* 0x0005e20000100800 */
[----:B-1----:R-:W-:-:S03]  /*13a10*/  SEL R34, RZ, 0x4, !P1 ;  /* 0x00000004ff227807 */ /* 0x002fc60004800000 */
[----:B--2---:R-:W2:Y:S01]  /*13a20*/  LDL.LU R55, [R1+0xac] ;  /* 0x0000ac0001377983 */ /* 0x004ea20000300800 */
[----:B------:R-:W-:-:S03]  /*13a30*/  SEL R34, R34, RZ, !P0 ;  /* 0x000000ff22227207 */ /* 0x000fc60004000000 */
[----:B------:R-:W-:Y:S01]  /*13a40*/  STL [R1+0x2c], R45 ;  /* 0x00002c2d01007387 */ /* 0x000fe20000100800 */
[----:B------:R-:W-:Y:S01]  /*13a50*/  IMAD.MOV.U32 R35, RZ, RZ, R46 ;  /* 0x000000ffff237224 */ /* 0x000fe200078e002e */
[----:B------:R-:W-:Y:S02]  /*13a60*/  ISETP.NE.U32.AND P1, PT, R34, RZ, PT ;  /* 0x000000ff2200720c */ /* 0x000fe40003f25070 */
[----:B------:R1:W-:Y:S01]  /*13a70*/  STL [R1+0x28], R46 ;  /* 0x0000282e01007387 */ /* 0x0003e20000100800 */
[----:B------:R-:W-:-:S03]  /*13a80*/  IMAD.MOV.U32 R34, RZ, RZ, R45 ;  /* 0x000000ffff227224 */ /* 0x000fc600078e002d */
[----:B------:R-:W3:Y:S01]  /*13a90*/  LDL.LU R57, [R1+0xa8] ;  /* 0x0000a80001397983 */ /* 0x000ee20000300800 */
[----:B------:R-:W-:-:S03]  /*13aa0*/  IADD3.X R38, R38, R4, RZ, P3, !PT ;  /* 0x0000000426267210 */ /* 0x000fc60001ffe4ff */
[----:B------:R4:W-:Y:S04]  /*13ab0*/  LDGSTS.E [R36+0x2f00], desc[UR8][R34.64], P2 ;  /* 0x02f0000022247fae */ /* 0x0009e80009121848 */
[----:B-1----:R-:W5:Y:S04]  /*13ac0*/  LDL.LU R46, [R1+0xe0] ;  /* 0x0000e000012e7983 */ /* 0x002f680000300800 */
[----:B------:R1:W-:Y:S04]  /*13ad0*/  STL [R1+0x64], R37 ;  /* 0x0000642501007387 */ /* 0x0003e80000100800 */
[----:B------:R-:W5:Y:S01]  /*13ae0*/  LDL.LU R45, [R1+0xe4] ;  /* 0x0000e400012d7983 */ /* 0x000f620000300800 */
[----:B----4-:R-:W-:-:S02]  /*13af0*/  IMAD.MOV.U32 R34, RZ, RZ, R37 ;  /* 0x000000ffff227224 */ /* 0x010fc400078e0025 */
[----:B------:R-:W-:Y:S01]  /*13b00*/  IMAD.MOV.U32 R35, RZ, RZ, R38 ;  /* 0x000000ffff237224 */ /* 0x000fe200078e0026 */
[----:B------:R-:W-:Y:S02]  /*13b10*/  ISETP.GT.AND P2, PT, R32, 0x1f, PT ;  /* 0x0000001f2000780c */ /* 0x000fe40003f44270 */
[-C--:B------:R-:W-:Y:S02]  /*13b20*/  IADD3 R47, P3, R47, R5.reuse, RZ ;  /* 0x000000052f2f7210 */ /* 0x080fe40007f7e0ff */
[----:B------:R4:W-:Y:S02]  /*13b30*/  LDGSTS.E [R36+0x3600], desc[UR8][R34.64], P1 ;  /* 0x0360000022247fae */ /* 0x0009e40008921848 */
[----:B------:R-:W-:Y:S02]  /*13b40*/  IADD3.X R54, R54, R4, RZ, P3, !PT ;  /* 0x0000000436367210 */ /* 0x000fe40001ffe4ff */
[----:B------:R1:W-:Y:S01]  /*13b50*/  STL [R1+0x60], R38 ;  /* 0x0000602601007387 */ /* 0x0003e20000100800 */
[----:B------:R-:W-:-:S03]  /*13b60*/  IADD3 R39, P3, R39, R5, RZ ;  /* 0x0000000527277210 */ /* 0x000fc60007f7e0ff */
[----:B------:R-:W5:Y:S01]  /*13b70*/  LDL.LU R53, [R1+0xe8] ;  /* 0x0000e80001357983 */ /* 0x000f620000300800 */
[----:B----4-:R-:W-:-:S03]  /*13b80*/  SEL R34, RZ, 0x4, !P2 ;  /* 0x00000004ff227807 */ /* 0x010fc60005000000 */
[----:B-1----:R-:W4:Y:S01]  /*13b90*/  LDL.LU R37, [R1+0xec] ;  /* 0x0000ec0001257983 */ /* 0x002f220000300800 */
[----:B------:R-:W-:Y:S01]  /*13ba0*/  SEL R34, R34, RZ, !P0 ;  /* 0x000000ff22227207 */ /* 0x000fe20004000000 */
[----:B------:R-:W-:Y:S01]  /*13bb0*/  IMAD.MOV.U32 R35, RZ, RZ, R54 ;  /* 0x000000ffff237224 */ /* 0x000fe200078e0036 */
[----:B------:R-:W-:Y:S01]  /*13bc0*/  IADD3.X R44, R44, R4, RZ, P3, !PT ;  /* 0x000000042c2c7210 */ /* 0x000fe20001ffe4ff */
[----:B------:R-:W4:Y:S01]  /*13bd0*/  LDL.LU R38, [R1+0x124] ;  /* 0x0001240001267983 */ /* 0x000f220000300800 */
[----:B------:R-:W-:Y:S01]  /*13be0*/  ISETP.NE.U32.AND P2, PT, R34, RZ, PT ;  /* 0x000000ff2200720c */ /* 0x000fe20003f45070 */
[----:B------:R-:W-:Y:S02]  /*13bf0*/  IMAD.MOV.U32 R34, RZ, RZ, R47 ;  /* 0x000000ffff227224 */ /* 0x000fe400078e002f */
[----:B------:R-:W-:Y:S04]  /*13c00*/  STL [R1+0x6c], R47 ;  /* 0x00006c2f01007387 */ /* 0x000fe80000100800 */
[----:B------:R1:W-:Y:S04]  /*13c10*/  STL [R1+0x68], R54 ;  /* 0x0000683601007387 */ /* 0x0003e80000100800 */
[----:B------:R1:W-:Y:S04]  /*13c20*/  STL [R1+0xa4], R39 ;  /* 0x0000a42701007387 */ /* 0x0003e80000100800 */
[----:B------:R1:W-:Y:S01]  /*13c30*/  LDGSTS.E [R36+0x3700], desc[UR8][R34.64], P1 ;  /* 0x0370000022247fae */ /* 0x0003e20008921848 */
[----:B------:R-:W-:-:S03]  /*13c40*/  ISETP.GT.AND P1, PT, R32, 0x23, PT ;  /* 0x000000232000780c */ /* 0x000fc60003f24270 */
[----:B------:R1:W-:Y:S04]  /*13c50*/  STL [R1+0xa0], R44 ;  /* 0x0000a02c01007387 */ /* 0x0003e80000100800 */
[----:B-1----:R-:W4:Y:S01]  /*13c60*/  LDL.LU R54, [R1+0x120] ;  /* 0x0001200001367983 */ /* 0x002f220000300800 */
[----:B------:R-:W-:-:S03]  /*13c70*/  IMAD.MOV.U32 R34, RZ, RZ, R39 ;  /* 0x000000ffff227224 */ /* 0x000fc600078e0027 */
[----:B------:R-:W4:Y:S01]  /*13c80*/  LDL.LU R47, [R1+0x128] ;  /* 0x00012800012f7983 */ /* 0x000f220000300800 */
[----:B------:R-:W-:-:S03]  /*13c90*/  IMAD.MOV.U32 R35, RZ, RZ, R44 ;  /* 0x000000ffff237224 */ /* 0x000fc600078e002c */
[----:B------:R-:W4:Y:S04]  /*13ca0*/  LDL.LU R39, [R1+0x12c] ;  /* 0x00012c0001277983 */ /* 0x000f280000300800 */
[----:B------:R1:W-:Y:S04]  /*13cb0*/  LDGSTS.E [R36+0x3e00], desc[UR8][R34.64], P2 ;  /* 0x03e0000022247fae */ /* 0x0003e80009121848 */
[----:B------:R-:W4:Y:S01]  /*13cc0*/  LDL.LU R44, [R1+0x164] ;  /* 0x00016400012c7983 */ /* 0x000f220000300800 */
[----:B-1----:R-:W-:-:S04]  /*13cd0*/  SEL R34, RZ, 0x4, !P1 ;  /* 0x00000004ff227807 */ /* 0x002fc80004800000 */
[----:B------:R-:W-:-:S04]  /*13ce0*/  SEL R34, R34, RZ, !P0 ;  /* 0x000000ff22227207 */ /* 0x000fc80004000000 */
[----:B------:R-:W-:Y:S02]  /*13cf0*/  ISETP.NE.U32.AND P1, PT, R34, RZ, PT ;  /* 0x000000ff2200720c */ /* 0x000fe40003f25070 */
[----:B--2---:R-:W-:-:S05]  /*13d00*/  IADD3 R55, P3, R55, R5, RZ ;  /* 0x0000000537377210 */ /* 0x004fca0007f7e0ff */
[----:B------:R-:W-:Y:S01]  /*13d10*/  IMAD.MOV.U32 R34, RZ, RZ, R55 ;  /* 0x000000ffff227224 */ /* 0x000fe200078e0037 */
[----:B---3--:R-:W-:Y:S01]  /*13d20*/  IADD3.X R57, R57, R4, RZ, P3, !PT ;  /* 0x0000000439397210 */ /* 0x008fe20001ffe4ff */
[----:B------:R-:W-:Y:S04]  /*13d30*/  STL [R1+0xac], R55 ;  /* 0x0000ac3701007387 */ /* 0x000fe80000100800 */
[----:B------:R-:W-:Y:S01]  /*13d40*/  IMAD.MOV.U32 R35, RZ, RZ, R57 ;  /* 0x000000ffff237224 */ /* 0x000fe200078e0039 */
[----:B------:R-:W-:Y:S04]  /*13d50*/  STL [R1+0xa8], R57 ;  /* 0x0000a83901007387 */ /* 0x000fe80000100800 */
[----:B------:R1:W-:Y:S01]  /*13d60*/  LDGSTS.E [R36+0x3f00], desc[UR8][R34.64], P2 ;  /* 0x03f0000022247fae */ /* 0x0003e20009121848 */
[----:B-----5:R-:W-:-:S04]  /*13d70*/  IADD3 R45, P3, R45, R5, RZ ;  /* 0x000000052d2d7210 */ /* 0x020fc80007f7e0ff */
[----:B------:R-:W-:Y:S01]  /*13d80*/  IADD3.X R46, R46, R4, RZ, P3, !PT ;  /* 0x000000042e2e7210 */ /* 0x000fe20001ffe4ff */
[----:B------:R2:W-:Y:S01]  /*13d90*/  STL [R1+0xe4], R45 ;  /* 0x0000e42d01007387 */ /* 0x0005e20000100800 */
[----:B-1----:R-:W-:-:S03]  /*13da0*/  IMAD.MOV.U32 R34, RZ, RZ, R45 ;  /* 0x000000ffff227224 */ /* 0x002fc600078e002d */
[----:B------:R1:W-:Y:S04]  /*13db0*/  STL [R1+0xe0], R46 ;  /* 0x0000e02e01007387 */ /* 0x0003e80000100800 */
[----:B--2---:R-:W2:Y:S01]  /*13dc0*/  LDL.LU R45, [R1+0x160] ;  /* 0x00016000012d7983 */ /* 0x004ea20000300800 */
[----:B------:R-:W-:Y:S01]  /*13dd0*/  IMAD.MOV.U32 R35, RZ, RZ, R46 ;  /* 0x000000ffff237224 */ /* 0x000fe200078e002e */
[----:B------:R-:W-:Y:S02]  /*13de0*/  ISETP.GT.AND P2, PT, R32, 0x27, PT ;  /* 0x000000272000780c */ /* 0x000fe40003f44270 */
[----:B-1----:R-:W3:Y:S01]  /*13df0*/  LDL.LU R46, [R1+0x16c] ;  /* 0x00016c00012e7983 */ /* 0x002ee20000300800 */
[----:B----4-:R-:W-:-:S03]  /*13e00*/  IADD3 R37, P3, R37, R5, RZ ;  /* 0x0000000525257210 */ /* 0x010fc60007f7e0ff */
[----:B------:R1:W-:Y:S01]  /*13e10*/  LDGSTS.E [R36+0x4600], desc[UR8][R34.64], P1 ;  /* 0x0460000022247fae */ /* 0x0003e20008921848 */
[----:B------:R-:W-:Y:S02]  /*13e20*/  IADD3.X R53, R53, R4, RZ, P3, !PT ;  /* 0x0000000435357210 */ /* 0x000fe40001ffe4ff */
[----:B------:R-:W-:Y:S02]  /*13e30*/  IADD3 R38, P3, R38, R5, RZ ;  /* 0x0000000526267210 */ /* 0x000fe40007f7e0ff */
[----:B-1----:R-:W-:-:S04]  /*13e40*/  SEL R34, RZ, 0x4, !P2 ;  /* 0x00000004ff227807 */ /* 0x002fc80005000000 */
[----:B------:R-:W-:Y:S01]  /*13e50*/  SEL R34, R34, RZ, !P0 ;  /* 0x000000ff22227207 */ /* 0x000fe20004000000 */
[----:B------:R-:W-:Y:S01]  /*13e60*/  STL [R1+0xec], R37 ;  /* 0x0000ec2501007387 */ /* 0x000fe20000100800 */
[----:B------:R-:W-:Y:S02]  /*13e70*/  IMAD.MOV.U32 R35, RZ, RZ, R53 ;  /* 0x000000ffff237224 */ /* 0x000fe400078e0035 */
[----:B------:R-:W-:Y:S01]  /*13e80*/  ISETP.NE.U32.AND P2, PT, R34, RZ, PT ;  /* 0x000000ff2200720c */ /* 0x000fe20003f45070 */
[----:B------:R1:W-:Y:S01]  /*13e90*/  STL [R1+0xe8], R53 ;  /* 0x0000e83501007387 */ /* 0x0003e20000100800 */
[----:B------:R-:W-:-:S05]  /*13ea0*/  IMAD.MOV.U32 R34, RZ, RZ, R37 ;  /* 0x000000ffff227224 */ /* 0x000fca00078e0025 */
[----:B------:R4:W-:Y:S01]  /*13eb0*/  LDGSTS.E [R36+0x4700], desc[UR8][R34.64], P1 ;  /* 0x0470000022247fae */ /* 0x0009e20008921848 */
[----:B------:R-:W-:-:S03]  /*13ec0*/  IADD3.X R54, R54, R4, RZ, P3, !PT ;  /* 0x0000000436367210 */ /* 0x000fc60001ffe4ff */
[----:B-1----:R-:W5:Y:S04]  /*13ed0*/  LDL.LU R53, [R1+0x168] ;  /* 0x0001680001357983 */ /* 0x002f680000300800 */
[----:B------:R-:W5:Y:S04]  /*13ee0*/  LDL.LU R37, [R1+0x1a4] ;  /* 0x0001a40001257983 */ /* 0x000f680000300800 */
[----:B------:R1:W-:Y:S01]  /*13ef0*/  STL [R1+0x124], R38 ;  /* 0x0001242601007387 */ /* 0x0003e20000100800 */
[----:B----4-:R-:W-:Y:S01]  /*13f00*/  IMAD.MOV.U32 R34, RZ, RZ, R38 ;  /* 0x000000ffff227224 */ /* 0x010fe200078e0026 */
[----:B------:R-:W-:-:S02]  /*13f10*/  IADD3 R39, P3, R39, R5, RZ ;  /* 0x0000000527277210 */ /* 0x000fc40007f7e0ff */
[----:B------:R-:W-:Y:S01]  /*13f20*/  STL [R1+0x120], R54 ;  /* 0x0001203601007387 */ /* 0x000fe20000100800 */
[----:B------:R-:W-:Y:S01]  /*13f30*/  IMAD.MOV.U32 R35, RZ, RZ, R54 ;  /* 0x000000ffff237224 */ /* 0x000fe200078e0036 */
[----:B------:R-:W-:Y:S02]  /*13f40*/  ISETP.GT.AND P1, PT, R32, 0x2b, PT ;  /* 0x0000002b2000780c */ /* 0x000fe40003f24270 */
[----:B-1----:R-:W4:Y:S01]  /*13f50*/  LDL.LU R38, [R1+0x1a0] ;  /* 0x0001a00001267983 */ /* 0x002f220000300800 */
[----:B------:R-:W-:-:S03]  /*13f60*/  IADD3.X R47, R47, R4, RZ, P3, !PT ;  /* 0x000000042f2f7210 */ /* 0x000fc60001ffe4ff */
[----:B------:R1:W-:Y:S01]  /*13f70*/  LDGSTS.E [R36+0x4e00], desc[UR8][R34.64], P2 ;  /* 0x04e0000022247fae */ /* 0x0003e20009121848 */
[----:B------:R-:W-:-:S03]  /*13f80*/  IADD3 R44, P3, R44, R5, RZ ;  /* 0x000000052c2c7210 */ /* 0x000fc60007f7e0ff */
[----:B------:R1:W-:Y:S04]  /*13f90*/  STL [R1+0x12c], R39 ;  /* 0x00012c2701007387 */ /* 0x0003e80000100800 */
[----:B------:R2:W-:Y:S01]  /*13fa0*/  STL [R1+0x128], R47 ;  /* 0x0001282f01007387 */ /* 0x0005e20000100800 */
[----:B-1----:R-:W-:-:S03]  /*13fb0*/  SEL R34, RZ, 0x4, !P1 ;  /* 0x00000004ff227807 */ /* 0x002fc60004800000 */
[----:B------:R-:W4:Y:S01]  /*13fc0*/  LDL.LU R58, [R1+0x1a8] ;  /* 0x0001a800013a7983 */ /* 0x000f220000300800 */
[----:B------:R-:W-:-:S03]  /*13fd0*/  SEL R34, R34, RZ, !P0 ;  /* 0x000000ff22227207 */ /* 0x000fc60004000000 */
[----:B------:R-:W4:Y:S01]  /*13fe0*/  LDL.LU R57, [R1+0x1ac] ;  /* 0x0001ac0001397983 */ /* 0x000f220000300800 */
[----:B------:R-:W-:Y:S01]  /*13ff0*/  ISETP.NE.U32.AND P1, PT, R34, RZ, PT ;  /* 0x000000ff2200720c */ /* 0x000fe20003f25070 */
[----:B------:R-:W-:Y:S02]  /*14000*/  IMAD.MOV.U32 R34, RZ, RZ, R39 ;  /* 0x000000ffff227224 */ /* 0x000fe400078e0027 */
[----:B------:R1:W-:Y:S04]  /*14010*/  STL [R1+0x164], R44 ;  /* 0x0001642c01007387 */ /* 0x0003e80000100800 */
[----:B------:R-:W4:Y:S01]  /*14020*/  LDL.LU R39, [R1+0x1e4] ;  /* 0x0001e40001277983 */ /* 0x000f220000300800 */
[----:B------:R-:W-:-:S05]  /*14030*/  IMAD.MOV.U32 R35, RZ, RZ, R47 ;  /* 0x000000ffff237224 */ /* 0x000fca00078e002f */
[----:B------:R1:W-:Y:S02]  /*14040*/  LDGSTS.E [R36+0x4f00], desc[UR8][R34.64], P2 ;  /* 0x04f0000022247fae */ /* 0x0003e40009121848 */
[----:B-1----:R-:W-:Y:S01]  /*14050*/  IMAD.MOV.U32 R34, RZ, RZ, R44 ;  /* 0x000000ffff227224 */ /* 0x002fe200078e002c */
[----:B--2---:R-:W-:-:S05]  /*14060*/  IADD3.X R45, R45, R4, RZ, P3, !PT ;  /* 0x000000042d2d7210 */ /* 0x004fca0001ffe4ff */
[----:B------:R1:W-:Y:S04]  /*14070*/  STL [R1+0x160], R45 ;  /* 0x0001602d01007387 */ /* 0x0003e80000100800 */
[----:B------:R-:W2:Y:S04]  /*14080*/  LDL.LU R55, [R1+0x1e0] ;  /* 0x0001e00001377983 */ /* 0x000ea80000300800 */
[----:B------:R-:W2:Y:S04]  /*14090*/  LDL.LU R47, [R1+0x1e8] ;  /* 0x0001e800012f7983 */ /* 0x000ea80000300800 */
[----:B------:R-:W2:Y:S01]  /*140a0*/  LDL.LU R44, [R1+0x1ec] ;  /* 0x0001ec00012c7983 */ /* 0x000ea20000300800 */
[----:B------:R-:W-:Y:S01]  /*140b0*/  IMAD.MOV.U32 R35, RZ, RZ, R45 ;  /* 0x000000ffff237224 */ /* 0x000fe200078e002d */
[----:B------:R-:W-:-:S02]  /*140c0*/  ISETP.GT.AND P2, PT, R32, 0x2f, PT ;  /* 0x0000002f2000780c */ /* 0x000fc40003f44270 */
[----:B---3--:R-:W-:Y:S01]  /*140d0*/  IADD3 R46, P3, R46, R5, RZ ;  /* 0x000000052e2e7210 */ /* 0x008fe20007f7e0ff */
[----:B-1----:R-:W3:Y:S04]  /*140e0*/  LDL.LU R45, [R1+0x224] ;  /* 0x00022400012d7983 */ /* 0x002ee80000300800 */
[----:B------:R1:W-:Y:S02]  /*140f0*/  LDGSTS.E [R36+0x5600], desc[UR8][R34.64], P1 ;  /* 0x0560000022247fae */ /* 0x0003e40008921848 */
[----:B-1----:R-:W-:Y:S02]  /*14100*/  SEL R34, RZ, 0x4, !P2 ;  /* 0x00000004ff227807 */ /* 0x002fe40005000000 */
[----:B-----5:R-:W-:Y:S02]  /*14110*/  IADD3.X R53, R53, R4, RZ, P3, !PT ;  /* 0x0000000435357210 */ /* 0x020fe40001ffe4ff */
[----:B------:R-:W-:-:S02]  /*14120*/  SEL R34, R34, RZ, !P0 ;  /* 0x000000ff22227207 */ /* 0x000fc40004000000 */
[----:B------:R-:W-:Y:S02]  /*14130*/  IADD3 R37, P3, R37, R5, RZ ;  /* 0x0000000525257210 */ /* 0x000fe40007f7e0ff */
[----:B------:R-:W-:Y:S01]  /*14140*/  ISETP.NE.U32.AND P2, PT, R34, RZ, PT ;  /* 0x000000ff2200720c */ /* 0x000fe20003f45070 */
[----:B------:R-:W-:Y:S02]  /*14150*/  IMAD.MOV.U32 R34, RZ, RZ, R46 ;  /* 0x000000ffff227224 */ /* 0x000fe400078e002e */
[----:B------:R-:W-:Y:S01]  /*14160*/  IMAD.MOV.U32 R35, RZ, RZ, R53 ;  /* 0x000000ffff237224 */ /* 0x000fe200078e0035 */
[----:B------:R1:W-:Y:S04]  /*14170*/  STL [R1+0x16c], R46 ;  /* 0x00016c2e01007387 */ /* 0x0003e80000100800 */
[----:B------:R5:W-:Y:S01]  /*14180*/  LDGSTS.E [R36+0x5700], desc[UR8][R34.64], P1 ;  /* 0x0570000022247fae */ /* 0x000be20008921848 */
[----:B----4-:R-:W-:-:S03]  /*14190*/  IADD3.X R38, R38, R4, RZ, P3, !PT ;  /* 0x0000000426267210 */ /* 0x010fc60001ffe4ff */
[----:B------:R4:W-:Y:S01]  /*141a0*/  STL [R1+0x168], R53 ;  /* 0x0001683501007387 */ /* 0x0009e20000100800 */
[----:B------:R-:W-:-:S03]  /*141b0*/  ISETP.GT.AND P1, PT, R32, 0x33, PT ;  /* 0x000000332000780c */ /* 0x000fc60003f24270 */
[----:B-1----:R-:W3:Y:S01]  /*141c0*/  LDL.LU R46, [R1+0x220] ;  /* 0x00022000012e7983 */ /* 0x002ee20000300800 */
[----:B-----5:R-:W-:Y:S02]  /*141d0*/  IMAD.MOV.U32 R34, RZ, RZ, R37 ;  /* 0x000000ffff227224 */ /* 0x020fe400078e0025 */
[----:B------:R-:W-:-:S05]  /*141e0*/  IMAD.MOV.U32 R35, RZ, RZ, R38 ;  /* 0x000000ffff237224 */ /* 0x000fca00078e0026 */
[----:B------:R1:W-:Y:S01]  /*141f0*/  LDGSTS.E [R36+0x5e00], desc[UR8][R34.64], P2 ;  /* 0x05e0000022247fae */ /* 0x0003e20009121848 */
[----:B------:R-:W-:-:S03]  /*14200*/  IADD3 R57, P3, R57, R5, RZ ;  /* 0x0000000539397210 */ /* 0x000fc60007f7e0ff */
[----:B------:R-:W-:Y:S01]  /*14210*/  STL [R1+0x1a4], R37 ;  /* 0x0001a42501007387 */ /* 0x000fe20000100800 */
[----:B-1----:R-:W-:-:S03]  /*14220*/  SEL R34, RZ, 0x4, !P1 ;  /* 0x00000004ff227807 */ /* 0x002fc60004800000 */
[----:B------:R1:W-:Y:S01]  /*14230*/  STL [R1+0x1a0], R38 ;  /* 0x0001a02601007387 */ /* 0x0003e20000100800 */
[----:B------:R-:W-:Y:S02]  /*14240*/  IADD3.X R58, R58, R4, RZ, P3, !PT ;  /* 0x000000043a3a7210 */ /* 0x000fe40001ffe4ff */
[----:B------:R-:W-:Y:S01]  /*14250*/  SEL R34, R34, RZ, !P0 ;  /* 0x000000ff22227207 */ /* 0x000fe20004000000 */
[----:B------:R-:W5:Y:S01]  /*14260*/  LDL.LU R54, [R1+0x228] ;  /* 0x0002280001367983 */ /* 0x000f620000300800 */
[----:B------:R-:W-:Y:S02]  /*14270*/  IADD3 R39, P3, R39, R5, RZ ;  /* 0x0000000527277210 */ /* 0x000fe40007f7e0ff */
[----:B------:R-:W-:Y:S01]  /*14280*/  ISETP.NE.U32.AND P1, PT, R34, RZ, PT ;  /* 0x000000ff2200720c */ /* 0x000fe20003f25070 */
[----:B----4-:R-:W4:Y:S01]  /*14290*/  LDL.LU R53, [R1+0x22c] ;  /* 0x00022c0001357983 */ /* 0x010f220000300800 */
[----:B------:R-:W-:Y:S02]  /*142a0*/  IMAD.MOV.U32 R34, RZ, RZ, R57 ;  /* 0x000000ffff227224 */ /* 0x000fe400078e0039 */
[----:B------:R-:W-:Y:S01]  /*142b0*/  IMAD.MOV.U32 R35, RZ, RZ, R58 ;  /* 0x000000ffff237224 */ /* 0x000fe200078e003a */
[----:B-1----:R-:W5:Y:S04]  /*142c0*/  LDL.LU R38, [R1+0x260] ;  /* 0x0002600001267983 */ /* 0x002f680000300800 */
[----:B------:R-:W5:Y:S04]  /*142d0*/  LDL.LU R37, [R1+0x264] ;  /* 0x0002640001257983 */ /* 0x000f680000300800 */
[----:B------:R1:W-:Y:S01]  /*142e0*/  LDGSTS.E [R36+0x5f00], desc[UR8][R34.64], P2 ;  /* 0x05f0000022247fae */ /* 0x0003e20009121848 */
[----:B------:R-:W-:-:S03]  /*142f0*/  ISETP.GT.AND P2, PT, R32, 0x37, PT ;  /* 0x000000372000780c */ /* 0x000fc60003f44270 */
[----:B------:R-:W-:Y:S01]  /*14300*/  STL [R1+0x1ac], R57 ;  /* 0x0001ac3901007387 */ /* 0x000fe20000100800 */
[----:B-1----:R-:W-:-:S03]  /*14310*/  IMAD.MOV.U32 R34, RZ, RZ, R39 ;  /* 0x000000ffff227224 */ /* 0x002fc600078e0027 */
[----:B------:R-:W-:Y:S04]  /*14320*/  STL [R1+0x1a8], R58 ;  /* 0x0001a83a01007387 */ /* 0x000fe80000100800 */
[----:B------:R1:W-:Y:S01]  /*14330*/  STL [R1+0x1e4], R39 ;  /* 0x0001e42701007387 */ /* 0x0003e20000100800 */
[----:B--2---:R-:W-:-:S05]  /*14340*/  IADD3.X R55, R55, R4, RZ, P3, !PT ;  /* 0x0000000437377210 */ /* 0x004fca0001ffe4ff */
[----:B------:R-:W-:Y:S01]  /*14350*/  IMAD.MOV.U32 R35, RZ, RZ, R55 ;  /* 0x000000ffff237224 */ /* 0x000fe200078e0037 */
[----:B------:R-:W-:-:S04]  /*14360*/  IADD3 R44, P3, R44, R5, RZ ;  /* 0x000000052c2c7210 */ /* 0x000fc80007f7e0ff */
[----:B------:R2:W-:Y:S01]  /*14370*/  LDGSTS.E [R36+0x6600], desc[UR8][R34.64], P1 ;  /* 0x0660000022247fae */ /* 0x0005e20008921848 */
[----:B------:R-:W-:-:S03]  /*14380*/  IADD3.X R47, R47, R4, RZ, P3, !PT ;  /* 0x000000042f2f7210 */ /* 0x000fc60001ffe4ff */
[----:B------:R-:W-:Y:S04]  /*14390*/  STL [R1+0x1e0], R55 ;  /* 0x0001e03701007387 */ /* 0x000fe80000100800 */
[----:B-1----:R-:W5:Y:S01]  /*143a0*/  LDL.LU R39, [R1+0x26c] ;  /* 0x00026c0001277983 */ /* 0x002f620000300800 */
[----:B--2---:R-:W-:-:S04]  /*143b0*/  SEL R34, RZ, 0x4, !P2 ;  /* 0x00000004ff227807 */ /* 0x004fc80005000000 */
[----:B------:R-:W-:Y:S01]  /*143c0*/  SEL R34, R34, RZ, !P0 ;  /* 0x000000ff22227207 */ /* 0x000fe20004000000 */
[----:B------:R1:W-:Y:S03]  /*143d0*/  STL [R1+0x1ec], R44 ;  /* 0x0001ec2c01007387 */ /* 0x0003e60000100800 */
[----:B------:R-:W-:Y:S01]  /*143e0*/  ISETP.NE.U32.AND P2, PT, R34, RZ, PT ;  /* 0x000000ff2200720c */ /* 0x000fe20003f45070 */
[----:B------:R2:W-:Y:S01]  /*143f0*/  STL [R1+0x1e8], R47 ;  /* 0x0001e82f01007387 */ /* 0x0005e20000100800 */
[----:B------:R-:W-:-:S03]  /*14400*/  IMAD.MOV.U32 R34, RZ, RZ, R44 ;  /* 0x000000ffff227224 */ /* 0x000fc600078e002c */
[----:B-1----:R-:W5:Y:S01]  /*14410*/  LDL.LU R44, [R1+0x268] ;  /* 0x00026800012c7983 */ /* 0x002f620000300800 */
[----:B---3--:R-:W-:Y:S01]  /*14420*/  IADD3 R45, P3, R45, R5, RZ ;  /* 0x000000052d2d7210 */ /* 0x008fe20007f7e0ff */
[----:B------:R-:W-:-:S05]  /*14430*/  IMAD.MOV.U32 R35, RZ, RZ, R47 ;  /* 0x000000ffff237224 */ /* 0x000fca00078e002f */
[----:B------:R1:W-:Y:S01]  /*14440*/  LDGSTS.E [R36+0x6700], desc[UR8][R34.64], P1 ;  /* 0x0670000022247fae */ /* 0x0003e20008921848 */
[----:B------:R-:W-:Y:S02]  /*14450*/  ISETP.GT.AND P1, PT, R32, 0x3b, PT ;  /* 0x0000003b2000780c */ /* 0x000fe40003f24270 */
[----:B------:R-:W-:Y:S01]  /*14460*/  IADD3.X R46, R46, R4, RZ, P3, !PT ;  /* 0x000000042e2e7210 */ /* 0x000fe20001ffe4ff */
[----:B-1----:R-:W-:-:S04]  /*14470*/  IMAD.MOV.U32 R34, RZ, RZ, R45 ;  /* 0x000000ffff227224 */ /* 0x002fc800078e002d */
[----:B------:R-:W-:Y:S01]  /*14480*/  IMAD.MOV.U32 R35, RZ, RZ, R46 ;  /* 0x000000ffff237224 */ /* 0x000fe200078e002e */
[----:B------:R1:W-:Y:S04]  /*14490*/  STL [R1+0x224], R45 ;  /* 0x0002242d01007387 */ /* 0x0003e80000100800 */
[----:B------:R3:W-:Y:S04]  /*144a0*/  LDGSTS.E [R36+0x6e00], desc[UR8][R34.64], P2 ;  /* 0x06e0000022247fae */ /* 0x0007e80009121848 */
[----:B------:R1:W-:Y:S04]  /*144b0*/  STL [R1+0x220], R46 ;  /* 0x0002202e01007387 */ /* 0x0003e80000100800 */
[----:B--2---:R-:W2:Y:S01]  /*144c0*/  LDL.LU R47, [R1+0x2a0] ;  /* 0x0002a000012f7983 */ /* 0x004ea20000300800 */
[----:B---3--:R-:W-:-:S03]  /*144d0*/  SEL R34, RZ, 0x4, !P1 ;  /* 0x00000004ff227807 */ /* 0x008fc60004800000 */
[----:B-1----:R-:W3:Y:S01]  /*144e0*/  LDL.LU R45, [R1+0x2a4] ;  /* 0x0002a400012d7983 */ /* 0x002ee20000300800 */
[----:B------:R-:W-:-:S03]  /*144f0*/  SEL R34, R34, RZ, !P0 ;  /* 0x000000ff22227207 */ /* 0x000fc60004000000 */
[----:B------:R-:W2:Y:S01]  /*14500*/  LDL.LU R46, [R1+0x2ac] ;  /* 0x0002ac00012e7983 */ /* 0x000ea20000300800 */
[----:B----4-:R-:W-:-:S04]  /*14510*/  IADD3 R53, P3, R53, R5, RZ ;  /* 0x0000000535357210 */ /* 0x010fc80007f7e0ff */
[----:B-----5:R-:W-:Y:S02]  /*14520*/  IADD3.X R54, R54, R4, RZ, P3, !PT ;  /* 0x0000000436367210 */ /* 0x020fe40001ffe4ff */
[----:B------:R-:W-:Y:S01]  /*14530*/  IADD3 R37, P4, R37, R5, RZ ;  /* 0x0000000525257210 */ /* 0x000fe20007f9e0ff */
[----:B------:R1:W-:Y:S01]  /*14540*/  STL [R1+0x22c], R53 ;  /* 0x00022c3501007387 */ /* 0x0003e20000100800 */
[----:B------:R-:W-:Y:S01]  /*14550*/  ISETP.NE.U32.AND P1, PT, R34, RZ, PT ;  /* 0x000000ff2200720c */ /* 0x000fe20003f25070 */
[----:B------:R-:W-:Y:S02]  /*14560*/  IMAD.MOV.U32 R34, RZ, RZ, R53 ;  /* 0x000000ffff227224 */ /* 0x000fe400078e0035 */
[----:B------:R-:W-:Y:S01]  /*14570*/  IMAD.X R38, R38, 0x1, R4, P4 ;  /* 0x0000000126267824 */ /* 0x000fe200020e0604 */
[----:B------:R-:W-:Y:S04]  /*14580*/  STL [R1+0x228], R54 ;  /* 0x0002283601007387 */ /* 0x000fe80000100800 */
[----:B------:R4:W-:Y:S04]  /*14590*/  STL [R1+0x264], R37 ;  /* 0x0002642501007387 */ /* 0x0009e80000100800 */
[----:B-1----:R-:W5:Y:S04]  /*145a0*/  LDL.LU R53, [R1+0x2a8] ;  /* 0x0002a80001357983 */ /* 0x002f680000300800 */
[----:B------:R-:W-:Y:S04]  /*145b0*/  STL [R1+0x260], R38 ;  /* 0x0002602601007387 */ /* 0x000fe80000100800 */
[----:B------:R-:W5:Y:S01]  /*145c0*/  LDL.LU R57, [R1+0x2b4] ;  /* 0x0002b40001397983 */ /* 0x000f620000300800 */
[----:B------:R-:W-:-:S05]  /*145d0*/  MOV R35, R54 ;  /* 0x0000003600237202 */ /* 0x000fca0000000f00 */
[----:B------:R1:W-:Y:S02]  /*145e0*/  LDGSTS.E [R36+0x6f00], desc[UR8][R34.64], P2 ;  /* 0x06f0000022247fae */ /* 0x0003e40009121848 */
[----:B-1----:R-:W-:Y:S01]  /*145f0*/  IMAD.MOV.U32 R34, RZ, RZ, R37 ;  /* 0x000000ffff227224 */ /* 0x002fe200078e0025 */
[----:B------:R-:W-:-:S05]  /*14600*/  IADD3 R39, P3, R39, R5, RZ ;  /* 0x0000000527277210 */ /* 0x000fca0007f7e0ff */
[----:B------:R1:W-:Y:S04]  /*14610*/  STL [R1+0x26c], R39 ;  /* 0x00026c2701007387 */ /* 0x0003e80000100800 */
[----:B------:R-:W5:Y:S04]  /*14620*/  LDL.LU R62, [R1+0x2b0] ;  /* 0x0002b000013e7983 */ /* 0x000f680000300800 */
[----:B------:R-:W5:Y:S04]  /*14630*/  LDL.LU R58, [R1+0x2f4] ;  /* 0x0002f400013a7983 */ /* 0x000f680000300800 */
[----:B----4-:R-:W4:Y:S01]  /*14640*/  LDL.LU R37, [R1+0x334] ;  /* 0x0003340001257983 */ /* 0x010f220000300800 */
[----:B------:R-:W-:-:S05]  /*14650*/  IADD3.X R44, R44, R4, RZ, P3, !PT ;  /* 0x000000042c2c7210 */ /* 0x000fca0001ffe4ff */
[----:B------:R3:W-:Y:S04]  /*14660*/  STL [R1+0x268], R44 ;  /* 0x0002682c01007387 */ /* 0x0007e80000100800 */
[----:B------:R-:W4:Y:S01]  /*14670*/  LDL.LU R59, [R1+0x2f0] ;  /* 0x0002f000013b7983 */ /* 0x000f220000300800 */
[----:B------:R-:W1:Y:S01]  /*14680*/  S2R R191, SR_TID.X ;  /* 0x0000000000bf7919 */ /* 0x000e620000002100 */
[----:B------:R-:W-:Y:S01]  /*14690*/  IMAD.MOV.U32 R35, RZ, RZ, R38 ;  /* 0x000000ffff237224 */ /* 0x000fe200078e0026 */
[----:B------:R-:W-:Y:S01]  /*146a0*/  ISETP.GT.AND P2, PT, R32, 0x3f, PT ;  /* 0x0000003f2000780c */ /* 0x000fe20003f44270 */
[----:B------:R-:W4:Y:S04]  /*146b0*/  LDL.LU R55, [R1+0x330] ;  /* 0x0003300001377983 */ /* 0x000f280000300800 */
[----:B------:R1:W-:Y:S04]  /*146c0*/  LDGSTS.E [R36+0x7600], desc[UR8][R34.64], P1 ;  /* 0x0760000022247fae */ /* 0x0003e80008921848 */
[----:B------:R-:W4:Y:S01]  /*146d0*/  LDL.LU R54, [R1+0x370] ;  /* 0x0003700001367983 */ /* 0x000f220000300800 */
[----:B-1----:R-:W-:-:S04]  /*146e0*/  SEL R34, RZ, 0x4, !P2 ;  /* 0x00000004ff227807 */ /* 0x002fc80005000000 */
[----:B------:R-:W-:Y:S01]  /*146f0*/  SEL R34, R34, RZ, !P0 ;  /* 0x000000ff22227207 */ /* 0x000fe20004000000 */
[----:B------:R-:W-:-:S03]  /*14700*/  IMAD.MOV.U32 R35, RZ, RZ, R44 ;  /* 0x000000ffff237224 */ /* 0x000fc600078e002c */
[----:B------:R-:W-:Y:S01]  /*14710*/  ISETP.NE.U32.AND P2, PT, R34, RZ, PT ;  /* 0x000000ff2200720c */ /* 0x000fe20003f45070 */
[----:B------:R-:W-:Y:S02]  /*14720*/  IMAD.MOV.U32 R34, RZ, RZ, R39 ;  /* 0x000000ffff227224 */ /* 0x000fe400078e0027 */
[----:B------:R-:W4:Y:S01]  /*14730*/  LDL.LU R39, [R1+0x374] ;  /* 0x0003740001277983 */ /* 0x000f220000300800 */
[----:B------:R-:W-:-:S03]  /*14740*/  LOP3.LUT R38, R191, 0x3f, RZ, 0xc0, !PT ;  /* 0x0000003fbf267812 */ /* 0x000fc600078ec0ff */
[----:B------:R1:W-:Y:S01]  /*14750*/  LDGSTS.E [R36+0x7700], desc[UR8][R34.64], P1 ;  /* 0x0770000022247fae */ /* 0x0003e20008921848 */
[----:B------:R-:W-:Y:S02]  /*14760*/  ISETP.GE.AND P3, PT, R38, R32, PT ;  /* 0x000000202600720c */ /* 0x000fe40003f66270 */
[-C--:B---3--:R-:W-:Y:S01]  /*14770*/  IADD3 R45, P1, R45, R5.reuse, RZ ;  /* 0x000000052d2d7210 */ /* 0x088fe20007f3e0ff */
[----:B------:R-:W3:Y:S01]  /*14780*/  LDL.LU R44, [R1+0x3b4] ;  /* 0x0003b400012c7983 */ /* 0x000ee20000300800 */
[----:B------:R-:W-:Y:S02]  /*14790*/  SEL R32, RZ, 0x4, P3 ;  /* 0x00000004ff207807 */ /* 0x000fe40001800000 */
[----:B--2---:R-:W-:Y:S02]  /*147a0*/  IADD3 R46, P3, R46, R5, RZ ;  /* 0x000000052e2e7210 */ /* 0x004fe40007f7e0ff */
[----:B------:R-:W-:Y:S01]  /*147b0*/  IADD3.X R47, R47, R4, RZ, P1, !PT ;  /* 0x000000042f2f7210 */ /* 0x000fe20000ffe4ff */
[----:B------:R-:W-:Y:S01]  /*147c0*/  STL [R1+0x2a4], R45 ;  /* 0x0002a42d01007387 */ /* 0x000fe20000100800 */
[----:B-1----:R-:W-:-:S02]  /*147d0*/  IMAD.MOV.U32 R34, RZ, RZ, R45 ;  /* 0x000000ffff227224 */ /* 0x002fc400078e002d */
[----:B------:R-:W-:Y:S01]  /*147e0*/  MOV R35, R47 ;  /* 0x0000002f00237202 */ /* 0x000fe20000000f00 */
[----:B------:R-:W-:Y:S04]  /*147f0*/  STL [R1+0x2ac], R46 ;  /* 0x0002ac2e01007387 */ /* 0x000fe80000100800 */
[----:B------:R1:W-:Y:S01]  /*14800*/  STL [R1+0x2a0], R47 ;  /* 0x0002a02f01007387 */ /* 0x0003e20000100800 */
[----:B-----5:R-:W-:Y:S01]  /*14810*/  IMAD.X R53, R53, 0x1, R4, P3 ;  /* 0x0000000135357824 */ /* 0x020fe200018e0604 */
[----:B------:R-:W-:Y:S02]  /*14820*/  HMMA.1688.F32.TF32 R140, R180, R66, R140 ;  /* 0x00000042b48c723c */ /* 0x000fe4000008108c */
[----:B------:R2:W-:Y:S04]  /*14830*/  LDGSTS.E [R36+0x7e00], desc[UR8][R34.64], P2 ;  /* 0x07e0000022247fae */ /* 0x0005e80009121848 */
[----:B-1----:R-:W5:Y:S01]  /*14840*/  LDL.LU R47, [R1+0x3b0] ;  /* 0x0003b000012f7983 */ /* 0x002f620000300800 */
[----:B------:R-:W-:-:S03]  /*14850*/  IADD3 R57, P1, R57, R0, RZ ;  /* 0x0000000039397210 */ /* 0x000fc60007f3e0ff */
[----:B------:R-:W5:Y:S04]  /*14860*/  LDL.LU R61, [R1+0x3f4] ;  /* 0x0003f400013d7983 */ /* 0x000f680000300800 */
[----:B------:R1:W-:Y:S01]  /*14870*/  STL [R1+0x2a8], R53 ;  /* 0x0002a83501007387 */ /* 0x0003e20000100800 */
[----:B--2---:R-:W-:-:S03]  /*14880*/  IMAD.MOV.U32 R35, RZ, RZ, R53 ;  /* 0x000000ffff237224 */ /* 0x004fc600078e0035 */
[----:B------:R-:W2:Y:S01]  /*14890*/  LDL.LU R45, [R1+0x434] ;  /* 0x00043400012d7983 */ /* 0x000ea20000300800 */
[----:B------:R-:W-:-:S03]  /*148a0*/  IMAD.MOV.U32 R34, RZ, RZ, R46 ;  /* 0x000000ffff227224 */ /* 0x000fc600078e002e */
[----:B------:R-:W2:Y:S01]  /*148b0*/  LDL.LU R66, [R1+0x3f0] ;  /* 0x0003f00001427983 */ /* 0x000ea20000300800 */
[----:B------:R-:W-:-:S03]  /*148c0*/  SEL R32, R32, RZ, !P0 ;  /* 0x000000ff20207207 */ /* 0x000fc60004000000 */
[----:B-1----:R-:W2:Y:S04]  /*148d0*/  LDL.LU R53, [R1+0x430] ;  /* 0x0004300001357983 */ /* 0x002ea80000300800 */
[----:B------:R1:W-:Y:S04]  /*148e0*/  STL [R1+0x2b4], R57 ;  /* 0x0002b43901007387 */ /* 0x0003e80000100800 */
[----:B------:R-:W2:Y:S01]  /*148f0*/  LDL.LU R46, [R1+0x474] ;  /* 0x00047400012e7983 */ /* 0x000ea20000300800 */
[----:B------:R-:W-:-:S03]  /*14900*/  ISETP.NE.U32.AND P0, PT, R32, RZ, PT ;  /* 0x000000ff2000720c */ /* 0x000fc60003f05070 */
[----:B------:R1:W-:Y:S01]  /*14910*/  LDGSTS.E [R36+0x7f00], desc[UR8][R34.64], P2 ;  /* 0x07f0000022247fae */ /* 0x0003e20009121848 */
[----:B------:R-:W-:-:S03]  /*14920*/  ULEA UR7, UR5, UR4, 0xe ;  /* 0x0000000405077291 */ /* 0x000fc6000f8e703f */
[----:B------:R-:W0:Y:S03]  /*14930*/  LDGDEPBAR ;  /* 0x00000000000079af */ /* 0x000e260000000000 */
[----:B------:R-:W-:Y:S01]  /*14940*/  VIADD R32, R60, UR7 ;  /* 0x000000073c207c36 */ /* 0x000fe20008000000 */
[----:B-1----:R-:W-:Y:S02]  /*14950*/  MOV R34, R57 ;  /* 0x0000003900227202 */ /* 0x002fe40000000f00 */
[----:B------:R-:W-:Y:S02]  /*14960*/  IADD3.X R62, R62, R2, RZ, P1, !PT ;  /* 0x000000023e3e7210 */ /* 0x000fe40000ffe4ff */
[-C--:B------:R-:W-:Y:S02]  /*14970*/  IADD3 R58, P2, R58, R0.reuse, RZ ;  /* 0x000000003a3a7210 */ /* 0x080fe40007f5e0ff */
[----:B----4-:R-:W-:-:S03]  /*14980*/  IADD3 R37, P1, R37, R0, RZ ;  /* 0x0000000025257210 */ /* 0x010fc60007f3e0ff */
[----:B------:R-:W-:Y:S01]  /*14990*/  STL [R1+0x2f4], R58 ;  /* 0x0002f43a01007387 */ /* 0x000fe20000100800 */
[----:B------:R-:W-:-:S03]  /*149a0*/  IMAD.MOV.U32 R35, RZ, RZ, R62 ;  /* 0x000000ffff237224 */ /* 0x000fc600078e003e */
[----:B------:R-:W-:Y:S01]  /*149b0*/  STL [R1+0x2b0], R62 ;  /* 0x0002b03e01007387 */ /* 0x000fe20000100800 */
[----:B------:R-:W-:-:S03]  /*149c0*/  IMAD.X R59, R59, 0x1, R2, P2 ;  /* 0x000000013b3b7824 */ /* 0x000fc600010e0602 */
[----:B------:R-:W-:Y:S04]  /*149d0*/  STL [R1+0x334], R37 ;  /* 0x0003342501007387 */ /* 0x000fe80000100800 */
[----:B------:R1:W-:Y:S04]  /*149e0*/  STL [R1+0x2f0], R59 ;  /* 0x0002f03b01007387 */ /* 0x0003e80000100800 */
[----:B------:R-:W4:Y:S04]  /*149f0*/  LDL.LU R57, [R1+0x470] ;  /* 0x0004700001397983 */ /* 0x000f280000300800 */
[----:B------:R1:W-:Y:S02]  /*14a00*/  LDGSTS.E [R32+0x10000], desc[UR8][R34.64], P0 ;  /* 0x1000000022207fae */ /* 0x0003e40008121848 */
[----:B-1----:R-:W-:-:S02]  /*14a10*/  IMAD.MOV.U32 R35, RZ, RZ, R59 ;  /* 0x000000ffff237224 */ /* 0x002fc400078e003b */
[----:B------:R-:W4:Y:S01]  /*14a20*/  LDL.LU R59, [R1+0x2bc] ;  /* 0x0002bc00013b7983 */ /* 0x000f220000300800 */
[----:B------:R-:W-:Y:S01]  /*14a30*/  IMAD.X R55, R55, 0x1, R2, P1 ;  /* 0x0000000137377824 */ /* 0x000fe200008e0602 */
[----:B------:R-:W-:-:S05]  /*14a40*/  MOV R34, R58 ;  /* 0x0000003a00227202 */ /* 0x000fca0000000f00 */
[----:B------:R1:W-:Y:S01]  /*14a50*/  LDGSTS.E [R32+0x10800], desc[UR8][R34.64], P0 ;  /* 0x1080000022207fae */ /* 0x0003e20008121848 */
[----:B------:R-:W-:-:S05]  /*14a60*/  IADD3 R39, P2, R39, R0, RZ ;  /* 0x0000000027277210 */ /* 0x000fca0007f5e0ff */
[----:B------:R-:W-:Y:S01]  /*14a70*/  IMAD.X R54, R54, 0x1, R2, P2 ;  /* 0x0000000136367824 */ /* 0x000fe200010e0602 */
[----:B------:R-:W-:Y:S01]  /*14a80*/  STL [R1+0x374], R39 ;  /* 0x0003742701007387 */ /* 0x000fe20000100800 */
[----:B---3--:R-:W-:-:S03]  /*14a90*/  IADD3 R44, P1, R44, R0, RZ ;  /* 0x000000002c2c7210 */ /* 0x008fc60007f3e0ff */
[----:B------:R3:W-:Y:S01]  /*14aa0*/  STL [R1+0x330], R55 ;  /* 0x0003303701007387 */ /* 0x0007e20000100800 */
[----:B-1----:R-:W-:-:S03]  /*14ab0*/  IMAD.MOV.U32 R35, RZ, RZ, R55 ;  /* 0x000000ffff237224 */ /* 0x002fc600078e0037 */
[----:B------:R-:W4:Y:S04]  /*14ac0*/  LDL.LU R62, [R1+0x2b8] ;  /* 0x0002b800013e7983 */ /* 0x000f280000300800 */
[----:B------:R-:W-:Y:S01]  /*14ad0*/  STL [R1+0x3b4], R44 ;  /* 0x0003b42c01007387 */ /* 0x000fe20000100800 */
[----:B------:R-:W-:-:S03]  /*14ae0*/  MOV R34, R37 ;  /* 0x0000002500227202 */ /* 0x000fc60000000f00 */
[----:B------:R1:W-:Y:S04]  /*14af0*/  STL [R1+0x370], R54 ;  /* 0x0003703601007387 */ /* 0x0003e80000100800 */
[----:B---3--:R-:W3:Y:S04]  /*14b00*/  LDL.LU R55, [R1+0x2fc] ;  /* 0x0002fc0001377983 */ /* 0x008ee80000300800 */
[----:B------:R-:W3:Y:S01]  /*14b10*/  LDL.LU R37, [R1+0x33c] ;  /* 0x00033c0001257983 */ /* 0x000ee20000300800 */
[----:B-----5:R-:W-:-:S03]  /*14b20*/  IMAD.X R47, R47, 0x1, R2, P1 ;  /* 0x000000012f2f7824 */ /* 0x020fc600008e0602 */
[----:B------:R5:W-:Y:S01]  /*14b30*/  LDGSTS.E [R32+0x11000], desc[UR8][R34.64], P0 ;  /* 0x1100000022207fae */ /* 0x000be20008121848 */
[----:B------:R-:W-:-:S05]  /*14b40*/  IADD3 R61, P2, R61, R0, RZ ;  /* 0x000000003d3d7210 */ /* 0x000fca0007f5e0ff */
[----:B------:R-:W-:Y:S01]  /*14b50*/  STL [R1+0x3f4], R61 ;  /* 0x0003f43d01007387 */ /* 0x000fe20000100800 */
[----:B--2---:R-:W-:-:S03]  /*14b60*/  IADD3 R45, P3, R45, R0, RZ ;  /* 0x000000002d2d7210 */ /* 0x004fc60007f7e0ff */
[----:B------:R-:W2:Y:S01]  /*14b70*/  LDL.LU R58, [R1+0x2f8] ;  /* 0x0002f800013a7983 */ /* 0x000ea20000300800 */
[----:B-----5:R-:W-:Y:S01]  /*14b80*/  MOV R34, R39 ;  /* 0x0000002700227202 */ /* 0x020fe20000000f00 */
[----:B------:R-:W-:Y:S02]  /*14b90*/  IMAD.MOV.U32 R35, RZ, RZ, R54 ;  /* 0x000000ffff237224 */ /* 0x000fe400078e0036 */
[----:B------:R5:W-:Y:S01]  /*14ba0*/  STL [R1+0x3b0], R47 ;  /* 0x0003b02f01007387 */ /* 0x000be20000100800 */
[----:B------:R-:W-:Y:S01]  /*14bb0*/  IMAD.X R66, R66, 0x1, R2, P2 ;  /* 0x0000000142427824 */ /* 0x000fe200010e0602 */
[----:B------:R-:W-:Y:S02]  /*14bc0*/  IADD3.X R53, R53, R2, RZ, P3, !PT ;  /* 0x0000000235357210 */ /* 0x000fe40001ffe4ff */
[----:B------:R-:W-:Y:S04]  /*14bd0*/  STL [R1+0x434], R45 ;  /* 0x0004342d01007387 */ /* 0x000fe80000100800 */
[----:B-1----:R-:W2:Y:S01]  /*14be0*/  LDL.LU R54, [R1+0x338] ;  /* 0x0003380001367983 */ /* 0x002ea20000300800 */
[----:B------:R-:W-:-:S03]  /*14bf0*/  IADD3 R46, P1, R46, R0, RZ ;  /* 0x000000002e2e7210 */ /* 0x000fc60007f3e0ff */
[----:B------:R-:W2:Y:S04]  /*14c00*/  LDL.LU R39, [R1+0x37c] ;  /* 0x00037c0001277983 */ /* 0x000ea80000300800 */
[----:B------:R1:W-:Y:S04]  /*14c10*/  LDGSTS.E [R32+0x11800], desc[UR8][R34.64], P0 ;  /* 0x1180000022207fae */ /* 0x0003e80008121848 */
[----:B------:R-:W-:Y:S04]  /*14c20*/  STL [R1+0x474], R46 ;  /* 0x0004742e01007387 */ /* 0x000fe80000100800 */
[----:B------:R-:W-:Y:S01]  /*14c30*/  STL [R1+0x3f0], R66 ;  /* 0x0003f04201007387 */ /* 0x000fe20000100800 */
[----:B-1----:R-:W-:-:S02]  /*14c40*/  IMAD.MOV.U32 R34, RZ, RZ, R44 ;  /* 0x000000ffff227224 */ /* 0x002fc400078e002c */
[----:B------:R-:W-:Y:S02]  /*14c50*/  IMAD.MOV.U32 R35, RZ, RZ, R47 ;  /* 0x000000ffff237224 */ /* 0x000fe400078e002f */
[----:B-----5:R-:W5:Y:S04]  /*14c60*/  LDL.LU R47, [R1+0x378] ;  /* 0x00037800012f7983 */ /* 0x020f680000300800 */
[----:B------:R1:W-:Y:S04]  /*14c70*/  STL [R1+0x430], R53 ;  /* 0x0004303501007387 */ /* 0x0003e80000100800 */
[----:B------:R-:W5:Y:S04]  /*14c80*/  LDL.LU R44, [R1+0x3bc] ;  /* 0x0003bc00012c7983 */ /* 0x000f680000300800 */
[----:B------:R1:W-:Y:S04]  /*14c90*/  LDGSTS.E [R32+0x12000], desc[UR8][R34.64], P0 ;  /* 0x1200000022207fae */ /* 0x0003e80008121848 */
[----:B------:R-:W5:Y:S01]  /*14ca0*/  LDL.LU R36, [R1+0x3fc] ;  /* 0x0003fc0001247983 */ /* 0x000f620000300800 */
[----:B-1----:R-:W-:-:S02]  /*14cb0*/  IMAD.MOV.U32 R34, RZ, RZ, R61 ;  /* 0x000000ffff227224 */ /* 0x002fc400078e003d */
[----:B------:R-:W-:-:S05]  /*14cc0*/  IMAD.MOV.U32 R35, RZ, RZ, R66 ;  /* 0x000000ffff237224 */ /* 0x000fca00078e0042 */
[----:B------:R1:W-:Y:S02]  /*14cd0*/  LDGSTS.E [R32+0x12800], desc[UR8][R34.64], P0 ;  /* 0x1280000022207fae */ /* 0x0003e40008121848 */
[----:B-1----:R-:W-:Y:S01]  /*14ce0*/  MOV R34, R45 ;  /* 0x0000002d00227202 */ /* 0x002fe20000000f00 */
[----:B------:R-:W-:-:S05]  /*14cf0*/  IMAD.MOV.U32 R35, RZ, RZ, R53 ;  /* 0x000000ffff237224 */ /* 0x000fca00078e0035 */
[----:B------:R1:W-:Y:S02]  /*14d00*/  LDGSTS.E [R32+0x13000], desc[UR8][R34.64], P0 ;  /* 0x1300000022207fae */ /* 0x0003e40008121848 */
[----:B-1----:R-:W-:Y:S01]  /*14d10*/  IMAD.MOV.U32 R34, RZ, RZ, R46 ;  /* 0x000000ffff227224 */ /* 0x002fe200078e002e */
[----:B----4-:R-:W-:-:S05]  /*14d20*/  IADD3.X R57, R57, R2, RZ, P1, !PT ;  /* 0x0000000239397210 */ /* 0x010fca0000ffe4ff */
[----:B------:R1:W-:Y:S01]  /*14d30*/  STL [R1+0x470], R57 ;  /* 0x0004703901007387 */ /* 0x0003e20000100800 */
[----:B------:R-:W-:-:S03]  /*14d40*/  MOV R35, R57 ;  /* 0x0000003900237202 */ /* 0x000fc60000000f00 */
[----:B------:R-:W4:Y:S04]  /*14d50*/  LDL.LU R53, [R1+0x3b8] ;  /* 0x0003b80001357983 */ /* 0x000f280000300800 */
[----:B------:R-:W4:Y:S04]  /*14d60*/  LDL.LU R45, [R1+0x43c] ;  /* 0x00043c00012d7983 */ /* 0x000f280000300800 */
[----:B------:R-:W4:Y:S01]  /*14d70*/  LDL.LU R61, [R1+0x3f8] ;  /* 0x0003f800013d7983 */ /* 0x000f220000300800 */
[----:B------:R-:W-:-:S03]  /*14d80*/  IADD3 R59, P1, R59, R0, RZ ;  /* 0x000000003b3b7210 */ /* 0x000fc60007f3e0ff */
[----:B-1----:R-:W4:Y:S04]  /*14d90*/  LDL.LU R57, [R1+0x438] ;  /* 0x0004380001397983 */ /* 0x002f280000300800 */
[----:B------:R1:W-:Y:S04]  /*14da0*/  STL [R1+0x2bc], R59 ;  /* 0x0002bc3b01007387 */ /* 0x0003e80000100800 */
[----:B------:R-:W4:Y:S01]  /*14db0*/  LDL.LU R46, [R1+0x47c] ;  /* 0x00047c00012e7983 */ /* 0x000f220000300800 */
[----:B------:R-:W-:-:S03]  /*14dc0*/  LOP3.LUT R64, R64, 0x10, RZ, 0x3c, !PT ;  /* 0x0000001040407812 */ /* 0x000fc600078e3cff */
[----:B------:R1:W-:Y:S01]  /*14dd0*/  LDGSTS.E [R32+0x13800], desc[UR8][R34.64], P0 ;  /* 0x1380000022207fae */ /* 0x0003e20008121848 */
[----:B------:R-:W-:Y:S02]  /*14de0*/  IMAD.X R62, R62, 0x1, R2, P1 ;  /* 0x000000013e3e7824 */ /* 0x000fe400008e0602 */
[----:B-1----:R-:W-:Y:S01]  /*14df0*/  IMAD.MOV.U32 R34, RZ, RZ, R59 ;  /* 0x000000ffff227224 */ /* 0x002fe200078e003b */
[----:B---3--:R-:W-:-:S05]  /*14e00*/  IADD3 R55, P2, R55, R0, RZ ;  /* 0x0000000037377210 */ /* 0x008fca0007f5e0ff */
[----:B------:R-:W-:Y:S04]  /*14e10*/  STL [R1+0x2fc], R55 ;  /* 0x0002fc3701007387 */ /* 0x000fe80000100800 */
[----:B------:R-:W-:Y:S04]  /*14e20*/  STL [R1+0x2b8], R62 ;  /* 0x0002b83e01007387 */ /* 0x000fe80000100800 */
[----:B------:R-:W3:Y:S01]  /*14e30*/  LDL.LU R59, [R1+0x478] ;  /* 0x00047800013b7983 */ /* 0x000ee20000300800 */
[----:B------:R-:W-:Y:S01]  /*14e40*/  VIADD R32, R64, UR7 ;  /* 0x0000000740207c36 */ /* 0x000fe20008000000 */
[----:B------:R-:W-:Y:S01]  /*14e50*/  IADD3 R37, P1, R37, R0, RZ ;  /* 0x0000000025257210 */ /* 0x000fe20007f3e0ff */
[----:B------:R-:W-:Y:S01]  /*14e60*/  IMAD.MOV.U32 R35, RZ, RZ, R62 ;  /* 0x000000ffff237224 */ /* 0x000fe200078e003e */
[----:B--2---:R-:W-:-:S03]  /*14e70*/  IADD3.X R58, R58, R2, RZ, P2, !PT ;  /* 0x000000023a3a7210 */ /* 0x004fc600017fe4ff */
[----:B------:R-:W-:Y:S04]  /*14e80*/  STL [R1+0x33c], R37 ;  /* 0x00033c2501007387 */ /* 0x000fe80000100800 */
[----:B------:R1:W-:Y:S04]  /*14e90*/  LDGSTS.E [R32+0x10100], desc[UR8][R34.64], P0 ;  /* 0x1010000022207fae */ /* 0x0003e80008121848 */
[----:B------:R2:W-:Y:S01]  /*14ea0*/  STL [R1+0x2f8], R58 ;  /* 0x0002f83a01007387 */ /* 0x0005e20000100800 */
[----:B------:R-:W-:Y:S02]  /*14eb0*/  IADD3.X R54, R54, R2, RZ, P1, !PT ;  /* 0x0000000236367210 */ /* 0x000fe40000ffe4ff */
[----:B------:R-:W-:Y:S01]  /*14ec0*/  IADD3 R39, P2, R39, R0, RZ ;  /* 0x0000000027277210 */ /* 0x000fe20007f5e0ff */
[----:B-1----:R-:W-:-:S02]  /*14ed0*/  IMAD.MOV.U32 R35, RZ, RZ, R58 ;  /* 0x000000ffff237224 */ /* 0x002fc400078e003a */
[----:B------:R-:W-:Y:S01]  /*14ee0*/  IMAD.MOV.U32 R34, RZ, RZ, R55 ;  /* 0x000000ffff227224 */ /* 0x000fe200078e0037 */
[----:B--2---:R-:W2:Y:S04]  /*14ef0*/  LDL.LU R58, [R1+0x2c4] ;  /* 0x0002c400013a7983 */ /* 0x004ea80000300800 */
[----:B------:R-:W-:Y:S04]  /*14f00*/  STL [R1+0x37c], R39 ;  /* 0x00037c2701007387 */ /* 0x000fe80000100800 */
[----:B------:R1:W-:Y:S04]  /*14f10*/  STL [R1+0x338], R54 ;  /* 0x0003383601007387 */ /* 0x0003e80000100800 */
[----:B------:R-:W2:Y:S01]  /*14f20*/  LDL.LU R62, [R1+0x2c0] ;  /* 0x0002c000013e7983 */ /* 0x000ea20000300800 */
[----:B-----5:R-:W-:-:S03]  /*14f30*/  IADD3.X R47, R47, R2, RZ, P2, !PT ;  /* 0x000000022f2f7210 */ /* 0x020fc600017fe4ff */
[----:B------:R5:W-:Y:S01]  /*14f40*/  LDGSTS.E [R32+0x10900], desc[UR8][R34.64], P0 ;  /* 0x1090000022207fae */ /* 0x000be20008121848 */
[----:B------:R-:W-:-:S05]  /*14f50*/  IADD3 R44, P1, R44, R0, RZ ;  /* 0x000000002c2c7210 */ /* 0x000fca0007f3e0ff */
[----:B------:R-:W-:Y:S01]  /*14f60*/  STL [R1+0x3bc], R44 ;  /* 0x0003bc2c01007387 */ /* 0x000fe20000100800 */
[----:B-----5:R-:W-:-:S03]  /*14f70*/  IMAD.MOV.U32 R35, RZ, RZ, R54 ;  /* 0x000000ffff237224 */ /* 0x020fc600078e0036 */
[----:B------:R5:W-:Y:S04]  /*14f80*/  STL [R1+0x378], R47 ;  /* 0x0003782f01007387 */ /* 0x000be80000100800 */
[----:B-1----:R-:W2:Y:S01]  /*14f90*/  LDL.LU R54, [R1+0x304] ;  /* 0x0003040001367983 */ /* 0x002ea20000300800 */
[----:B------:R-:W-:Y:S01]  /*14fa0*/  IMAD.MOV.U32 R34, RZ, RZ, R37 ;  /* 0x000000ffff227224 */ /* 0x000fe200078e0025 */
[----:B------:R-:W-:Y:S02]  /*14fb0*/  IADD3 R36, P2, R36, R0, RZ ;  /* 0x0000000024247210 */ /* 0x000fe40007f5e0ff */
[----:B------:R-:W2:Y:S04]  /*14fc0*/  LDL.LU R37, [R1+0x344] ;  /* 0x0003440001257983 */ /* 0x000ea80000300800 */
[----:B------:R1:W-:Y:S04]  /*14fd0*/  LDGSTS.E [R32+0x11100], desc[UR8][R34.64], P0 ;  /* 0x1110000022207fae */ /* 0x0003e80008121848 */
[----:B------:R-:W-:Y:S04]  /*14fe0*/  STL [R1+0x3fc], R36 ;  /* 0x0003fc2401007387 */ /* 0x000fe80000100800 */
[----:B------:R-:W2:Y:S01]  /*14ff0*/  LDL.LU R55, [R1+0x300] ;  /* 0x0003000001377983 */ /* 0x000ea20000300800 */
[----:B-1----:R-:W-:-:S02]  /*15000*/  IMAD.MOV.U32 R34, RZ, RZ, R39 ;  /* 0x000000ffff227224 */ /* 0x002fc400078e0027 */
[----:B------:R-:W-:-:S05]  /*15010*/  IMAD.MOV.U32 R35, RZ, RZ, R47 ;  /* 0x000000ffff237224 */ /* 0x000fca00078e002f */
[----:B------:R1:W-:Y:S02]  /*15020*/  LDGSTS.E [R32+0x11900], desc[UR8][R34.64], P0 ;  /* 0x1190000022207fae */ /* 0x0003e40008121848 */
[----:B-1----:R-:W-:Y:S01]  /*15030*/  IMAD.MOV.U32 R34, RZ, RZ, R44 ;  /* 0x000000ffff227224 */ /* 0x002fe200078e002c */
[----:B----4-:R-:W-:Y:S02]  /*15040*/  IADD3.X R53, R53, R2, RZ, P1, !PT ;  /* 0x0000000235357210 */ /* 0x010fe40000ffe4ff */
[----:B------:R-:W-:-:S03]  /*15050*/  IADD3 R45, P3, R45, R0, RZ ;  /* 0x000000002d2d7210 */ /* 0x000fc60007f7e0ff */
[----:B------:R1:W-:Y:S01]  /*15060*/  STL [R1+0x3b8], R53 ;  /* 0x0003b83501007387 */ /* 0x0003e20000100800 */
[----:B------:R-:W-:-:S03]  /*15070*/  IADD3.X R61, R61, R2, RZ, P2, !PT ;  /* 0x000000023d3d7210 */ /* 0x000fc600017fe4ff */
[----:B------:R4:W-:Y:S01]  /*15080*/  STL [R1+0x43c], R45 ;  /* 0x00043c2d01007387 */ /* 0x0009e20000100800 */
[----:B------:R-:W-:-:S03]  /*15090*/  IMAD.X R57, R57, 0x1, R2, P3 ;  /* 0x0000000139397824 */ /* 0x000fc600018e0602 */
[----:B-----5:R-:W5:Y:S01]  /*150a0*/  LDL.LU R47, [R1+0x340] ;  /* 0x00034000012f7983 */ /* 0x020f620000300800 */
[----:B------:R-:W-:-:S03]  /*150b0*/  MOV R35, R53 ;  /* 0x0000003500237202 */ /* 0x000fc60000000f00 */
[----:B------:R-:W5:Y:S01]  /*150c0*/  LDL.LU R39, [R1+0x384] ;  /* 0x0003840001277983 */ /* 0x000f620000300800 */
[----:B------:R-:W-:-:S03]  /*150d0*/  IADD3 R46, P1, R46, R0, RZ ;  /* 0x000000002e2e7210 */ /* 0x000fc60007f3e0ff */
[----:B------:R4:W-:Y:S04]  /*150e0*/  LDGSTS.E [R32+0x12100], desc[UR8][R34.64], P0 ;  /* 0x1210000022207fae */ /* 0x0009e80008121848 */
[----:B------:R-:W-:Y:S04]  /*150f0*/  STL [R1+0x47c], R46 ;  /* 0x00047c2e01007387 */ /* 0x000fe80000100800 */
[----:B------:R-:W-:Y:S04]  /*15100*/  STL [R1+0x3f8], R61 ;  /* 0x0003f83d01007387 */ /* 0x000fe80000100800 */
[----:B-1----:R-:W5:Y:S04]  /*15110*/  LDL.LU R53, [R1+0x380] ;  /* 0x0003800001357983 */ /* 0x002f680000300800 */
[----:B------:R1:W-:Y:S04]  /*15120*/  STL [R1+0x438], R57 ;  /* 0x0004383901007387 */ /* 0x0003e80000100800 */
[----:B------:R-:W5:Y:S01]  /*15130*/  LDL.LU R44, [R1+0x3c4] ;  /* 0x0003c400012c7983 */ /* 0x000f620000300800 */
[----:B----4-:R-:W-:-:S03]  /*15140*/  IMAD.MOV.U32 R34, RZ, RZ, R36 ;  /* 0x000000ffff227224 */ /* 0x010fc600078e0024 */
[----:B------:R-:W4:Y:S01]  /*15150*/  LDL.LU R36, [R1+0x404] ;  /* 0x0004040001247983 */ /* 0x000f220000300800 */
[----:B------:R-:W-:-:S05]  /*15160*/  MOV R35, R61 ;  /* 0x0000003d00237202 */ /* 0x000fca0000000f00 */
[----:B------:R1:W-:Y:S01]  /*15170*/  LDGSTS.E [R32+0x12900], desc[UR8][R34.64], P0 ;  /* 0x1290000022207fae */ /* 0x0003e20008121848 */
[----:B---3--:R-:W-:-:S05]  /*15180*/  IMAD.X R59, R59, 0x1, R2, P1 ;  /* 0x000000013b3b7824 */ /* 0x008fca00008e0602 */
[----:B------:R3:W-:Y:S01]  /*15190*/  STL [R1+0x478], R59 ;  /* 0x0004783b01007387 */ /* 0x0007e20000100800 */
[----:B-1----:R-:W-:Y:S02]  /*151a0*/  IMAD.MOV.U32 R34, RZ, RZ, R45 ;  /* 0x000000ffff227224 */ /* 0x002fe400078e002d */
[----:B------:R-:W-:Y:S01]  /*151b0*/  IMAD.MOV.U32 R35, RZ, RZ, R57 ;  /* 0x000000ffff237224 */ /* 0x000fe200078e0039 */
[----:B------:R-:W4:Y:S04]  /*151c0*/  LDL.LU R45, [R1+0x3c0] ;  /* 0x0003c000012d7983 */ /* 0x000f280000300800 */
[----:B------:R-:W4:Y:S04]  /*151d0*/  LDL.LU R57, [R1+0x444] ;  /* 0x0004440001397983 */ /* 0x000f280000300800 */
[----:B------:R1:W-:Y:S04]  /*151e0*/  LDGSTS.E [R32+0x13100], desc[UR8][R34.64], P0 ;  /* 0x1310000022207fae */ /* 0x0003e80008121848 */
[----:B------:R-:W4:Y:S01]  /*151f0*/  LDL.LU R61, [R1+0x400] ;  /* 0x00040000013d7983 */ /* 0x000f220000300800 */
[----:B--2---:R-:W-:Y:S01]  /*15200*/  IADD3 R58, P1, R58, R0, RZ ;  /* 0x000000003a3a7210 */ /* 0x004fe20007f3e0ff */
[----:B-1----:R-:W-:Y:S01]  /*15210*/  IMAD.MOV.U32 R35, RZ, RZ, R59 ;  /* 0x000000ffff237224 */ /* 0x002fe200078e003b */
[----:B------:R-:W-:Y:S01]  /*15220*/  MOV R34, R46 ;  /* 0x0000002e00227202 */ /* 0x000fe20000000f00 */
[----:B---3--:R-:W2:Y:S04]  /*15230*/  LDL.LU R59, [R1+0x440] ;  /* 0x00044000013b7983 */ /* 0x008ea80000300800 */
[----:B------:R-:W-:Y:S01]  /*15240*/  STL [R1+0x2c4], R58 ;  /* 0x0002c43a01007387 */ /* 0x000fe20000100800 */
[----:B------:R-:W-:-:S03]  /*15250*/  IMAD.X R62, R62, 0x1, R2, P1 ;  /* 0x000000013e3e7824 */ /* 0x000fc600008e0602 */
[----:B------:R-:W3:Y:S04]  /*15260*/  LDL.LU R46, [R1+0x484] ;  /* 0x00048400012e7983 */ /* 0x000ee80000300800 */
[----:B------:R1:W-:Y:S02]  /*15270*/  LDGSTS.E [R32+0x13900], desc[UR8][R34.64], P0 ;  /* 0x1390000022207fae */ /* 0x0003e40008121848 */
[----:B-1----:R-:W-:Y:S02]  /*15280*/  MOV R35, R62 ;  /* 0x0000003e00237202 */ /* 0x002fe40000000f00 */
[----:B------:R-:W-:-:S05]  /*15290*/  IADD3 R54, P2, R54, R0, RZ ;  /* 0x0000000036367210 */ /* 0x000fca0007f5e0ff */
[----:B------:R-:W-:Y:S04]  /*152a0*/  STL [R1+0x304], R54 ;  /* 0x0003043601007387 */ /* 0x000fe80000100800 */
[----:B------:R1:W-:Y:S01]  /*152b0*/  STL [R1+0x2c0], R62 ;  /* 0x0002c03e01007387 */ /* 0x0003e20000100800 */
[----:B------:R-:W-:Y:S01]  /*152c0*/  IADD3 R37, P1, R37, R0, RZ ;  /* 0x0000000025257210 */ /* 0x000fe20007f3e0ff */
[----:B------:R-:W-:Y:S01]  /*152d0*/  IMAD.MOV.U32 R34, RZ, RZ, R58 ;  /* 0x000000ffff227224 */ /* 0x000fe200078e003a */
[----:B------:R-:W-:Y:S01]  /*152e0*/  IADD3 R32, R63, UR7, RZ ;  /* 0x000000073f207c10 */ /* 0x000fe2000fffe0ff */
[----:B------:R-:W-:-:S04]  /*152f0*/  IMAD.X R55, R55, 0x1, R2, P2 ;  /* 0x0000000137377824 */ /* 0x000fc800010e0602 */
[----:B------:R1:W-:Y:S04]  /*15300*/  LDGSTS.E [R32+0x10200], desc[UR8][R34.64], P0 ;  /* 0x1020000022207fae */ /* 0x0003e80008121848 */
[----:B-1----:R-:W3:Y:S04]  /*15310*/  LDL.LU R62, [R1+0x480] ;  /* 0x00048000013e7983 */ /* 0x002ee80000300800 */
[----:B------:R-:W-:Y:S04]  /*15320*/  STL [R1+0x344], R37 ;  /* 0x0003442501007387 */ /* 0x000fe80000100800 */
[----:B------:R1:W-:Y:S01]  /*15330*/  STL [R1+0x300], R55 ;  /* 0x0003003701007387 */ /* 0x0003e20000100800 */
[----:B------:R-:W-:Y:S01]  /*15340*/  IMAD.MOV.U32 R34, RZ, RZ, R54 ;  /* 0x000000ffff227224 */ /* 0x000fe200078e0036 */
[----:B------:R-:W-:-:S05]  /*15350*/  MOV R35, R55 ;  /* 0x0000003700237202 */ /* 0x000fca0000000f00 */
[----:B------:R1:W-:Y:S04]  /*15360*/  LDGSTS.E [R32+0x10a00], desc[UR8][R34.64], P0 ;  /* 0x10a0000022207fae */ /* 0x0003e80008121848 */
[----:B-1----:R-:W3:Y:S01]  /*15370*/  LDL.LU R55, [R1+0x2cc] ;  /* 0x0002cc0001377983 */ /* 0x002ee20000300800 */
[----:B------:R-:W-:Y:S02]  /*15380*/  IMAD.MOV.U32 R34, RZ, RZ, R37 ;  /* 0x000000ffff227224 */ /* 0x000fe400078e0025 */
[----:B-----5:R-:W-:Y:S01]  /*15390*/  IMAD.X R47, R47, 0x1, R2, P1 ;  /* 0x000000012f2f7824 */ /* 0x020fe200008e0602 */
[----:B------:R-:W-:-:S05]  /*153a0*/  IADD3 R39, P2, R39, R0, RZ ;  /* 0x0000000027277210 */ /* 0x000fca0007f5e0ff */
[----:B------:R-:W-:Y:S01]  /*153b0*/  STL [R1+0x384], R39 ;  /* 0x0003842701007387 */ /* 0x000fe20000100800 */
[----:B------:R-:W-:-:S03]  /*153c0*/  MOV R35, R47 ;  /* 0x0000002f00237202 */ /* 0x000fc60000000f00 */
[----:B------:R1:W-:Y:S04]  /*153d0*/  STL [R1+0x340], R47 ;  /* 0x0003402f01007387 */ /* 0x0003e80000100800 */
[----:B------:R-:W5:Y:S01]  /*153e0*/  LDL.LU R58, [R1+0x2c8] ;  /* 0x0002c800013a7983 */ /* 0x000f620000300800 */
[----:B------:R-:W-:-:S03]  /*153f0*/  IMAD.X R53, R53, 0x1, R2, P2 ;  /* 0x0000000135357824 */ /* 0x000fc600010e0602 */
[----:B------:R1:W-:Y:S01]  /*15400*/  LDGSTS.E [R32+0x11200], desc[UR8][R34.64], P0 ;  /* 0x1120000022207fae */ /* 0x0003e20008121848 */
[----:B------:R-:W-:-:S05]  /*15410*/  IADD3 R44, P1, R44, R0, RZ ;  /* 0x000000002c2c7210 */ /* 0x000fca0007f3e0ff */
[----:B------:R-:W-:Y:S01]  /*15420*/  STL [R1+0x3c4], R44 ;  /* 0x0003c42c01007387 */ /* 0x000fe20000100800 */
[----:B----4-:R-:W-:-:S03]  /*15430*/  IADD3 R36, P2, R36, R0, RZ ;  /* 0x0000000024247210 */ /* 0x010fc60007f5e0ff */
[----:B------:R4:W-:Y:S04]  /*15440*/  STL [R1+0x380], R53 ;  /* 0x0003803501007387 */ /* 0x0009e80000100800 */
[----:B-1----:R-:W5:Y:S04]  /*15450*/  LDL.LU R47, [R1+0x30c] ;  /* 0x00030c00012f7983 */ /* 0x002f680000300800 */
[----:B------:R-:W5:Y:S04]  /*15460*/  LDL.LU R37, [R1+0x34c] ;  /* 0x00034c0001257983 */ /* 0x000f680000300800 */
[----:B------:R-:W-:Y:S04]  /*15470*/  STL [R1+0x404], R36 ;  /* 0x0004042401007387 */ /* 0x000fe80000100800 */
[----:B------:R-:W5:Y:S01]  /*15480*/  LDL.LU R54, [R1+0x308] ;  /* 0x0003080001367983 */ /* 0x000f620000300800 */
[----:B------:R-:W-:Y:S01]  /*15490*/  IMAD.X R45, R45, 0x1, R2, P1 ;  /* 0x000000012d2d7824 */ /* 0x000fe200008e0602 */
[----:B------:R-:W-:Y:S01]  /*154a0*/  IADD3 R57, P3, R57, R0, RZ ;  /* 0x0000000039397210 */ /* 0x000fe20007f7e0ff */
[----:B------:R-:W-:Y:S01]  /*154b0*/  IMAD.MOV.U32 R34, RZ, RZ, R39 ;  /* 0x000000ffff227224 */ /* 0x000fe200078e0027 */
[----:B------:R-:W-:-:S02]  /*154c0*/  MOV R35, R53 ;  /* 0x0000003500237202 */ /* 0x000fc40000000f00 */
[----:B------:R1:W-:Y:S04]  /*154d0*/  STL [R1+0x3c0], R45 ;  /* 0x0003c02d01007387 */ /* 0x0003e80000100800 */
[----:B------:R-:W-:Y:S04]  /*154e0*/  STL [R1+0x444], R57 ;  /* 0x0004443901007387 */ /* 0x000fe80000100800 */
[----:B----4-:R-:W4:Y:S04]  /*154f0*/  LDL.LU R53, [R1+0x348] ;  /* 0x0003480001357983 */ /* 0x010f280000300800 */
[----:B------:R-:W4:Y:S01]  /*15500*/  LDL.LU R39, [R1+0x38c] ;  /* 0x00038c0001277983 */ /* 0x000f220000300800 */
[----:B------:R-:W-:-:S03]  /*15510*/  IMAD.X R61, R61, 0x1, R2, P2 ;  /* 0x000000013d3d7824 */ /* 0x000fc600010e0602 */
[----:B------:R1:W-:Y:S01]  /*15520*/  LDGSTS.E [R32+0x11a00], desc[UR8][R34.64], P0 ;  /* 0x11a0000022207fae */ /* 0x0003e20008121848 */
[----:B--2---:R-:W-:Y:S01]  /*15530*/  IMAD.X R59, R59, 0x1, R2, P3 ;  /* 0x000000013b3b7824 */ /* 0x004fe200018e0602 */
[----:B---3--:R-:W-:Y:S02]  /*15540*/  IADD3 R46, P1, R46, R0, RZ ;  /* 0x000000002e2e7210 */ /* 0x008fe40007f3e0ff */
[----:B-1----:R-:W-:Y:S01]  /*15550*/  MOV R34, R44 ;  /* 0x0000002c00227202 */ /* 0x002fe20000000f00 */
[----:B------:R-:W-:Y:S02]  /*15560*/  IMAD.MOV.U32 R35, RZ, RZ, R45 ;  /* 0x000000ffff237224 */ /* 0x000fe400078e002d */
[----:B------:R-:W-:Y:S04]  /*15570*/  STL [R1+0x484], R46 ;  /* 0x0004842e01007387 */ /* 0x000fe80000100800 */
[----:B------:R1:W-:Y:S04]  /*15580*/  LDGSTS.E [R32+0x12200], desc[UR8][R34.64], P0 ;  /* 0x1220000022207fae */ /* 0x0003e80008121848 */
[----:B------:R2:W-:Y:S04]  /*15590*/  STL [R1+0x400], R61 ;  /* 0x0004003d01007387 */ /* 0x0005e80000100800 */
[----:B------:R-:W3:Y:S01]  /*155a0*/  LDL.LU R44, [R1+0x388] ;  /* 0x00038800012c7983 */ /* 0x000ee20000300800 */
[----:B-1----:R-:W-:Y:S01]  /*155b0*/  MOV R34, R36 ;  /* 0x0000002400227202 */ /* 0x002fe20000000f00 */
[----:B------:R-:W-:-:S02]  /*155c0*/  IMAD.MOV.U32 R35, RZ, RZ, R61 ;  /* 0x000000ffff237224 */ /* 0x000fc400078e003d */
[----:B------:R1:W-:Y:S04]  /*155d0*/  STL [R1+0x440], R59 ;  /* 0x0004403b01007387 */ /* 0x0003e80000100800 */
[----:B------:R-:W3:Y:S04]  /*155e0*/  LDL.LU R45, [R1+0x3cc] ;  /* 0x0003cc00012d7983 */ /* 0x000ee80000300800 */
[----:B------:R2:W-:Y:S04]  /*155f0*/  LDGSTS.E [R32+0x12a00], desc[UR8][R34.64], P0 ;  /* 0x12a0000022207fae */ /* 0x0005e80008121848 */
[----:B------:R-:W3:Y:S01]  /*15600*/  LDL.LU R36, [R1+0x40c] ;  /* 0x00040c0001247983 */ /* 0x000ee20000300800 */
[----:B------:R-:W-:Y:S01]  /*15610*/  IMAD.X R62, R62, 0x1, R2, P1 ;  /* 0x000000013e3e7824 */ /* 0x000fe200008e0602 */
[----:B--2---:R-:W-:Y:S01]  /*15620*/  MOV R35, R59 ;  /* 0x0000003b00237202 */ /* 0x004fe20000000f00 */
[----:B------:R-:W-:-:S03]  /*15630*/  IMAD.MOV.U32 R34, RZ, RZ, R57 ;  /* 0x000000ffff227224 */ /* 0x000fc600078e0039 */
[----:B------:R2:W-:Y:S04]  /*15640*/  STL [R1+0x480], R62 ;  /* 0x0004803e01007387 */ /* 0x0005e80000100800 */
[----:B------:R-:W3:Y:S04]  /*15650*/  LDL.LU R61, [R1+0x3c8] ;  /* 0x0003c800013d7983 */ /* 0x000ee80000300800 */
[----:B-1----:R-:W3:Y:S04]  /*15660*/  LDL.LU R59, [R1+0x44c] ;  /* 0x00044c00013b7983 */ /* 0x002ee80000300800 */
[----:B------:R1:W-:Y:S04]  /*15670*/  LDGSTS.E [R32+0x13200], desc[UR8][R34.64], P0 ;  /* 0x1320000022207fae */ /* 0x0003e80008121848 */
[----:B------:R-:W3:Y:S01]  /*15680*/  LDL.LU R57, [R1+0x48c] ;  /* 0x00048c0001397983 */ /* 0x000ee20000300800 */
[----:B------:R-:W-:Y:S01]  /*15690*/  IADD3 R55, P1, R55, R0, RZ ;  /* 0x0000000037377210 */ /* 0x000fe20007f3e0ff */
[----:B-1----:R-:W-:-:S02]  /*156a0*/  IMAD.MOV.U32 R34, RZ, RZ, R46 ;  /* 0x000000ffff227224 */ /* 0x002fc400078e002e */
[----:B------:R-:W3:Y:S01]  /*156b0*/  LDL.LU R46, [R1+0x408] ;  /* 0x00040800012e7983 */ /* 0x000ee20000300800 */
[----:B------:R-:W-:-:S03]  /*156c0*/  IMAD.MOV.U32 R35, RZ, RZ, R62 ;  /* 0x000000ffff237224 */ /* 0x000fc600078e003e */
[----:B--2---:R-:W2:Y:S01]  /*156d0*/  LDL.LU R62, [R1+0x448] ;  /* 0x00044800013e7983 */ /* 0x004ea20000300800 */
[----:B------:R-:W-:-:S03]  /*156e0*/  LOP3.LUT R63, R65, 0x30, RZ, 0x3c, !PT ;  /* 0x00000030413f7812 */ /* 0x000fc600078e3cff */
[----:B------:R-:W-:Y:S04]  /*156f0*/  STL [R1+0x2cc], R55 ;  /* 0x0002cc3701007387 */ /* 0x000fe80000100800 */
[----:B------:R1:W-:Y:S02]  /*15700*/  LDGSTS.E [R32+0x13a00], desc[UR8][R34.64], P0 ;  /* 0x13a0000022207fae */ /* 0x0003e40008121848 */
[----:B-1----:R-:W-:Y:S01]  /*15710*/  VIADD R32, R63, UR7 ;  /* 0x000000073f207c36 */ /* 0x002fe20008000000 */
[----:B------:R-:W-:Y:S02]  /*15720*/  MOV R34, R55 ;  /* 0x0000003700227202 */ /* 0x000fe40000000f00 */
[----:B-----5:R-:W-:-:S05]  /*15730*/  IADD3.X R58, R58, R2, RZ, P1, !PT ;  /* 0x000000023a3a7210 */ /* 0x020fca0000ffe4ff */
[----:B------:R-:W-:-:S05]  /*15740*/  IMAD.MOV.U32 R35, RZ, RZ, R58 ;  /* 0x000000ffff237224 */ /* 0x000fca00078e003a */
[----:B------:R1:W-:Y:S01]  /*15750*/  LDGSTS.E [R32+0x10300], desc[UR8][R34.64], P0 ;  /* 0x1030000022207fae */ /* 0x0003e20008121848 */
[----:B------:R-:W-:-:S05]  /*15760*/  IADD3 R47, P2, R47, R0, RZ ;  /* 0x000000002f2f7210 */ /* 0x000fca0007f5e0ff */
[----:B------:R-:W-:Y:S01]  /*15770*/  STL [R1+0x30c], R47 ;  /* 0x00030c2f01007387 */ /* 0x000fe20000100800 */
[----:B------:R-:W-:-:S03]  /*15780*/  IADD3 R37, P1, R37, R0, RZ ;  /* 0x0000000025257210 */ /* 0x000fc60007f3e0ff */
[----:B------:R5:W-:Y:S01]  /*15790*/  STL [R1+0x2c8], R58 ;  /* 0x0002c83a01007387 */ /* 0x000be20000100800 */
[----:B------:R-:W-:-:S03]  /*157a0*/  IMAD.X R54, R54, 0x1, R2, P2 ;  /* 0x0000000136367824 */ /* 0x000fc600010e0602 */
[----:B-----5:R-:W5:Y:S01]  /*157b0*/  LDL.LU R58, [R1+0x488] ;  /* 0x00048800013a7983 */ /* 0x020f620000300800 */
[----:B-1----:R-:W-:-:S03]  /*157c0*/  IMAD.MOV.U32 R35, RZ, RZ, R54 ;  /* 0x000000ffff237224 */ /* 0x002fc600078e0036 */
[----:B------:R-:W-:Y:S04]  /*157d0*/  STL [R1+0x34c], R37 ;  /* 0x00034c2501007387 */ /* 0x000fe80000100800 */
[----:B------:R1:W-:Y:S04]  /*157e0*/  STL [R1+0x308], R54 ;  /* 0x0003083601007387 */ /* 0x0003e80000100800 */
[----:B-1----:R-:W5:Y:S01]  /*157f0*/  LDL.LU R54, [R1+0x2d4] ;  /* 0x0002d40001367983 */ /* 0x002f620000300800 */
[----:B----4-:R-:W-:Y:S01]  /*15800*/  IADD3 R39, P2, R39, R0, RZ ;  /* 0x0000000027277210 */ /* 0x010fe20007f5e0ff */
[----:B------:R-:W-:Y:S01]  /*15810*/  IMAD.X R53, R53, 0x1, R2, P1 ;  /* 0x0000000135357824 */ /* 0x000fe200008e0602 */
[----:B------:R-:W-:-:S03]  /*15820*/  MOV R34, R47 ;  /* 0x0000002f00227202 */ /* 0x000fc60000000f00 */
[----:B------:R-:W-:Y:S04]  /*15830*/  STL [R1+0x38c], R39 ;  /* 0x00038c2701007387 */ /* 0x000fe80000100800 */
[----:B------:R1:W-:Y:S04]  /*15840*/  STL [R1+0x348], R53 ;  /* 0x0003483501007387 */ /* 0x0003e80000100800 */
[----:B------:R-:W4:Y:S04]  /*15850*/  LDL.LU R47, [R1+0x314] ;  /* 0x00031400012f7983 */ /* 0x000f280000300800 */
[----:B------:R-:W4:Y:S04]  /*15860*/  LDL.LU R55, [R1+0x2d0] ;  /* 0x0002d00001377983 */ /* 0x000f280000300800 */
[----:B------:R1:W-:Y:S01]  /*15870*/  LDGSTS.E [R32+0x10b00], desc[UR8][R34.64], P0 ;  /* 0x10b0000022207fae */ /* 0x0003e20008121848 */
[----:B---3--:R-:W-:Y:S01]  /*15880*/  IMAD.X R44, R44, 0x1, R2, P2 ;  /* 0x000000012c2c7824 */ /* 0x008fe200010e0602 */
[----:B------:R-:W-:Y:S01]  /*15890*/  IADD3 R45, P1, R45, R0, RZ ;  /* 0x000000002d2d7210 */ /* 0x000fe20007f3e0ff */
[----:B-1----:R-:W-:Y:S01]  /*158a0*/  IMAD.MOV.U32 R35, RZ, RZ, R53 ;  /* 0x000000ffff237224 */ /* 0x002fe200078e0035 */
[----:B------:R-:W-:-:S03]  /*158b0*/  MOV R34, R37 ;  /* 0x0000002500227202 */ /* 0x000fc60000000f00 */
[----:B------:R-:W-:Y:S01]  /*158c0*/  STL [R1+0x3cc], R45 ;  /* 0x0003cc2d01007387 */ /* 0x000fe20000100800 */
[----:B------:R-:W-:-:S03]  /*158d0*/  IADD3 R36, P2, R36, R0, RZ ;  /* 0x0000000024247210 */ /* 0x000fc60007f5e0ff */
[----:B------:R1:W-:Y:S04]  /*158e0*/  STL [R1+0x388], R44 ;  /* 0x0003882c01007387 */ /* 0x0003e80000100800 */
[----:B------:R-:W3:Y:S04]  /*158f0*/  LDL.LU R37, [R1+0x354] ;  /* 0x0003540001257983 */ /* 0x000ee80000300800 */
[----:B------:R1:W-:Y:S04]  /*15900*/  LDGSTS.E [R32+0x11300], desc[UR8][R34.64], P0 ;  /* 0x1130000022207fae */ /* 0x0003e80008121848 */
[----:B------:R-:W-:Y:S01]  /*15910*/  STL [R1+0x40c], R36 ;  /* 0x00040c2401007387 */ /* 0x000fe20000100800 */
[----:B------:R-:W-:-:S03]  /*15920*/  IMAD.X R61, R61, 0x1, R2, P1 ;  /* 0x000000013d3d7824 */ /* 0x000fc600008e0602 */
[----:B------:R-:W3:Y:S01]  /*15930*/  LDL.LU R53, [R1+0x310] ;  /* 0x0003100001357983 */ /* 0x000ee20000300800 */
[-C--:B------:R-:W-:Y:S01]  /*15940*/  IADD3 R59, P3, R59, R0.reuse, RZ ;  /* 0x000000003b3b7210 */ /* 0x080fe20007f7e0ff */
[----:B-1----:R-:W-:Y:S01]  /*15950*/  IMAD.MOV.U32 R35, RZ, RZ, R44 ;  /* 0x000000ffff237224 */ /* 0x002fe200078e002c */
[----:B------:R-:W-:Y:S01]  /*15960*/  MOV R34, R39 ;  /* 0x0000002700227202 */ /* 0x000fe20000000f00 */
[----:B------:R1:W-:Y:S01]  /*15970*/  STL [R1+0x3c8], R61 ;  /* 0x0003c83d01007387 */ /* 0x0003e20000100800 */
[----:B------:R-:W-:-:S03]  /*15980*/  IADD3 R57, P1, R57, R0, RZ ;  /* 0x0000000039397210 */ /* 0x000fc60007f3e0ff */
[----:B------:R-:W-:Y:S04]  /*15990*/  STL [R1+0x44c], R59 ;  /* 0x00044c3b01007387 */ /* 0x000fe80000100800 */
[----:B------:R-:W3:Y:S04]  /*159a0*/  LDL.LU R44, [R1+0x350] ;  /* 0x00035000012c7983 */ /* 0x000ee80000300800 */
[----:B------:R-:W3:Y:S01]  /*159b0*/  LDL.LU R39, [R1+0x394] ;  /* 0x0003940001277983 */ /* 0x000ee20000300800 */
[----:B------:R-:W-:-:S03]  /*159c0*/  IMAD.X R46, R46, 0x1, R2, P2 ;  /* 0x000000012e2e7824 */ /* 0x000fc600010e0602 */
[----:B------:R1:W-:Y:S01]  /*159d0*/  LDGSTS.E [R32+0x11b00], desc[UR8][R34.64], P0 ;  /* 0x11b0000022207fae */ /* 0x0003e20008121848 */
[----:B--2---:R-:W-:-:S03]  /*159e0*/  IADD3.X R62, R62, R2, RZ, P3, !PT ;  /* 0x000000023e3e7210 */ /* 0x004fc60001ffe4ff */
[----:B------:R-:W-:Y:S04]  /*159f0*/  STL [R1+0x48c], R57 ;  /* 0x00048c3901007387 */ /* 0x000fe80000100800 */
[----:B------:R2:W-:Y:S01]  /*15a00*/  STL [R1+0x408], R46 ;  /* 0x0004082e01007387 */ /* 0x0005e20000100800 */
[----:B-1----:R-:W-:-:S03]  /*15a10*/  IMAD.MOV.U32 R34, RZ, RZ, R45 ;  /* 0x000000ffff227224 */ /* 0x002fc600078e002d */
[----:B------:R-:W3:Y:S01]  /*15a20*/  LDL.LU R45, [R1+0x390] ;  /* 0x00039000012d7983 */ /* 0x000ee20000300800 */
[----:B------:R-:W-:-:S03]  /*15a30*/  IMAD.MOV.U32 R35, RZ, RZ, R61 ;  /* 0x000000ffff237224 */ /* 0x000fc600078e003d */
[----:B------:R1:W-:Y:S04]  /*15a40*/  STL [R1+0x448], R62 ;  /* 0x0004483e01007387 */ /* 0x0003e80000100800 */
[----:B------:R-:W3:Y:S04]  /*15a50*/  LDL.LU R61, [R1+0x3d4] ;  /* 0x0003d400013d7983 */ /* 0x000ee80000300800 */
[----:B------:R2:W-:Y:S02]  /*15a60*/  LDGSTS.E [R32+0x12300], desc[UR8][R34.64], P0 ;  /* 0x1230000022207fae */ /* 0x0005e40008121848 */
[----:B--2---:R-:W-:-:S02]  /*15a70*/  IMAD.MOV.U32 R34, RZ, RZ, R36 ;  /* 0x000000ffff227224 */ /* 0x004fc400078e0024 */
[----:B------:R-:W-:Y:S01]  /*15a80*/  IMAD.MOV.U32 R35, RZ, RZ, R46 ;  /* 0x000000ffff237224 */ /* 0x000fe200078e002e */
[----:B------:R-:W2:Y:S04]  /*15a90*/  LDL.LU R36, [R1+0x414] ;  /* 0x0004140001247983 */ /* 0x000ea80000300800 */
[----:B------:R1:W-:Y:S04]  /*15aa0*/  LDGSTS.E [R32+0x12b00], desc[UR8][R34.64], P0 ;  /* 0x12b0000022207fae */ /* 0x0003e80008121848 */
[----:B------:R-:W2:Y:S01]  /*15ab0*/  LDL.LU R46, [R1+0x454] ;  /* 0x00045400012e7983 */ /* 0x000ea20000300800 */
[----:B-1----:R-:W-:Y:S01]  /*15ac0*/  MOV R34, R59 ;  /* 0x0000003b00227202 */ /* 0x002fe20000000f00 */
[----:B------:R-:W-:-:S05]  /*15ad0*/  IMAD.MOV.U32 R35, RZ, RZ, R62 ;  /* 0x000000ffff237224 */ /* 0x000fca00078e003e */
[----:B------:R1:W-:Y:S02]  /*15ae0*/  LDGSTS.E [R32+0x13300], desc[UR8][R34.64], P0 ;  /* 0x1330000022207fae */ /* 0x0003e40008121848 */
[----:B-1----:R-:W-:Y:S01]  /*15af0*/  IMAD.MOV.U32 R34, RZ, RZ, R57 ;  /* 0x000000ffff227224 */ /* 0x002fe200078e0039 */
[----:B-----5:R-:W-:-:S05]  /*15b00*/  IADD3.X R58, R58, R2, RZ, P1, !PT ;  /* 0x000000023a3a7210 */ /* 0x020fca0000ffe4ff */
[----:B------:R1:W-:Y:S04]  /*15b10*/  STL [R1+0x488], R58 ;  /* 0x0004883a01007387 */ /* 0x0003e80000100800 */
[----:B------:R-:W5:Y:S01]  /*15b20*/  LDL.LU R62, [R1+0x3d0] ;  /* 0x0003d000013e7983 */ /* 0x000f620000300800 */
[----:B------:R-:W-:-:S03]  /*15b30*/  MOV R35, R58 ;  /* 0x0000003a00237202 */ /* 0x000fc60000000f00 */
[----:B------:R-:W5:Y:S04]  /*15b40*/  LDL.LU R57, [R1+0x494] ;  /* 0x0004940001397983 */ /* 0x000f680000300800 */
[----:B------:R4:W-:Y:S01]  /*15b50*/  LDGSTS.E [R32+0x13b00], desc[UR8][R34.64], P0 ;  /* 0x13b0000022207fae */ /* 0x0009e20008121848 */
[----:B------:R-:W-:-:S05]  /*15b60*/  IADD3 R54, P1, R54, R0, RZ ;  /* 0x0000000036367210 */ /* 0x000fca0007f3e0ff */
[----:B------:R3:W-:Y:S04]  /*15b70*/  STL [R1+0x2d4], R54 ;  /* 0x0002d43601007387 */ /* 0x0007e80000100800 */
[----:B-1----:R-:W5:Y:S01]  /*15b80*/  LDL.LU R58, [R1+0x410] ;  /* 0x00041000013a7983 */ /* 0x002f620000300800 */
[----:B----4-:R-:W-:Y:S01]  /*15b90*/  IADD3 R47, P2, R47, R0, RZ ;  /* 0x000000002f2f7210 */ /* 0x010fe20007f5e0ff */
[----:B------:R-:W-:-:S04]  /*15ba0*/  IMAD.X R55, R55, 0x1, R2, P1 ;  /* 0x0000000137377824 */ /* 0x000fc800008e0602 */
[----:B------:R-:W-:Y:S01]  /*15bb0*/  STL [R1+0x314], R47 ;  /* 0x0003142f01007387 */ /* 0x000fe20000100800 */
[----:B------:R-:W-:-:S03]  /*15bc0*/  VIADD R32, R56, UR7 ;  /* 0x0000000738207c36 */ /* 0x000fc60008000000 */
[----:B------:R1:W-:Y:S04]  /*15bd0*/  STL [R1+0x2d0], R55 ;  /* 0x0002d03701007387 */ /* 0x0003e80000100800 */
[----:B------:R-:W4:Y:S04]  /*15be0*/  LDL.LU R56, [R1+0x450] ;  /* 0x0004500001387983 */ /* 0x000f280000300800 */
[----:B------:R-:W4:Y:S01]  /*15bf0*/  LDL.LU R59, [R1+0x490] ;  /* 0x00049000013b7983 */ /* 0x000f220000300800 */
[----:B------:R-:W-:Y:S02]  /*15c00*/  IMAD.MOV.U32 R34, RZ, RZ, R54 ;  /* 0x000000ffff227224 */ /* 0x000fe400078e0036 */
[----:B------:R-:W-:-:S05]  /*15c10*/  IMAD.MOV.U32 R35, RZ, RZ, R55 ;  /* 0x000000ffff237224 */ /* 0x000fca00078e0037 */
[----:B------:R1:W-:Y:S01]  /*15c20*/  LDGSTS.E [R32+0x10400], desc[UR8][R34.64], P0 ;  /* 0x1040000022207fae */ /* 0x0003e20008121848 */
[----:B---3--:R-:W-:Y:S01]  /*15c30*/  IADD3 R37, P1, R37, R0, RZ ;  /* 0x0000000025257210 */ /* 0x008fe20007f3e0ff */
[----:B-1----:R-:W-:-:S04]  /*15c40*/  IMAD.MOV.U32 R34, RZ, RZ, R47 ;  /* 0x000000ffff227224 */ /* 0x002fc800078e002f */
[----:B------:R-:W-:Y:S01]  /*15c50*/  STL [R1+0x354], R37 ;  /* 0x0003542501007387 */ /* 0x000fe20000100800 */
[----:B------:R-:W-:-:S05]  /*15c60*/  IADD3.X R53, R53, R2, RZ, P2, !PT ;  /* 0x0000000235357210 */ /* 0x000fca00017fe4ff */
[----:B------:R-:W-:Y:S01]  /*15c70*/  STL [R1+0x310], R53 ;  /* 0x0003103501007387 */ /* 0x000fe20000100800 */
[----:B------:R-:W-:-:S03]  /*15c80*/  IMAD.MOV.U32 R35, RZ, RZ, R53 ;  /* 0x000000ffff237224 */ /* 0x000fc600078e0035 */
[----:B------:R-:W3:Y:S04]  /*15c90*/  LDL.LU R54, [R1+0x2dc] ;  /* 0x0002dc0001367983 */ /* 0x000ee80000300800 */
[----:B------:R1:W-:Y:S01]  /*15ca0*/  LDGSTS.E [R32+0x10c00], desc[UR8][R34.64], P0 ;  /* 0x10c0000022207fae */ /* 0x0003e20008121848 */
[----:B------:R-:W-:Y:S02]  /*15cb0*/  IADD3.X R44, R44, R2, RZ, P1, !PT ;  /* 0x000000022c2c7210 */ /* 0x000fe40000ffe4ff */
[----:B------:R-:W-:-:S05]  /*15cc0*/  IADD3 R39, P2, R39, R0, RZ ;  /* 0x0000000027277210 */ /* 0x000fca0007f5e0ff */
[----:B------:R-:W-:Y:S01]  /*15cd0*/  STL [R1+0x394], R39 ;  /* 0x0003942701007387 */ /* 0x000fe20000100800 */
[----:B-1----:R-:W-:-:S03]  /*15ce0*/  IMAD.MOV.U32 R35, RZ, RZ, R44 ;  /* 0x000000ffff237224 */ /* 0x002fc600078e002c */
[----:B------:R1:W-:Y:S04]  /*15cf0*/  STL [R1+0x350], R44 ;  /* 0x0003502c01007387 */ /* 0x0003e80000100800 */
[----:B------:R-:W3:Y:S01]  /*15d00*/  LDL.LU R55, [R1+0x2d8] ;  /* 0x0002d80001377983 */ /* 0x000ee20000300800 */
[----:B------:R-:W-:Y:S02]  /*15d10*/  IADD3.X R45, R45, R2, RZ, P2, !PT ;  /* 0x000000022d2d7210 */ /* 0x000fe400017fe4ff */
[----:B------:R-:W-:-:S05]  /*15d20*/  IADD3 R61, P1, R61, R0, RZ ;  /* 0x000000003d3d7210 */ /* 0x000fca0007f3e0ff */
[----:B------:R-:W-:Y:S04]  /*15d30*/  STL [R1+0x3d4], R61 ;  /* 0x0003d43d01007387 */ /* 0x000fe80000100800 */
[----:B------:R5:W-:Y:S04]  /*15d40*/  STL [R1+0x390], R45 ;  /* 0x0003902d01007387 */ /* 0x000be80000100800 */
[----:B-1----:R-:W3:Y:S01]  /*15d50*/  LDL.LU R44, [R1+0x31c] ;  /* 0x00031c00012c7983 */ /* 0x002ee20000300800 */
[----:B------:R-:W-:-:S03]  /*15d60*/  IMAD.MOV.U32 R34, RZ, RZ, R37 ;  /* 0x000000ffff227224 */ /* 0x000fc600078e0025 */
[----:B------:R-:W3:Y:S01]  /*15d70*/  LDL.LU R37, [R1+0x35c] ;  /* 0x00035c0001257983 */ /* 0x000ee20000300800 */
[----:B--2---:R-:W-:-:S03]  /*15d80*/  IADD3 R36, P2, R36, R0, RZ ;  /* 0x0000000024247210 */ /* 0x004fc60007f5e0ff */
[----:B------:R1:W-:Y:S04]  /*15d90*/  LDGSTS.E [R32+0x11400], desc[UR8][R34.64], P0 ;  /* 0x1140000022207fae */ /* 0x0003e80008121848 */
[----:B------:R2:W-:Y:S01]  /*15da0*/  STL [R1+0x414], R36 ;  /* 0x0004142401007387 */ /* 0x0005e20000100800 */
[----:B------:R-:W-:-:S03]  /*15db0*/  IADD3 R46, P3, R46, R0, RZ ;  /* 0x000000002e2e7210 */ /* 0x000fc60007f7e0ff */
[----:B------:R-:W3:Y:S01]  /*15dc0*/  LDL.LU R53, [R1+0x318] ;  /* 0x0003180001357983 */ /* 0x000ee20000300800 */
[----:B-1----:R-:W-:Y:S02]  /*15dd0*/  IMAD.MOV.U32 R34, RZ, RZ, R39 ;  /* 0x000000ffff227224 */ /* 0x002fe400078e0027 */
[----:B------:R-:W-:-:S05]  /*15de0*/  IMAD.MOV.U32 R35, RZ, RZ, R45 ;  /* 0x000000ffff237224 */ /* 0x000fca00078e002d */
[----:B------:R1:W-:Y:S02]  /*15df0*/  LDGSTS.E [R32+0x11c00], desc[UR8][R34.64], P0 ;  /* 0x11c0000022207fae */ /* 0x0003e40008121848 */
[----:B-1----:R-:W-:Y:S01]  /*15e00*/  IMAD.MOV.U32 R34, RZ, RZ, R61 ;  /* 0x000000ffff227224 */ /* 0x002fe200078e003d */
[----:B-----5:R-:W-:Y:S02]  /*15e10*/  IADD3.X R62, R62, R2, RZ, P1, !PT ;  /* 0x000000023e3e7210 */ /* 0x020fe40000ffe4ff */
[----:B------:R-:W-:-:S03]  /*15e20*/  IADD3 R57, P1, R57, R0, RZ ;  /* 0x0000000039397210 */ /* 0x000fc60007f3e0ff */
[----:B------:R-:W-:Y:S04]  /*15e30*/  STL [R1+0x3d0], R62 ;  /* 0x0003d03e01007387 */ /* 0x000fe80000100800 */
[----:B------:R-:W-:Y:S04]  /*15e40*/  STL [R1+0x454], R46 ;  /* 0x0004542e01007387 */ /* 0x000fe80000100800 */
[----:B------:R-:W5:Y:S04]  /*15e50*/  LDL.LU R45, [R1+0x358] ;  /* 0x00035800012d7983 */ /* 0x000f680000300800 */
[----:B------:R-:W5:Y:S01]  /*15e60*/  LDL.LU R47, [R1+0x39c] ;  /* 0x00039c00012f7983 */ /* 0x000f620000300800 */
[----:B------:R-:W-:-:S03]  /*15e70*/  IADD3.X R58, R58, R2, RZ, P2, !PT ;  /* 0x000000023a3a7210 */ /* 0x000fc600017fe4ff */
[----:B------:R-:W5:Y:S04]  /*15e80*/  LDL.LU R39, [R1+0x3dc] ;  /* 0x0003dc0001277983 */ /* 0x000f680000300800 */
[----:B------:R-:W-:Y:S04]  /*15e90*/  STL [R1+0x494], R57 ;  /* 0x0004943901007387 */ /* 0x000fe80000100800 */
[----:B------:R1:W-:Y:S04]  /*15ea0*/  STL [R1+0x410], R58 ;  /* 0x0004103a01007387 */ /* 0x0003e80000100800 */
[----:B------:R-:W5:Y:S01]  /*15eb0*/  LDL.LU R61, [R1+0x398] ;  /* 0x00039800013d7983 */ /* 0x000f620000300800 */
[----:B------:R-:W-:Y:S01]  /*15ec0*/  MOV R35, R62 ;  /* 0x0000003e00237202 */ /* 0x000fe20000000f00 */
[----:B----4-:R-:W-:-:S04]  /*15ed0*/  IMAD.X R56, R56, 0x1, R2, P3 ;  /* 0x0000000138387824 */ /* 0x010fc800018e0602 */
[----:B------:R4:W-:Y:S01]  /*15ee0*/  LDGSTS.E [R32+0x12400], desc[UR8][R34.64], P0 ;  /* 0x1240000022207fae */ /* 0x0009e20008121848 */
[----:B------:R-:W-:-:S03]  /*15ef0*/  IMAD.X R59, R59, 0x1, R2, P1 ;  /* 0x000000013b3b7824 */ /* 0x000fc600008e0602 */
[----:B------:R1:W-:Y:S01]  /*15f00*/  STL [R1+0x450], R56 ;  /* 0x0004503801007387 */ /* 0x0003e20000100800 */
[----:B----4-:R-:W-:Y:S01]  /*15f10*/  IMAD.MOV.U32 R34, RZ, RZ, R36 ;  /* 0x000000ffff227224 */ /* 0x010fe200078e0024 */
[----:B------:R-:W-:Y:S02]  /*15f20*/  MOV R35, R58 ;  /* 0x0000003a00237202 */ /* 0x000fe40000000f00 */
[----:B--2---:R-:W2:Y:S04]  /*15f30*/  LDL.LU R36, [R1+0x41c] ;  /* 0x00041c0001247983 */ /* 0x004ea80000300800 */
[----:B------:R4:W-:Y:S04]  /*15f40*/  LDGSTS.E [R32+0x12c00], desc[UR8][R34.64], P0 ;  /* 0x12c0000022207fae */ /* 0x0009e80008121848 */
[----:B-1----:R-:W2:Y:S04]  /*15f50*/  LDL.LU R58, [R1+0x45c] ;  /* 0x00045c00013a7983 */ /* 0x002ea80000300800 */
[----:B------:R1:W-:Y:S01]  /*15f60*/  STL [R1+0x490], R59 ;  /* 0x0004903b01007387 */ /* 0x0003e20000100800 */
[----:B----4-:R-:W-:-:S02]  /*15f70*/  IMAD.MOV.U32 R34, RZ, RZ, R46 ;  /* 0x000000ffff227224 */ /* 0x010fc400078e002e */
[----:B------:R-:W-:Y:S01]  /*15f80*/  IMAD.MOV.U32 R35, RZ, RZ, R56 ;  /* 0x000000ffff237224 */ /* 0x000fe200078e0038 */
[----:B------:R-:W4:Y:S04]  /*15f90*/  LDL.LU R46, [R1+0x3d8] ;  /* 0x0003d800012e7983 */ /* 0x000f280000300800 */
[----:B------:R1:W-:Y:S04]  /*15fa0*/  LDGSTS.E [R32+0x13400], desc[UR8][R34.64], P0 ;  /* 0x1340000022207fae */ /* 0x0003e80008121848 */
[----:B------:R-:W4:Y:S01]  /*15fb0*/  LDL.LU R56, [R1+0x49c] ;  /* 0x00049c0001387983 */ /* 0x000f220000300800 */
[----:B-1----:R-:W-:Y:S01]  /*15fc0*/  MOV R34, R57 ;  /* 0x0000003900227202 */ /* 0x002fe20000000f00 */
[----:B------:R-:W-:-:S02]  /*15fd0*/  IMAD.SHL.U32 R57, R38, 0x4, RZ ;  /* 0x0000000426397824 */ /* 0x000fc400078e00ff */
[----:B------:R-:W4:Y:S01]  /*15fe0*/  LDL.LU R38, [R1+0x418] ;  /* 0x0004180001267983 */ /* 0x000f220000300800 */
[----:B------:R-:W-:-:S03]  /*15ff0*/  IMAD.MOV.U32 R35, RZ, RZ, R59 ;  /* 0x000000ffff237224 */ /* 0x000fc600078e003b */
[----:B------:R-:W4:Y:S01]  /*16000*/  LDL.LU R59, [R1+0x458] ;  /* 0x00045800013b7983 */ /* 0x000f220000300800 */
[----:B---3--:R-:W-:Y:S02]  /*16010*/  IADD3 R54, P1, R54, R0, RZ ;  /* 0x0000000036367210 */ /* 0x008fe40007f3e0ff */
[----:B------:R-:W-:Y:S01]  /*16020*/  LOP3.LUT R57, R57, 0x50, RZ, 0x3c, !PT ;  /* 0x0000005039397812 */ /* 0x000fe200078e3cff */
[----:B------:R1:W-:Y:S01]  /*16030*/  LDGSTS.E [R32+0x13c00], desc[UR8][R34.64], P0 ;  /* 0x13c0000022207fae */ /* 0x0003e20008121848 */
[----:B------:R-:W-:-:S03]  /*16040*/  IADD3.X R55, R55, R2, RZ, P1, !PT ;  /* 0x0000000237377210 */ /* 0x000fc60000ffe4ff */
[----:B------:R-:W-:Y:S01]  /*16050*/  STL [R1+0x2dc], R54 ;  /* 0x0002dc3601007387 */ /* 0x000fe20000100800 */
[----:B-1----:R-:W-:Y:S01]  /*16060*/  VIADD R32, R57, UR7 ;  /* 0x0000000739207c36 */ /* 0x002fe20008000000 */
[----:B------:R-:W-:Y:S01]  /*16070*/  MOV R34, R54 ;  /* 0x0000003600227202 */ /* 0x000fe20000000f00 */
[----:B------:R-:W-:-:S05]  /*16080*/  IMAD.MOV.U32 R35, RZ, RZ, R55 ;  /* 0x000000ffff237224 */ /* 0x000fca00078e0037 */
[----:B------:R1:W-:Y:S01]  /*16090*/  LDGSTS.E [R32+0x10500], desc[UR8][R34.64], P0 ;  /* 0x1050000022207fae */ /* 0x0003e20008121848 */
[----:B------:R-:W-:-:S05]  /*160a0*/  IADD3 R44, P2, R44, R0, RZ ;  /* 0x000000002c2c7210 */ /* 0x000fca0007f5e0ff */
[----:B------:R3:W-:Y:S04]  /*160b0*/  STL [R1+0x31c], R44 ;  /* 0x00031c2c01007387 */ /* 0x0007e80000100800 */
[----:B------:R-:W-:Y:S01]  /*160c0*/  STL [R1+0x2d8], R55 ;  /* 0x0002d83701007387 */ /* 0x000fe20000100800 */
[----:B------:R-:W-:-:S03]  /*160d0*/  IADD3 R37, P1, R37, R0, RZ ;  /* 0x0000000025257210 */ /* 0x000fc60007f3e0ff */
[----:B------:R-:W4:Y:S01]  /*160e0*/  LDL.LU R57, [R1+0x498] ;  /* 0x0004980001397983 */ /* 0x000f220000300800 */
[----:B------:R-:W-:-:S03]  /*160f0*/  IMAD.X R53, R53, 0x1, R2, P2 ;  /* 0x0000000135357824 */ /* 0x000fc600010e0602 */
[----:B------:R-:W-:Y:S01]  /*16100*/  STL [R1+0x35c], R37 ;  /* 0x00035c2501007387 */ /* 0x000fe20000100800 */
[----:B-1----:R-:W-:-:S03]  /*16110*/  MOV R34, R44 ;  /* 0x0000002c00227202 */ /* 0x002fc60000000f00 */
[----:B------:R1:W-:Y:S01]  /*16120*/  STL [R1+0x318], R53 ;  /* 0x0003183501007387 */ /* 0x0003e20000100800 */
[----:B------:R-:W-:-:S03]  /*16130*/  IMAD.MOV.U32 R35, RZ, RZ, R53 ;  /* 0x000000ffff237224 */ /* 0x000fc600078e0035 */
[----:B---3--:R-:W3:Y:S04]  /*16140*/  LDL.LU R44, [R1+0x2e4] ;  /* 0x0002e400012c7983 */ /* 0x008ee80000300800 */
[----:B------:R1:W-:Y:S01]  /*16150*/  LDGSTS.E [R32+0x10d00], desc[UR8][R34.64], P0 ;  /* 0x10d0000022207fae */ /* 0x0003e20008121848 */
[----:B-----5:R-:W-:Y:S01]  /*16160*/  IMAD.X R45, R45, 0x1, R2, P1 ;  /* 0x000000012d2d7824 */ /* 0x020fe200008e0602 */
[-C--:B------:R-:W-:Y:S02]  /*16170*/  IADD3 R47, P2, R47, R0.reuse, RZ ;  /* 0x000000002f2f7210 */ /* 0x080fe40007f5e0ff */
[----:B------:R-:W-:-:S03]  /*16180*/  IADD3 R39, P1, R39, R0, RZ ;  /* 0x0000000027277210 */ /* 0x000fc60007f3e0ff */
[----:B------:R-:W-:Y:S04]  /*16190*/  STL [R1+0x39c], R47 ;  /* 0x00039c2f01007387 */ /* 0x000fe80000100800 */
[----:B------:R5:W-:Y:S04]  /*161a0*/  STL [R1+0x358], R45 ;  /* 0x0003582d01007387 */ /* 0x000be80000100800 */
[----:B-1----:R-:W3:Y:S01]  /*161b0*/  LDL.LU R53, [R1+0x324] ;  /* 0x0003240001357983 */ /* 0x002ee20000300800 */
[----:B------:R-:W-:-:S03]  /*161c0*/  IMAD.X R61, R61, 0x1, R2, P2 ;  /* 0x000000013d3d7824 */ /* 0x000fc600010e0602 */
[----:B------:R-:W3:Y:S01]  /*161d0*/  LDL.LU R55, [R1+0x2e0] ;  /* 0x0002e00001377983 */ /* 0x000ee20000300800 */
[----:B------:R-:W-:-:S03]  /*161e0*/  IMAD.MOV.U32 R35, RZ, RZ, R45 ;  /* 0x000000ffff237224 */ /* 0x000fc600078e002d */
[----:B------:R1:W-:Y:S04]  /*161f0*/  STL [R1+0x3dc], R39 ;  /* 0x0003dc2701007387 */ /* 0x0003e80000100800 */
[----:B------:R-:W-:Y:S04]  /*16200*/  STL [R1+0x398], R61 ;  /* 0x0003983d01007387 */ /* 0x000fe80000100800 */
[----:B------:R-:W3:Y:S04]  /*16210*/  LDL.LU R54, [R1+0x320] ;  /* 0x0003200001367983 */ /* 0x000ee80000300800 */
[----:B-----5:R-:W5:Y:S01]  /*16220*/  LDL.LU R45, [R1+0x364] ;  /* 0x00036400012d7983 */ /* 0x020f620000300800 */
[----:B------:R-:W-:-:S02]  /*16230*/  MOV R34, R37 ;  /* 0x0000002500227202 */ /* 0x000fc40000000f00 */
[-C--:B--2---:R-:W-:Y:S01]  /*16240*/  IADD3 R36, P2, R36, R0.reuse, RZ ;  /* 0x0000000024247210 */ /* 0x084fe20007f5e0ff */
[----:B------:R-:W2:Y:S04]  /*16250*/  LDL.LU R37, [R1+0x3a4] ;  /* 0x0003a40001257983 */ /* 0x000ea80000300800 */
[----:B------:R1:W-:Y:S01]  /*16260*/  LDGSTS.E [R32+0x11500], desc[UR8][R34.64], P0 ;  /* 0x1150000022207fae */ /* 0x0003e20008121848 */
[----:B------:R-:W-:-:S03]  /*16270*/  IADD3 R58, P3, R58, R0, RZ ;  /* 0x000000003a3a7210 */ /* 0x000fc60007f7e0ff */
[----:B------:R-:W-:Y:S01]  /*16280*/  STL [R1+0x41c], R36 ;  /* 0x00041c2401007387 */ /* 0x000fe20000100800 */
[----:B-1----:R-:W-:Y:S01]  /*16290*/  MOV R34, R47 ;  /* 0x0000002f00227202 */ /* 0x002fe20000000f00 */
[----:B----4-:R-:W-:Y:S02]  /*162a0*/  IMAD.X R46, R46, 0x1, R2, P1 ;  /* 0x000000012e2e7824 */ /* 0x010fe400008e0602 */
[----:B------:R-:W4:Y:S01]  /*162b0*/  LDL.LU R47, [R1+0x360] ;  /* 0x00036000012f7983 */ /* 0x000f220000300800 */
[----:B------:R-:W-:-:S03]  /*162c0*/  IMAD.MOV.U32 R35, RZ, RZ, R61 ;  /* 0x000000ffff237224 */ /* 0x000fc600078e003d */
[----:B------:R1:W-:Y:S01]  /*162d0*/  STL [R1+0x3d8], R46 ;  /* 0x0003d82e01007387 */ /* 0x0003e20000100800 */
[----:B------:R-:W-:-:S03]  /*162e0*/  IADD3 R56, P1, R56, R0, RZ ;  /* 0x0000000038387210 */ /* 0x000fc60007f3e0ff */
[----:B------:R-:W-:Y:S04]  /*162f0*/  STL [R1+0x45c], R58 ;  /* 0x00045c3a01007387 */ /* 0x000fe80000100800 */
[----:B------:R1:W-:Y:S01]  /*16300*/  LDGSTS.E [R32+0x11d00], desc[UR8][R34.64], P0 ;  /* 0x11d0000022207fae */ /* 0x0003e20008121848 */
[----:B------:R-:W-:-:S03]  /*16310*/  IMAD.X R38, R38, 0x1, R2, P2 ;  /* 0x0000000126267824 */ /* 0x000fc600010e0602 */
[----:B------:R-:W-:Y:S01]  /*16320*/  STL [R1+0x49c], R56 ;  /* 0x00049c3801007387 */ /* 0x000fe20000100800 */
[----:B------:R-:W-:-:S03]  /*16330*/  IADD3.X R59, R59, R2, RZ, P3, !PT ;  /* 0x000000023b3b7210 */ /* 0x000fc60001ffe4ff */
[----:B------:R1:W-:Y:S02]  /*16340*/  STL [R1+0x418], R38 ;  /* 0x0004182601007387 */ /* 0x0003e40000100800 */
[----:B-1----:R-:W-:Y:S02]  /*16350*/  IMAD.MOV.U32 R34, RZ, RZ, R39 ;  /* 0x000000ffff227224 */ /* 0x002fe400078e0027 */
[----:B------:R-:W-:Y:S01]  /*16360*/  IMAD.MOV.U32 R35, RZ, RZ, R46 ;  /* 0x000000ffff237224 */ /* 0x000fe200078e002e */
[----:B------:R-:W4:Y:S04]  /*16370*/  LDL.LU R39, [R1+0x3a0] ;  /* 0x0003a00001277983 */ /* 0x000f280000300800 */
[----:B------:R-:W-:Y:S04]  /*16380*/  STL [R1+0x458], R59 ;  /* 0x0004583b01007387 */ /* 0x000fe80000100800 */
[----:B------:R-:W4:Y:S04]  /*16390*/  LDL.LU R46, [R1+0x3e4] ;  /* 0x0003e400012e7983 */ /* 0x000f280000300800 */
[----:B------:R1:W-:Y:S02]  /*163a0*/  LDGSTS.E [R32+0x12500], desc[UR8][R34.64], P0 ;  /* 0x1250000022207fae */ /* 0x0003e40008121848 */
[----:B-1----:R-:W-:-:S02]  /*163b0*/  IMAD.MOV.U32 R35, RZ, RZ, R38 ;  /* 0x000000ffff237224 */ /* 0x002fc400078e0026 */
[----:B------:R-:W-:Y:S01]  /*163c0*/  IMAD.MOV.U32 R34, RZ, RZ, R36 ;  /* 0x000000ffff227224 */ /* 0x000fe200078e0024 */
[----:B------:R-:W4:Y:S04]  /*163d0*/  LDL.LU R38, [R1+0x424] ;  /* 0x0004240001267983 */ /* 0x000f280000300800 */
[----:B------:R-:W4:Y:S04]  /*163e0*/  LDL.LU R36, [R1+0x464] ;  /* 0x0004640001247983 */ /* 0x000f280000300800 */
[----:B------:R1:W-:Y:S01]  /*163f0*/  LDGSTS.E [R32+0x12d00], desc[UR8][R34.64], P0 ;  /* 0x12d0000022207fae */ /* 0x0003e20008121848 */
[----:B------:R-:W-:-:S05]  /*16400*/  IADD3.X R57, R57, R2, RZ, P1, !PT ;  /* 0x0000000239397210 */ /* 0x000fca0000ffe4ff */
[----:B------:R-:W-:Y:S01]  /*16410*/  STL [R1+0x498], R57 ;  /* 0x0004983901007387 */ /* 0x000fe20000100800 */
[----:B-1----:R-:W-:-:S03]  /*16420*/  MOV R34, R58 ;  /* 0x0000003a00227202 */ /* 0x002fc60000000f00 */
[----:B------:R-:W4:Y:S01]  /*16430*/  LDL.LU R64, [R1+0x3e0] ;  /* 0x0003e00001407983 */ /* 0x000f220000300800 */
[----:B------:R-:W-:Y:S01]  /*16440*/  IMAD.MOV.U32 R35, RZ, RZ, R59 ;  /* 0x000000ffff237224 */ /* 0x000fe200078e003b */
[----:B---3--:R-:W-:Y:S02]  /*16450*/  IADD3 R44, P1, R44, R0, RZ ;  /* 0x000000002c2c7210 */ /* 0x008fe40007f3e0ff */
[----:B------:R-:W3:Y:S04]  /*16460*/  LDL.LU R61, [R1+0x4a4] ;  /* 0x0004a400013d7983 */ /* 0x000ee80000300800 */
[----:B------:R1:W-:Y:S04]  /*16470*/  LDGSTS.E [R32+0x13500], desc[UR8][R34.64], P0 ;  /* 0x1350000022207fae */ /* 0x0003e80008121848 */
[----:B------:R1:W-:Y:S02]  /*16480*/  STL [R1+0x2e4], R44 ;  /* 0x0002e42c01007387 */ /* 0x0003e40000100800 */
[----:B-1----:R-:W-:Y:S01]  /*16490*/  IMAD.MOV.U32 R34, RZ, RZ, R56 ;  /* 0x000000ffff227224 */ /* 0x002fe200078e0038 */
[----:B------:R-:W-:-:S05]  /*164a0*/  MOV R35, R57 ;  /* 0x0000003900237202 */ /* 0x000fca0000000f00 */
[----:B------:R1:W-:Y:S02]  /*164b0*/  LDGSTS.E [R32+0x13d00], desc[UR8][R34.64], P0 ;  /* 0x13d0000022207fae */ /* 0x0003e40008121848 */
[----:B-1----:R-:W-:Y:S01]  /*164c0*/  IMAD.MOV.U32 R32, RZ, RZ, R44 ;  /* 0x000000ffff207224 */ /* 0x002fe200078e002c */
[----:B------:R-:W-:Y:S01]  /*164d0*/  IADD3 R53, P2, R53, R0, RZ ;  /* 0x0000000035357210 */ /* 0x000fe20007f5e0ff */
[----:B------:R-:W-:-:S04]  /*164e0*/  IMAD.X R55, R55, 0x1, R2, P1 ;  /* 0x0000000137377824 */ /* 0x000fc800008e0602 */
[----:B------:R-:W-:Y:S04]  /*164f0*/  STL [R1+0x324], R53 ;  /* 0x0003243501007387 */ /* 0x000fe80000100800 */
[----:B------:R-:W-:Y:S04]  /*16500*/  STL [R1+0x2e0], R55 ;  /* 0x0002e03701007387 */ /* 0x000fe80000100800 */
[----:B------:R-:W3:Y:S01]  /*16510*/  LDL.LU R44, [R1+0x420] ;  /* 0x00042000012c7983 */ /* 0x000ee20000300800 */
[----:B------:R-:W-:Y:S02]  /*16520*/  IADD3.X R54, R54, R2, RZ, P2, !PT ;  /* 0x0000000236367210 */ /* 0x000fe400017fe4ff */
[----:B-----5:R-:W-:-:S05]  /*16530*/  IADD3 R45, P1, R45, R0, RZ ;  /* 0x000000002d2d7210 */ /* 0x020fca0007f3e0ff */
[----:B------:R-:W-:Y:S04]  /*16540*/  STL [R1+0x364], R45 ;  /* 0x0003642d01007387 */ /* 0x000fe80000100800 */
[----:B------:R1:W-:Y:S04]  /*16550*/  STL [R1+0x320], R54 ;  /* 0x0003203601007387 */ /* 0x0003e80000100800 */
[----:B------:R-:W5:Y:S04]  /*16560*/  LDL.LU R63, [R1+0x460] ;  /* 0x00046000013f7983 */ /* 0x000f680000300800 */
[----:B------:R-:W5:Y:S01]  /*16570*/  LDL.LU R62, [R1+0x4a0] ;  /* 0x0004a000013e7983 */ /* 0x000f620000300800 */
[----:B--2---:R-:W-:-:S02]  /*16580*/  IADD3 R37, P2, R37, R0, RZ ;  /* 0x0000000025257210 */ /* 0x004fc40007f5e0ff */
[----:B----4-:R-:W-:-:S03]  /*16590*/  IADD3.X R47, R47, R2, RZ, P1, !PT ;  /* 0x000000022f2f7210 */ /* 0x010fc60000ffe4ff */
[----:B------:R-:W-:Y:S04]  /*165a0*/  STL [R1+0x3a4], R37 ;  /* 0x0003a42501007387 */ /* 0x000fe80000100800 */
[----:B------:R2:W-:Y:S04]  /*165b0*/  STL [R1+0x360], R47 ;  /* 0x0003602f01007387 */ /* 0x0005e80000100800 */
[----:B------:R-:W4:Y:S01]  /*165c0*/  LDL.LU R59, [R1+0x2e8] ;  /* 0x0002e800013b7983 */ /* 0x000f220000300800 */
[----:B------:R-:W-:Y:S02]  /*165d0*/  VIADD R34, R33, UR7 ;  /* 0x0000000721227c36 */ /* 0x000fe40008000000 */
[----:B------:R-:W-:-:S05]  /*165e0*/  IMAD.MOV.U32 R33, RZ, RZ, R55 ;  /* 0x000000ffff217224 */ /* 0x000fca00078e0037 */
[----:B------:R1:W-:Y:S01]  /*165f0*/  LDGSTS.E [R34+0x10600], desc[UR8][R32.64], P0 ;  /* 0x1060000020227fae */ /* 0x0003e20008121848 */
[----:B------:R-:W-:Y:S02]  /*16600*/  IADD3.X R39, R39, R2, RZ, P2, !PT ;  /* 0x0000000227277210 */ /* 0x000fe400017fe4ff */
[----:B------:R-:W-:-:S05]  /*16610*/  IADD3 R46, P1, R46, R0, RZ ;  /* 0x000000002e2e7210 */ /* 0x000fca0007f3e0ff */
[----:B------:R-:W-:Y:S04]  /*16620*/  STL [R1+0x3e4], R46 ;  /* 0x0003e42e01007387 */ /* 0x000fe80000100800 */
[----:B------:R3:W-:Y:S04]  /*16630*/  STL [R1+0x3a0], R39 ;  /* 0x0003a02701007387 */ /* 0x0007e80000100800 */
[----:B------:R-:W4:Y:S01]  /*16640*/  LDL.LU R58, [R1+0x2ec] ;  /* 0x0002ec00013a7983 */ /* 0x000f220000300800 */
[----:B-1----:R-:W-:-:S03]  /*16650*/  IMAD.MOV.U32 R33, RZ, RZ, R54 ;  /* 0x000000ffff217224 */ /* 0x002fc600078e0036 */
[----:B------:R-:W4:Y:S01]  /*16660*/  LDL.LU R56, [R1+0x32c] ;  /* 0x00032c0001387983 */ /* 0x000f220000300800 */
[----:B------:R-:W-:-:S03]  /*16670*/  IADD3 R38, P2, R38, R0, RZ ;  /* 0x0000000026267210 */ /* 0x000fc60007f5e0ff */
[----:B------:R-:W4:Y:S01]  /*16680*/  LDL.LU R54, [R1+0x36c] ;  /* 0x00036c0001367983 */ /* 0x000f220000300800 */
[----:B------:R-:W-:Y:S01]  /*16690*/  IMAD.MOV.U32 R32, RZ, RZ, R53 ;  /* 0x000000ffff207224 */ /* 0x000fe200078e0035 */
[----:B------:R-:W-:Y:S02]  /*166a0*/  IADD3 R36, P3, R36, R0, RZ ;  /* 0x0000000024247210 */ /* 0x000fe40007f7e0ff */
[----:B------:R-:W-:Y:S04]  /*166b0*/  STL [R1+0x424], R38 ;  /* 0x0004242601007387 */ /* 0x000fe80000100800 */
[----:B------:R-:W4:Y:S04]  /*166c0*/  LDL.LU R57, [R1+0x328] ;  /* 0x0003280001397983 */ /* 0x000f280000300800 */
[----:B------:R1:W-:Y:S01]  /*166d0*/  LDGSTS.E [R34+0x10e00], desc[UR8][R32.64], P0 ;  /* 0x10e0000020227fae */ /* 0x0003e20008121848 */
[----:B------:R-:W-:-:S05]  /*166e0*/  IADD3.X R64, R64, R2, RZ, P1, !PT ;  /* 0x0000000240407210 */ /* 0x000fca0000ffe4ff */
[----:B------:R-:W-:Y:S01]  /*166f0*/  STL [R1+0x3e0], R64 ;  /* 0x0003e04001007387 */ /* 0x000fe20000100800 */
[----:B-1----:R-:W-:-:S03]  /*16700*/  IMAD.MOV.U32 R32, RZ, RZ, R45 ;  /* 0x000000ffff207224 */ /* 0x002fc600078e002d */
[----:B------:R-:W-:Y:S01]  /*16710*/  STL [R1+0x464], R36 ;  /* 0x0004642401007387 */ /* 0x000fe20000100800 */
[----:B------:R-:W-:-:S03]  /*16720*/  IMAD.MOV.U32 R33, RZ, RZ, R47 ;  /* 0x000000ffff217224 */ /* 0x000fc600078e002f */
[----:B------:R-:W4:Y:S04]  /*16730*/  LDL.LU R55, [R1+0x368] ;  /* 0x0003680001377983 */ /* 0x000f280000300800 */
[----:B------:R-:W4:Y:S04]  /*16740*/  LDL.LU R53, [R1+0x3a8] ;  /* 0x0003a80001357983 */ /* 0x000f280000300800 */
[----:B--2---:R-:W2:Y:S01]  /*16750*/  LDL.LU R47, [R1+0x3ac] ;  /* 0x0003ac00012f7983 */ /* 0x004ea20000300800 */
[----:B---3--:R-:W-:-:S03]  /*16760*/  IADD3 R61, P1, R61, R0, RZ ;  /* 0x000000003d3d7210 */ /* 0x008fc60007f3e0ff */
[----:B------:R1:W-:Y:S04]  /*16770*/  LDGSTS.E [R34+0x11600], desc[UR8][R32.64], P0 ;  /* 0x1160000020227fae */ /* 0x0003e80008121848 */
[----:B------:R-:W3:Y:S01]  /*16780*/  LDL.LU R45, [R1+0x3ec] ;  /* 0x0003ec00012d7983 */ /* 0x000ee20000300800 */
[----:B-1----:R-:W-:Y:S02]  /*16790*/  IMAD.MOV.U32 R32, RZ, RZ, R37 ;  /* 0x000000ffff207224 */ /* 0x002fe400078e0025 */
[----:B------:R-:W-:Y:S02]  /*167a0*/  IMAD.MOV.U32 R33, RZ, RZ, R39 ;  /* 0x000000ffff217224 */ /* 0x000fe400078e0027 */
[----:B------:R-:W3:Y:S04]  /*167b0*/  LDL.LU R39, [R1+0x42c] ;  /* 0x00042c0001277983 */ /* 0x000ee80000300800 */
[----:B------:R-:W3:Y:S04]  /*167c0*/  LDL.LU R37, [R1+0x46c] ;  /* 0x00046c0001257983 */ /* 0x000ee80000300800 */
[----:B------:R1:W-:Y:S04]  /*167d0*/  LDGSTS.E [R34+0x11e00], desc[UR8][R32.64], P0 ;  /* 0x11e0000020227fae */ /* 0x0003e80008121848 */
[----:B------:R-:W-:Y:S01]  /*167e0*/  STL [R1+0x4a4], R61 ;  /* 0x0004a43d01007387 */ /* 0x000fe20000100800 */
[----:B-1----:R-:W-:Y:S01]  /*167f0*/  IMAD.MOV.U32 R32, RZ, RZ, R46 ;  /* 0x000000ffff207224 */ /* 0x002fe200078e002e */
[----:B------:R-:W-:-:S05]  /*16800*/  MOV R33, R64 ;  /* 0x0000004000217202 */ /* 0x000fca0000000f00 */
[----:B------:R1:W-:Y:S02]  /*16810*/  LDGSTS.E [R34+0x12600], desc[UR8][R32.64], P0 ;  /* 0x1260000020227fae */ /* 0x0003e40008121848 */
[----:B-1----:R-:W-:Y:S01]  /*16820*/  IMAD.MOV.U32 R32, RZ, RZ, R38 ;  /* 0x000000ffff207224 */ /* 0x002fe200078e0026 */
[----:B------:R-:W-:-:S05]  /*16830*/  IADD3.X R44, R44, R2, RZ, P2, !PT ;  /* 0x000000022c2c7210 */ /* 0x000fca00017fe4ff */
[----:B------:R1:W-:Y:S04]  /*16840*/  STL [R1+0x420], R44 ;  /* 0x0004202c01007387 */ /* 0x0003e80000100800 */
[----:B------:R-:W3:Y:S01]  /*16850*/  LDL.LU R46, [R1+0x3e8] ;  /* 0x0003e800012e7983 */ /* 0x000ee20000300800 */
[----:B------:R-:W-:-:S05]  /*16860*/  MOV R33, R44 ;  /* 0x0000002c00217202 */ /* 0x000fca0000000f00 */
[----:B------:R1:W-:Y:S01]  /*16870*/  LDGSTS.E [R34+0x12e00], desc[UR8][R32.64], P0 ;  /* 0x12e0000020227fae */ /* 0x0003e20008121848 */
[----:B-----5:R-:W-:-:S05]  /*16880*/  IMAD.X R63, R63, 0x1, R2, P3 ;  /* 0x000000013f3f7824 */ /* 0x020fca00018e0602 */
[----:B------:R2:W-:Y:S04]  /*16890*/  STL [R1+0x460], R63 ;  /* 0x0004603f01007387 */ /* 0x0005e80000100800 */
[----:B------:R-:W5:Y:S04]  /*168a0*/  LDL.LU R35, [R1+0x4ac] ;  /* 0x0004ac0001237983 */ /* 0x000f680000300800 */
[----:B-1----:R-:W5:Y:S01]  /*168b0*/  LDL.LU R44, [R1+0x428] ;  /* 0x00042800012c7983 */ /* 0x002f620000300800 */
[----:B------:R-:W-:-:S03]  /*168c0*/  IMAD.X R62, R62, 0x1, R2, P1 ;  /* 0x000000013e3e7824 */ /* 0x000fc600008e0602 */
[----:B------:R-:W5:Y:S01]  /*168d0*/  LDL.LU R38, [R1+0x468] ;  /* 0x0004680001267983 */ /* 0x000f620000300800 */
[----:B------:R-:W-:-:S03]  /*168e0*/  IMAD.MOV.U32 R32, RZ, RZ, R36 ;  /* 0x000000ffff207224 */ /* 0x000fc600078e0024 */
[----:B------:R1:W-:Y:S04]  /*168f0*/  STL [R1+0x4a0], R62 ;  /* 0x0004a03e01007387 */ /* 0x0003e80000100800 */
[----:B------:R-:W5:Y:S01]  /*16900*/  LDL.LU R36, [R1+0x4a8] ;  /* 0x0004a80001247983 */ /* 0x000f620000300800 */
[----:B------:R-:W-:Y:S01]  /*16910*/  IMAD.MOV.U32 R33, RZ, RZ, R63 ;  /* 0x000000ffff217224 */ /* 0x000fe200078e003f */
[----:B------:R-:W-:-:S04]  /*16920*/  LOP3.LUT R60, R60, 0x70, RZ, 0x3c, !PT ;  /* 0x000000703c3c7812 */ /* 0x000fc800078e3cff */
[----:B------:R1:W-:Y:S02]  /*16930*/  LDGSTS.E [R34+0x13600], desc[UR8][R32.64], P0 ;  /* 0x1360000020227fae */ /* 0x0003e40008121848 */
[----:B-1----:R-:W-:Y:S01]  /*16940*/  MOV R32, R61 ;  /* 0x0000003d00207202 */ /* 0x002fe20000000f00 */
[----:B------:R-:W-:-:S05]  /*16950*/  IMAD.MOV.U32 R33, RZ, RZ, R62 ;  /* 0x000000ffff217224 */ /* 0x000fca00078e003e */
[----:B------:R1:W-:Y:S01]  /*16960*/  LDGSTS.E [R34+0x13e00], desc[UR8][R32.64], P0 ;  /* 0x13e0000020227fae */ /* 0x0003e20008121848 */
[-C--:B----4-:R-:W-:Y:S02]  /*16970*/  IADD3 R58, P1, R58, R0.reuse, RZ ;  /* 0x000000003a3a7210 */ /* 0x090fe40007f3e0ff */
[----:B------:R-:W-:-:S03]  /*16980*/  IADD3 R56, P2, R56, R0, RZ ;  /* 0x0000000038387210 */ /* 0x000fc60007f5e0ff */
[----:B------:R-:W-:Y:S01]  /*16990*/  IMAD.X R59, R59, 0x1, R2, P1 ;  /* 0x000000013b3b7824 */ /* 0x000fe200008e0602 */
[----:B-1----:R-:W-:Y:S01]  /*169a0*/  IADD3 R34, R60, UR7, RZ ;  /* 0x000000073c227c10 */ /* 0x002fe2000fffe0ff */
[----:B------:R-:W-:Y:S01]  /*169b0*/  IMAD.MOV.U32 R32, RZ, RZ, R58 ;  /* 0x000000ffff207224 */ /* 0x000fe200078e003a */
[----:B------:R-:W-:Y:S02]  /*169c0*/  IADD3 R54, P1, R54, R0, RZ ;  /* 0x0000000036367210 */ /* 0x000fe40007f3e0ff */
[----:B------:R-:W-:-:S05]  /*169d0*/  MOV R33, R59 ;  /* 0x0000003b00217202 */ /* 0x000fca0000000f00 */
[----:B------:R1:W-:Y:S01]  /*169e0*/  LDGSTS.E [R34+0x10700], desc[UR8][R32.64], P0 ;  /* 0x1070000020227fae */ /* 0x0003e20008121848 */
[----:B------:R-:W-:Y:S02]  /*169f0*/  IMAD.X R57, R57, 0x1, R2, P2 ;  /* 0x0000000139397824 */ /* 0x000fe400010e0602 */
[----:B-1----:R-:W-:-:S03]  /*16a00*/  IMAD.MOV.U32 R32, RZ, RZ, R56 ;  /* 0x000000ffff207224 */ /* 0x002fc600078e0038 */
[----:B------:R-:W-:-:S05]  /*16a10*/  MOV R33, R57 ;  /* 0x0000003900217202 */ /* 0x000fca0000000f00 */
[----:B------:R1:W-:Y:S01]  /*16a20*/  LDGSTS.E [R34+0x10f00], desc[UR8][R32.64], P0 ;  /* 0x10f0000020227fae */ /* 0x0003e20008121848 */
[----:B------:R-:W-:Y:S02]  /*16a30*/  IMAD.X R55, R55, 0x1, R2, P1 ;  /* 0x0000000137377824 */ /* 0x000fe400008e0602 */
[----:B-1----:R-:W-:Y:S01]  /*16a40*/  IMAD.MOV.U32 R32, RZ, RZ, R54 ;  /* 0x000000ffff207224 */ /* 0x002fe200078e0036 */
[----:B--2---:R-:W-:Y:S02]  /*16a50*/  IADD3 R47, P2, R47, R0, RZ ;  /* 0x000000002f2f7210 */ /* 0x004fe40007f5e0ff */
[----:B------:R-:W-:-:S03]  /*16a60*/  MOV R33, R55 ;  /* 0x0000003700217202 */ /* 0x000fc60000000f00 */
[----:B------:R-:W-:Y:S02]  /*16a70*/  IMAD.X R53, R53, 0x1, R2, P2 ;  /* 0x0000000135357824 */ /* 0x000fe400010e0602 */
[----:B------:R1:W-:Y:S01]  /*16a80*/  LDGSTS.E [R34+0x11700], desc[UR8][R32.64], P0 ;  /* 0x1170000020227fae */ /* 0x0003e20008121848 */
[-C--:B---3--:R-:W-:Y:S01]  /*16a90*/  IADD3 R45, P1, R45, R0.reuse, RZ ;  /* 0x000000002d2d7210 */ /* 0x088fe20007f3e0ff */
[----:B-1----:R-:W-:Y:S01]  /*16aa0*/  IMAD.MOV.U32 R32, RZ, RZ, R47 ;  /* 0x000000ffff207224 */ /* 0x002fe200078e002f */
[----:B------:R-:W-:Y:S02]  /*16ab0*/  MOV R33, R53 ;  /* 0x0000003500217202 */ /* 0x000fe40000000f00 */
[----:B------:R-:W-:-:S03]  /*16ac0*/  IADD3 R39, P2, R39, R0, RZ ;  /* 0x0000000027277210 */ /* 0x000fc60007f5e0ff */
[----:B------:R1:W-:Y:S01]  /*16ad0*/  LDGSTS.E [R34+0x11f00], desc[UR8][R32.64], P0 ;  /* 0x11f0000020227fae */ /* 0x0003e20008121848 */
[----:B------:R-:W-:-:S03]  /*16ae0*/  IADD3 R37, P3, R37, R0, RZ ;  /* 0x0000000025257210 */ /* 0x000fc60007f7e0ff */
[----:B------:R2:W-:Y:S01]  /*16af0*/  STL [R1+0x2ec], R58 ;  /* 0x0002ec3a01007387 */ /* 0x0005e20000100800 */
[----:B-1----:R-:W-:-:S03]  /*16b00*/  MOV R32, R45 ;  /* 0x0000002d00207202 */ /* 0x002fc60000000f00 */
[----:B------:R2:W-:Y:S04]  /*16b10*/  STL [R1+0x32c], R56 ;  /* 0x00032c3801007387 */ /* 0x0005e80000100800 */
[----:B------:R2:W-:Y:S04]  /*16b20*/  STL [R1+0x2e8], R59 ;  /* 0x0002e83b01007387 */ /* 0x0005e80000100800 */
[----:B------:R2:W-:Y:S04]  /*16b30*/  STL [R1+0x36c], R54 ;  /* 0x00036c3601007387 */ /* 0x0005e80000100800 */
[----:B------:R2:W-:Y:S04]  /*16b40*/  STL [R1+0x328], R57 ;  /* 0x0003283901007387 */ /* 0x0005e80000100800 */
[----:B------:R2:W-:Y:S04]  /*16b50*/  STL [R1+0x3ac], R47 ;  /* 0x0003ac2f01007387 */ /* 0x0005e80000100800 */
[----:B------:R2:W-:Y:S04]  /*16b60*/  STL [R1+0x368], R55 ;  /* 0x0003683701007387 */ /* 0x0005e80000100800 */
[----:B------:R2:W-:Y:S04]  /*16b70*/  STL [R1+0x3ec], R45 ;  /* 0x0003ec2d01007387 */ /* 0x0005e80000100800 */
[----:B------:R2:W-:Y:S04]  /*16b80*/  STL [R1+0x3a8], R53 ;  /* 0x0003a83501007387 */ /* 0x0005e80000100800 */
[----:B------:R2:W-:Y:S01]  /*16b90*/  STL [R1+0x42c], R39 ;  /* 0x00042c2701007387 */ /* 0x0005e20000100800 */
[----:B------:R-:W-:Y:S01]  /*16ba0*/  IADD3 R192, R192, 0x1, RZ ;  /* 0x00000001c0c07810 */ /* 0x000fe20007ffe0ff */
[C---:B------:R-:W-:Y:S06]  /*16bb0*/  HMMA.1688.F32.TF32 R168, R180.reuse, R154, R168 ;  /* 0x0000009ab4a8723c */ /* 0x040fec00000810a8 */
[C---:B------:R-:W-:Y:S06]  /*16bc0*/  HMMA.1688.F32.TF32 R172, R180.reuse, R158, R172 ;  /* 0x0000009eb4ac723c */ /* 0x040fec00000810ac */
[----:B------:R-:W-:Y:S01]  /*16bd0*/  HMMA.1688.F32.TF32 R92, R180, R162, R92 ;  /* 0x000000a2b45c723c */ /* 0x000fe2000008105c */
[----:B------:R-:W-:-:S04]  /*16be0*/  IMAD.X R46, R46, 0x1, R2, P1 ;  /* 0x000000012e2e7824 */ /* 0x000fc800008e0602 */
[----:B------:R-:W-:-:S05]  /*16bf0*/  IMAD.MOV.U32 R33, RZ, RZ, R46 ;  /* 0x000000ffff217224 */ /* 0x000fca00078e002e */
[----:B------:R1:W-:Y:S01]  /*16c00*/  LDGSTS.E [R34+0x12700], desc[UR8][R32.64], P0 ;  /* 0x1270000020227fae */ /* 0x0003e20008121848 */
[----:B-----5:R-:W-:Y:S01]  /*16c10*/  IMAD.X R44, R44, 0x1, R2, P2 ;  /* 0x000000012c2c7824 */ /* 0x020fe200010e0602 */
[----:B-1----:R-:W-:-:S03]  /*16c20*/  MOV R32, R39 ;  /* 0x0000002700207202 */ /* 0x002fc60000000f00 */
[----:B------:R-:W-:Y:S02]  /*16c30*/  IMAD.MOV.U32 R33, RZ, RZ, R44 ;  /* 0x000000ffff217224 */ /* 0x000fe400078e002c */
[--C-:B------:R-:W-:Y:S01]  /*16c40*/  IMAD.X R38, R38, 0x1, R2.reuse, P3 ;  /* 0x0000000126267824 */ /* 0x100fe200018e0602 */
[----:B------:R-:W-:Y:S02]  /*16c50*/  IADD3 R35, P1, R35, R0, RZ ;  /* 0x0000000023237210 */ /* 0x000fe40007f3e0ff */
[----:B------:R1:W-:Y:S03]  /*16c60*/  LDGSTS.E [R34+0x12f00], desc[UR8][R32.64], P0 ;  /* 0x12f0000020227fae */ /* 0x0003e60008121848 */
[----:B------:R-:W-:Y:S01]  /*16c70*/  IMAD.X R36, R36, 0x1, R2, P1 ;  /* 0x0000000124247824 */ /* 0x000fe200008e0602 */
[----:B------:R2:W-:Y:S04]  /*16c80*/  STL [R1+0x3e8], R46 ;  /* 0x0003e82e01007387 */ /* 0x0005e80000100800 */
[----:B------:R2:W-:Y:S01]  /*16c90*/  STL [R1+0x46c], R37 ;  /* 0x00046c2501007387 */ /* 0x0005e20000100800 */
[----:B-1----:R-:W-:Y:S01]  /*16ca0*/  IMAD.MOV.U32 R32, RZ, RZ, R37 ;  /* 0x000000ffff207224 */ /* 0x002fe200078e0025 */
[----:B------:R-:W-:-:S02]  /*16cb0*/  MOV R33, R38 ;  /* 0x0000002600217202 */ /* 0x000fc40000000f00 */
[----:B------:R2:W-:Y:S04]  /*16cc0*/  STL [R1+0x4ac], R35 ;  /* 0x0004ac2301007387 */ /* 0x0005e80000100800 */
[----:B------:R2:W-:Y:S04]  /*16cd0*/  STL [R1+0x428], R44 ;  /* 0x0004282c01007387 */ /* 0x0005e80000100800 */
[----:B------:R1:W-:Y:S04]  /*16ce0*/  LDGSTS.E [R34+0x13700], desc[UR8][R32.64], P0 ;  /* 0x1370000020227fae */ /* 0x0003e80008121848 */
[----:B------:R2:W-:Y:S04]  /*16cf0*/  STL [R1+0x468], R38 ;  /* 0x0004682601007387 */ /* 0x0005e80000100800 */
[----:B------:R2:W-:Y:S01]  /*16d00*/  STL [R1+0x4a8], R36 ;  /* 0x0004a82401007387 */ /* 0x0005e20000100800 */
[----:B-1----:R-:W-:-:S02]  /*16d10*/  IMAD.MOV.U32 R32, RZ, RZ, R35 ;  /* 0x000000ffff207224 */ /* 0x002fc400078e0023 */
[----:B------:R-:W-:-:S05]  /*16d20*/  IMAD.MOV.U32 R33, RZ, RZ, R36 ;  /* 0x000000ffff217224 */ /* 0x000fca00078e0024 */
[----:B------:R2:W-:Y:S01]  /*16d30*/  LDGSTS.E [R34+0x13f00], desc[UR8][R32.64], P0 ;  /* 0x13f0000020227fae */ /* 0x0005e20008121848 */
[----:B------:R-:W-:-:S03]  /*16d40*/  ISETP.NE.U32.AND P0, PT, R192, R52, PT ;  /* 0x00000034c000720c */ /* 0x000fc60003f05070 */
[----:B------:R-:W0:Y:S10]  /*16d50*/  LDGDEPBAR ;  /* 0x00000000000079af */ /* 0x000e340000000000 */
[----:B--2---:R-:W-:Y:S05]  /*16d60*/  @P0 BRA `(.L_x_1) ;  /* 0xffffff6c00500947 */ /* 0x004fea000383ffff */
.L_x_0:
[----:B------:R-:W2:Y:S01]  /*16d70*/  LDL.LU R32, [R1+0x528] ;  /* 0x0005280001207983 */ /* 0x000ea20000300800 */
[----:B------:R-:W-:-:S04]  /*16d80*/  DEPBAR.LE SB0, 0x0 ;  /* 0x000080000000791a */ /* 0x000fc80000000000 */
[----:B------:R-:W3:Y:S01]  /*16d90*/  LDL.LU R152, [R1+0x52c] ;  /* 0x00052c0001987983 */ /* 0x000ee20000300800 */
[----:B------:R-:W-:Y:S01]  /*16da0*/  VIADD R3, R7, 0x2 ;  /* 0x0000000207037836 */ /* 0x000fe20000000000 */
[----:B------:R-:W-:Y:S01]  /*16db0*/  MOV R35, R74 ;  /* 0x0000004a00237202 */ /* 0x000fe20000000f00 */
[----:B------:R-:W-:Y:S01]  /*16dc0*/  IMAD.MOV.U32 R33, RZ, RZ, R70 ;  /* 0x000000ffff217224 */ /* 0x000fe200078e0046 */
[----:B------:R-:W1:Y:S01]  /*16dd0*/  S2R R4, SR_TID.X ;  /* 0x0000000000047919 */ /* 0x000e620000002100 */
[----:B------:R-:W-:Y:S01]  /*16de0*/  IMAD.MOV.U32 R34, RZ, RZ, R72 ;  /* 0x000000ffff227224 */ /* 0x000fe200078e0048 */
[----:B------:R-:W-:Y:S01]  /*16df0*/  MOV R46, R48 ;  /* 0x00000030002e7202 */ /* 0x000fe20000000f00 */
[----:B------:R-:W-:Y:S01]  /*16e00*/  IMAD.MOV.U32 R44, RZ, RZ, R76 ;  /* 0x000000ffff2c7224 */ /* 0x000fe200078e004c */
[----:B------:R-:W4:Y:S01]  /*16e10*/  S2R R36, SR_TID.X ;  /* 0x0000000000247919 */ /* 0x000f220000002100 */
        /* <DEDUP_REMOVED lines=27> */
[C---:B-1----:R-:W-:Y:S01]  /*16fd0*/  SHF.L.U32 R0, R4.reuse, 0x4, RZ ;  /* 0x0000000404007819 */ /* 0x042fe200000006ff */
[----:B------:R-:W-:Y:S01]  /*16fe0*/  IMAD.SHL.U32 R2, R4, 0x20, RZ ;  /* 0x0000002004027824 */ /* 0x000fe200078e00ff */
[----:B------:R-:W-:Y:S01]  /*16ff0*/  MOV R83, R122 ;  /* 0x0000007a00537202 */ /* 0x000fe20000000f00 */
[----:B------:R-:W-:Y:S01]  /*17000*/  IMAD.MOV.U32 R70, RZ, RZ, R97 ;  /* 0x000000ffff467224 */ /* 0x000fe200078e0061 */
[----:B------:R-:W-:Y:S01]  /*17010*/  LOP3.LUT R0, R0, 0xf0, RZ, 0xc0, !PT ;  /* 0x000000f000007812 */ /* 0x000fe200078ec0ff */
[----:B------:R-:W-:Y:S01]  /*17020*/  IMAD.MOV.U32 R72, RZ, RZ, R101 ;  /* 0x000000ffff487224 */ /* 0x000fe200078e0065 */
[----:B----4-:R-:W-:Y:S01]  /*17030*/  LOP3.LUT R36, R36, 0x3f, RZ, 0xc0, !PT ;  /* 0x0000003f24247812 */ /* 0x010fe200078ec0ff */
        /* <DEDUP_REMOVED lines=11> */
[----:B------:R-:W1:Y:S01]  /*170f0*/  LDC R6, c[0x0][0x244] ;  /* 0x00009100ff067b82 */ /* 0x000e620000000800 */
[----:B------:R-:W-:Y:S01]  /*17100*/  IMAD.MOV.U32 R96, RZ, RZ, R109 ;  /* 0x000000ffff607224 */ /* 0x000fe200078e006d */
[----:B------:R-:W-:Y:S01]  /*17110*/  ULDC.64 UR6, c[0x0][0x220] ;  /* 0x0000880000067ab9 */ /* 0x000fe20000000a00 */
[----:B------:R-:W-:Y:S01]  /*17120*/  IMAD.MOV.U32 R97, RZ, RZ, R111 ;  /* 0x000000ffff617224 */ /* 0x000fe200078e006f */
[----:B------:R-:W-:Y:S01]  /*17130*/  ULDC.64 UR30, c[0x0][0x228] ;  /* 0x00008a00001e7ab9 */ /* 0x000fe20000000a00 */
[----:B------:R-:W-:Y:S01]  /*17140*/  IMAD.MOV.U32 R99, RZ, RZ, R115 ;  /* 0x000000ffff637224 */ /* 0x000fe200078e0073 */
[----:B------:R-:W-:Y:S01]  /*17150*/  ULDC UR26, c[0x0][0x248] ;  /* 0x00009200001a7ab9 */ /* 0x000fe20000000800 */
[----:B------:R-:W-:Y:S01]  /*17160*/  IMAD.MOV.U32 R100, RZ, RZ, R117 ;  /* 0x000000ffff647224 */ /* 0x000fe200078e0075 */
[----:B------:R-:W-:Y:S01]  /*17170*/  ULDC.64 UR24, c[0x0][0x228] ;  /* 0x00008a0000187ab9 */ /* 0x000fe20000000a00 */
[----:B------:R-:W-:Y:S01]  /*17180*/  IMAD.MOV.U32 R102, RZ, RZ, R121 ;  /* 0x000000ffff667224 */ /* 0x000fe200078e0079 */
[----:B------:R-:W-:Y:S01]  /*17190*/  ULDC.64 UR22, c[0x0][0x228] ;  /* 0x00008a0000167ab9 */ /* 0x000fe20000000a00 */
[----:B------:R-:W-:Y:S01]  /*171a0*/  IMAD.MOV.U32 R103, RZ, RZ, R123 ;  /* 0x000000ffff677224 */ /* 0x000fe200078e007b */
[----:B------:R-:W-:Y:S01]  /*171b0*/  ULDC.64 UR20, c[0x0][0x228] ;  /* 0x00008a0000147ab9 */ /* 0x000fe20000000a00 */
[----:B------:R-:W-:Y:S01]  /*171c0*/  IMAD.MOV.U32 R105, RZ, RZ, R126 ;  /* 0x000000ffff697224 */ /* 0x000fe200078e007e */
[----:B------:R-:W-:Y:S01]  /*171d0*/  ULDC.64 UR18, c[0x0][0x228] ;  /* 0x00008a0000127ab9 */ /* 0x000fe20000000a00 */
[----:B------:R-:W-:Y:S01]  /*171e0*/  IMAD.MOV.U32 R106, RZ, RZ, R128 ;  /* 0x000000ffff6a7224 */ /* 0x000fe200078e0080 */
[----:B------:R-:W-:Y:S01]  /*171f0*/  MOV R128, R141 ;  /* 0x0000008d00807202 */ /* 0x000fe20000000f00 */
        /* <DEDUP_REMOVED lines=9> */
[----:B------:R-:W-:Y:S01]  /*17290*/  MOV R150, R8 ;  /* 0x0000000800967202 */ /* 0x000fe20000000f00 */
        /* <DEDUP_REMOVED lines=31> */
[----:B------:R-:W-:Y:S01]  /*17490*/  VIADD R5, R7, 0x1 ;  /* 0x0000000107057836 */ /* 0x000fe20000000000 */
[----:B------:R-:W-:Y:S01]  /*174a0*/  BAR.SYNC.DEFER_BLOCKING 0x0 ;  /* 0x0000000000007b1d */ /* 0x000fe20000010000 */
[----:B--2---:R-:W-:-:S02]  /*174b0*/  ISETP.GE.AND P0, PT, R193, R32, PT ;  /* 0x00000020c100720c */ /* 0x004fc40003f06270 */
[----:B------:R-:W-:Y:S02]  /*174c0*/  MOV R32, R68 ;  /* 0x0000004400207202 */ /* 0x000fe40000000f00 */
[----:B------:R-:W-:Y:S01]  /*174d0*/  MOV R68, R81 ;  /* 0x0000005100447202 */ /* 0x000fe20000000f00 */
[----:B------:R-:W-:Y:S01]  /*174e0*/  IMAD.MOV.U32 R81, RZ, RZ, R118 ;  /* 0x000000ffff517224 */ /* 0x000fe200078e0076 */
[----:B---3--:R-:W-:Y:S01]  /*174f0*/  ISETP.GE.AND P5, PT, R3, R152, PT ;  /* 0x000000980300720c */ /* 0x008fe20003fa6270 */
[----:B------:R-:W-:Y:S01]  /*17500*/  IMAD.MOV.U32 R118, RZ, RZ, R137 ;  /* 0x000000ffff767224 */ /* 0x000fe200078e0089 */
[----:B------:R-:W-:Y:S01]  /*17510*/  LOP3.LUT R3, R2, 0x200, RZ, 0xc0, !PT ;  /* 0x0000020002037812 */ /* 0x000fe200078ec0ff */
[----:B------:R-:W-:Y:S01]  /*17520*/  IMAD.SHL.U32 R2, R4, 0x8, RZ ;  /* 0x0000000804027824 */ /* 0x000fe200078e00ff */
[----:B------:R-:W-:Y:S02]  /*17530*/  MOV R137, R170 ;  /* 0x000000aa00897202 */ /* 0x000fe40000000f00 */
[----:B------:R-:W-:-:S02]  /*17540*/  IADD3 R3, R3, UR4, R0 ;  /* 0x0000000403037c10 */ /* 0x000fc4000fffe000 */
[----:B------:R-:W-:Y:S02]  /*17550*/  LOP3.LUT R0, R2, 0x100, RZ, 0xc0, !PT ;  /* 0x0000010002007812 */ /* 0x000fe400078ec0ff */
[----:B------:R-:W-:Y:S01]  /*17560*/  LEA R2, R36, UR4, 0x4 ;  /* 0x0000000424027c11 */ /* 0x000fe2000f8e20ff */
[----:B------:R-:W-:Y:S01]  /*17570*/  ULDC.64 UR4, c[0x0][0x228] ;  /* 0x00008a0000047ab9 */ /* 0x000fe20000000a00 */
[----:B------:R-:W-:Y:S01]  /*17580*/  IADD3 R4, R7, 0x3, RZ ;  /* 0x0000000307047810 */ /* 0x000fe20007ffe0ff */
[----:B------:R-:W-:Y:S01]  /*17590*/  IMAD.IADD R0, R0, 0x1, R3 ;  /* 0x0000000100007824 */ /* 0x000fe200078e0203 */
[----:B------:R-:W-:Y:S01]  /*175a0*/  ISETP.GE.AND P4, PT, R5, R152, PT ;  /* 0x000000980500720c */ /* 0x000fe20003f86270 */
[----:B-1----:R-:W-:Y:S01]  /*175b0*/  IMAD R3, R193, R6, RZ ;  /* 0x00000006c1037224 */ /* 0x002fe200078e02ff */
[----:B------:R-:W-:Y:S01]  /*175c0*/  ISETP.GE.AND P3, PT, R4, R152, PT ;  /* 0x000000980400720c */ /* 0x000fe20003f66270 */
[----:B------:R-:W-:Y:S01]  /*175d0*/  VIADD R5, R7, 0x4 ;  /* 0x0000000407057836 */ /* 0x000fe20000000000 */
[----:B------:R-:W-:Y:S01]  /*175e0*/  STSM.16.M88.4 [R0], R32 ;  /* 0x0000002000007844 */ /* 0x000fe20000000200 */
[----:B------:R-:W-:Y:S01]  /*175f0*/  BAR.SYNC.DEFER_BLOCKING 0x0 ;  /* 0x0000000000007b1d */ /* 0x000fe20000010000 */
[----:B------:R-:W-:-:S02]  /*17600*/  LEA R4, P1, R3, UR6, 0x2 ;  /* 0x0000000603047c11 */ /* 0x000fc4000f8210ff */
[-C--:B------:R-:W-:Y:S02]  /*17610*/  ISETP.GE.AND P2, PT, R5, R152.reuse, PT ;  /* 0x000000980500720c */ /* 0x080fe40003f46270 */
[----:B------:R-:W-:Y:S02]  /*17620*/  ISETP.LT.AND P0, PT, R7, UR31, !P0 ;  /* 0x0000001f07007c0c */ /* 0x000fe4000c701270 */
[----:B------:R-:W-:Y:S01]  /*17630*/  LEA.HI.X.SX32 R5, R3, UR7, 0x2, P1 ;  /* 0x0000000703057c11 */ /* 0x000fe200088f16ff */
[----:B------:R-:W-:Y:S01]  /*17640*/  IMAD R3, R6, 0x40, R3 ;  /* 0x0000004006037824 */ /* 0x000fe200078e0203 */
[C---:B------:R-:W-:Y:S01]  /*17650*/  ISETP.GE.AND P1, PT, R7.reuse, R152, PT ;  /* 0x000000980700720c */ /* 0x040fe20003f26270 */
[----:B------:R-:W-:-:S03]  /*17660*/  VIADD R6, R7, 0x3f ;  /* 0x0000003f07067836 */ /* 0x000fc60000000000 */
[----:B------:R-:W-:Y:S01]  /*17670*/  ISETP.LT.AND P1, PT, R194, UR4, !P1 ;  /* 0x00000004c2007c0c */ /* 0x000fe2000cf21270 */
[----:B------:R-:W-:Y:S01]  /*17680*/  ULDC UR4, c[0x0][0x228] ;  /* 0x00008a0000047ab9 */ /* 0x000fe20000000800 */
[----:B------:R-:W1:Y:S01]  /*17690*/  LDS.128 R32, [R2] ;  /* 0x0000000002207984 */ /* 0x000e620000000c00 */
[----:B------:R-:W-:Y:S06]  /*176a0*/  BAR.SYNC.DEFER_BLOCKING 0x0 ;  /* 0x0000000000007b1d */ /* 0x000fec0000010000 */
[----:B------:R-:W-:Y:S02]  /*176b0*/  STSM.16.M88.4 [R0], R44 ;  /* 0x0000002c00007844 */ /* 0x000fe40000000200 */
[----:B------:R-:W-:Y:S06]  /*176c0*/  BAR.SYNC.DEFER_BLOCKING 0x0 ;  /* 0x0000000000007b1d */ /* 0x000fec0000010000 */
[----:B------:R-:W2:Y:S02]  /*176d0*/  LDS.128 R36, [R2] ;  /* 0x0000000002247984 */ /* 0x000ea40000000c00 */
[----:B------:R-:W-:Y:S06]  /*176e0*/  BAR.SYNC.DEFER_BLOCKING 0x0 ;  /* 0x0000000000007b1d */ /* 0x000fec0000010000 */
[----:B------:R-:W-:Y:S02]  /*176f0*/  STSM.16.M88.4 [R0], R52 ;  /* 0x0000003400007844 */ /* 0x000fe40000000200 */
[----:B------:R-:W-:Y:S06]  /*17700*/  BAR.SYNC.DEFER_BLOCKING 0x0 ;  /* 0x0000000000007b1d */ /* 0x000fec0000010000 */
[----:B------:R-:W3:Y:S02]  /*17710*/  LDS.128 R44, [R2] ;  /* 0x00000000022c7984 */ /* 0x000ee40000000c00 */
[----:B------:R-:W-:Y:S06]  /*17720*/  BAR.SYNC.DEFER_BLOCKING 0x0 ;  /* 0x0000000000007b1d */ /* 0x000fec0000010000 */
[----:B------:R-:W-:Y:S02]  /*17730*/  STSM.16.M88.4 [R0], R56 ;  /* 0x0000003800007844 */ /* 0x000fe40000000200 */
[----:B------:R-:W-:Y:S06]  /*17740*/  BAR.SYNC.DEFER_BLOCKING 0x0 ;  /* 0x0000000000007b1d */ /* 0x000fec0000010000 */
[----:B------:R-:W4:Y:S02]  /*17750*/  LDS.128 R48, [R2] ;  /* 0x0000000002307984 */ /* 0x000f240000000c00 */
[----:B------:R-:W-:Y:S06]  /*17760*/  BAR.SYNC.DEFER_BLOCKING 0x0 ;  /* 0x0000000000007b1d */ /* 0x000fec0000010000 */
[----:B------:R-:W-:Y:S02]  /*17770*/  STSM.16.M88.4 [R0], R60 ;  /* 0x0000003c00007844 */ /* 0x000fe40000000200 */
[----:B------:R-:W-:Y:S06]  /*17780*/  BAR.SYNC.DEFER_BLOCKING 0x0 ;  /* 0x0000000000007b1d */ /* 0x000fec0000010000 */
[----:B------:R-:W5:Y:S02]  /*17790*/  LDS.128 R56, [R2] ;  /* 0x0000000002387984 */ /* 0x000f640000000c00 */
        /* <DEDUP_REMOVED lines=57> */
[----:B------:R1:W-:Y:S02]  /*17b30*/  STSM.16.M88.4 [R0], R132 ;  /* 0x0000008400007844 */ /* 0x0003e40000000200 */
[----:B------:R-:W-:Y:S01]  /*17b40*/  BAR.SYNC.DEFER_BLOCKING 0x0 ;  /* 0x0000000000007b1d */ /* 0x000fe20000010000 */
[----:B-1----:R-:W-:Y:S01]  /*17b50*/  IMAD.MOV.U32 R134, RZ, RZ, R25 ;  /* 0x000000ffff867224 */ /* 0x002fe200078e0019 */
[----:B------:R-:W-:Y:S01]  /*17b60*/  MOV R133, R15 ;  /* 0x0000000f00857202 */ /* 0x000fe20000000f00 */
[----:B------:R-:W-:-:S02]  /*17b70*/  IMAD.MOV.U32 R135, RZ, RZ, R27 ;  /* 0x000000ffff877224 */ /* 0x000fc400078e001b */
[----:B------:R-:W-:Y:S01]  /*17b80*/  IMAD.MOV.U32 R132, RZ, RZ, R13 ;  /* 0x000000ffff847224 */ /* 0x000fe200078e000d */
[----:B------:R-:W1:Y:S02]  /*17b90*/  LDS.128 R120, [R2] ;  /* 0x0000000002787984 */ /* 0x000e640000000c00 */
[----:B------:R-:W-:Y:S06]  /*17ba0*/  BAR.SYNC.DEFER_BLOCKING 0x0 ;  /* 0x0000000000007b1d */ /* 0x000fec0000010000 */
[----:B------:R2:W-:Y:S02]  /*17bb0*/  STSM.16.M88.4 [R0], R136 ;  /* 0x0000008800007844 */ /* 0x0005e40000000200 */
[----:B------:R-:W-:Y:S01]  /*17bc0*/  BAR.SYNC.DEFER_BLOCKING 0x0 ;  /* 0x0000000000007b1d */ /* 0x000fe20000010000 */
[----:B--2---:R-:W-:Y:S01]  /*17bd0*/  MOV R136, R172 ;  /* 0x000000ac00887202 */ /* 0x004fe20000000f00 */
[----:B------:R-:W-:Y:S01]  /*17be0*/  IMAD.MOV.U32 R137, RZ, RZ, R174 ;  /* 0x000000ffff897224 */ /* 0x000fe200078e00ae */
[----:B------:R-:W-:Y:S01]  /*17bf0*/  MOV R139, R86 ;  /* 0x00000056008b7202 */ /* 0x000fe20000000f00 */
[----:B------:R-:W-:-:S02]  /*17c00*/  IMAD.MOV.U32 R138, RZ, RZ, R84 ;  /* 0x000000ffff8a7224 */ /* 0x000fc400078e0054 */
[----:B------:R-:W2:Y:S02]  /*17c10*/  LDS.128 R128, [R2] ;  /* 0x0000000002807984 */ /* 0x000ea40000000c00 */
[----:B------:R-:W-:Y:S06]  /*17c20*/  BAR.SYNC.DEFER_BLOCKING 0x0 ;  /* 0x0000000000007b1d */ /* 0x000fec0000010000 */
[----:B------:R3:W-:Y:S02]  /*17c30*/  STSM.16.M88.4 [R0], R140 ;  /* 0x0000008c00007844 */ /* 0x0007e40000000200 */
[----:B------:R-:W-:Y:S01]  /*17c40*/  BAR.SYNC.DEFER_BLOCKING 0x0 ;  /* 0x0000000000007b1d */ /* 0x000fe20000010000 */
[----:B---3--:R-:W-:Y:S01]  /*17c50*/  IMAD.MOV.U32 R140, RZ, RZ, R16 ;  /* 0x000000ffff8c7224 */ /* 0x008fe200078e0010 */
[----:B------:R-:W-:Y:S01]  /*17c60*/  MOV R142, R28 ;  /* 0x0000001c008e7202 */ /* 0x000fe20000000f00 */
[----:B------:R-:W-:-:S02]  /*17c70*/  IMAD.MOV.U32 R141, RZ, RZ, R18 ;  /* 0x000000ffff8d7224 */ /* 0x000fc400078e0012 */
[----:B------:R-:W-:Y:S01]  /*17c80*/  IMAD.MOV.U32 R143, RZ, RZ, R30 ;  /* 0x000000ffff8f7224 */ /* 0x000fe200078e001e */
[----:B------:R-:W3:Y:S02]  /*17c90*/  LDS.128 R88, [R2] ;  /* 0x0000000002587984 */ /* 0x000ee40000000c00 */
[----:B------:R-:W-:Y:S06]  /*17ca0*/  BAR.SYNC.DEFER_BLOCKING 0x0 ;  /* 0x0000000000007b1d */ /* 0x000fec0000010000 */
[----:B------:R4:W-:Y:S02]  /*17cb0*/  STSM.16.M88.4 [R0], R144 ;  /* 0x0000009000007844 */ /* 0x0009e40000000200 */
[----:B------:R-:W-:Y:S01]  /*17cc0*/  BAR.SYNC.DEFER_BLOCKING 0x0 ;  /* 0x0000000000007b1d */ /* 0x000fe20000010000 */
[----:B----4-:R-:W-:Y:S01]  /*17cd0*/  IMAD.MOV.U32 R146, RZ, RZ, R85 ;  /* 0x000000ffff927224 */ /* 0x010fe200078e0055 */
[----:B------:R-:W-:Y:S01]  /*17ce0*/  MOV R145, R175 ;  /* 0x000000af00917202 */ /* 0x000fe20000000f00 */
[----:B------:R-:W-:-:S02]  /*17cf0*/  IMAD.MOV.U32 R147, RZ, RZ, R87 ;  /* 0x000000ffff937224 */ /* 0x000fc400078e0057 */
[----:B------:R-:W-:Y:S01]  /*17d00*/  IMAD.MOV.U32 R144, RZ, RZ, R173 ;  /* 0x000000ffff907224 */ /* 0x000fe200078e00ad */
[----:B------:R-:W4:Y:S02]  /*17d10*/  LDS.128 R24, [R2] ;  /* 0x0000000002187984 */ /* 0x000f240000000c00 */
[----:B------:R-:W-:Y:S06]  /*17d20*/  BAR.SYNC.DEFER_BLOCKING 0x0 ;  /* 0x0000000000007b1d */ /* 0x000fec0000010000 */
[----:B------:R-:W-:Y:S02]  /*17d30*/  STSM.16.M88.4 [R0], R132 ;  /* 0x0000008400007844 */ /* 0x000fe40000000200 */
[----:B------:R-:W-:Y:S06]  /*17d40*/  BAR.SYNC.DEFER_BLOCKING 0x0 ;  /* 0x0000000000007b1d */ /* 0x000fec0000010000 */
[----:B------:R-:W4:Y:S02]  /*17d50*/  LDS.128 R12, [R2] ;  /* 0x00000000020c7984 */ /* 0x000f240000000c00 */
[----:B------:R-:W-:Y:S06]  /*17d60*/  BAR.SYNC.DEFER_BLOCKING 0x0 ;  /* 0x0000000000007b1d */ /* 0x000fec0000010000 */
[----:B------:R5:W-:Y:S02]  /*17d70*/  STSM.16.M88.4 [R0], R136 ;  /* 0x0000008800007844 */ /* 0x000be40000000200 */
[----:B------:R-:W-:Y:S01]  /*17d80*/  BAR.SYNC.DEFER_BLOCKING 0x0 ;  /* 0x0000000000007b1d */ /* 0x000fe20000010000 */
[----:B-----5:R-:W-:Y:S01]  /*17d90*/  IMAD.MOV.U32 R138, RZ, RZ, R29 ;  /* 0x000000ffff8a7224 */ /* 0x020fe200078e001d */
[----:B------:R-:W-:Y:S01]  /*17da0*/  MOV R139, R31 ;  /* 0x0000001f008b7202 */ /* 0x000fe20000000f00 */
[----:B------:R-:W-:Y:S01]  /*17db0*/  IMAD.MOV.U32 R137, RZ, RZ, R19 ;  /* 0x000000ffff897224 */ /* 0x000fe200078e0013 */
[----:B------:R-:W-:-:S02]  /*17dc0*/  MOV R136, R17 ;  /* 0x0000001100887202 */ /* 0x000fc40000000f00 */
[----:B------:R-:W5:Y:S02]  /*17dd0*/  LDS.128 R132, [R2] ;  /* 0x0000000002847984 */ /* 0x000f640000000c00 */
[----:B------:R-:W-:Y:S06]  /*17de0*/  BAR.SYNC.DEFER_BLOCKING 0x0 ;  /* 0x0000000000007b1d */ /* 0x000fec0000010000 */
[----:B------:R1:W-:Y:S02]  /*17df0*/  STSM.16.M88.4 [R0], R140 ;  /* 0x0000008c00007844 */ /* 0x0003e40000000200 */
[----:B------:R-:W-:Y:S01]  /*17e00*/  BAR.SYNC.DEFER_BLOCKING 0x0 ;  /* 0x0000000000007b1d */ /* 0x000fe20000010000 */
[----:B-1----:R-:W-:Y:S01]  /*17e10*/  IMAD.MOV.U32 R140, RZ, RZ, R20 ;  /* 0x000000ffff8c7224 */ /* 0x002fe200078e0014 */
[----:B------:R-:W-:Y:S01]  /*17e20*/  MOV R141, R22 ;  /* 0x00000016008d7202 */ /* 0x000fe20000000f00 */
[----:B------:R-:W-:Y:S01]  /*17e30*/  IMAD.MOV.U32 R142, RZ, RZ, R40 ;  /* 0x000000ffff8e7224 */ /* 0x000fe200078e0028 */
[----:B------:R-:W-:Y:S01]  /*17e40*/  LEA R40, P6, R3, UR6, 0x2 ;  /* 0x0000000603287c11 */ /* 0x000fe2000f8c10ff */
[----:B------:R-:W-:Y:S01]  /*17e50*/  IMAD.MOV.U32 R143, RZ, RZ, R42 ;  /* 0x000000ffff8f7224 */ /* 0x000fe200078e002a */
[----:B------:R-:W1:Y:S02]  /*17e60*/  LDS.128 R84, [R2] ;  /* 0x0000000002547984 */ /* 0x000e640000000c00 */
[----:B------:R-:W-:Y:S06]  /*17e70*/  BAR.SYNC.DEFER_BLOCKING 0x0 ;  /* 0x0000000000007b1d */ /* 0x000fec0000010000 */
[----:B------:R2:W-:Y:S02]  /*17e80*/  STSM.16.M88.4 [R0], R144 ;  /* 0x0000009000007844 */ /* 0x0005e40000000200 */
[----:B------:R-:W-:Y:S01]  /*17e90*/  BAR.SYNC.DEFER_BLOCKING 0x0 ;  /* 0x0000000000007b1d */ /* 0x000fe20000010000 */
[----:B--2---:R-:W-:Y:S01]  /*17ea0*/  IMAD.MOV.U32 R146, RZ, RZ, R9 ;  /* 0x000000ffff927224 */ /* 0x004fe200078e0009 */
[----:B------:R-:W-:Y:S01]  /*17eb0*/  MOV R147, R11 ;  /* 0x0000000b00937202 */ /* 0x000fe20000000f00 */
[----:B------:R-:W-:Y:S01]  /*17ec0*/  IMAD.MOV.U32 R145, RZ, RZ, R95 ;  /* 0x000000ffff917224 */ /* 0x000fe200078e005f */
[----:B------:R-:W-:-:S02]  /*17ed0*/  MOV R144, R93 ;  /* 0x0000005d00907202 */ /* 0x000fc40000000f00 */
[----:B------:R-:W2:Y:S02]  /*17ee0*/  LDS.128 R28, [R2] ;  /* 0x00000000021c7984 */ /* 0x000ea40000000c00 */
[----:B------:R-:W-:Y:S06]  /*17ef0*/  BAR.SYNC.DEFER_BLOCKING 0x0 ;  /* 0x0000000000007b1d */ /* 0x000fec0000010000 */
[----:B------:R3:W-:Y:S02]  /*17f00*/  STSM.16.M88.4 [R0], R136 ;  /* 0x0000008800007844 */ /* 0x0007e40000000200 */
[----:B------:R-:W-:Y:S01]  /*17f10*/  BAR.SYNC.DEFER_BLOCKING 0x0 ;  /* 0x0000000000007b1d */ /* 0x000fe20000010000 */
[----:B---3--:R-:W-:-:S05]  /*17f20*/  IMAD R139, R7, UR26, RZ ;  /* 0x0000001a078b7c24 */ /* 0x008fca000f8e02ff */
[----:B------:R-:W3:Y:S02]  /*17f30*/  LDS.128 R16, [R2] ;  /* 0x0000000002107984 */ /* 0x000ee40000000c00 */
[----:B------:R-:W-:Y:S06]  /*17f40*/  BAR.SYNC.DEFER_BLOCKING 0x0 ;  /* 0x0000000000007b1d */ /* 0x000fec0000010000 */
[----:B------:R4:W-:Y:S02]  /*17f50*/  STSM.16.M88.4 [R0], R148 ;  /* 0x0000009400007844 */ /* 0x0009e40000000200 */
[----:B------:R-:W-:Y:S01]  /*17f60*/  BAR.SYNC.DEFER_BLOCKING 0x0 ;  /* 0x0000000000007b1d */ /* 0x000fe20000010000 */
[----:B----4-:R-:W-:Y:S01]  /*17f70*/  IMAD.MOV.U32 R148, RZ, RZ, R21 ;  /* 0x000000ffff947224 */ /* 0x010fe200078e0015 */
[----:B------:R-:W-:Y:S01]  /*17f80*/  MOV R150, R41 ;  /* 0x0000002900967202 */ /* 0x000fe20000000f00 */
[----:B------:R-:W-:Y:S01]  /*17f90*/  IMAD.MOV.U32 R149, RZ, RZ, R23 ;  /* 0x000000ffff957224 */ /* 0x000fe200078e0017 */
[----:B------:R-:W-:Y:S01]  /*17fa0*/  LEA.HI.X.SX32 R41, R3, UR7, 0x2, P6 ;  /* 0x0000000703297c11 */ /* 0x000fe2000b0f16ff */
[----:B------:R-:W-:Y:S01]  /*17fb0*/  IMAD.MOV.U32 R151, RZ, RZ, R43 ;  /* 0x000000ffff977224 */ /* 0x000fe200078e002b */
[----:B------:R-:W-:Y:S01]  /*17fc0*/  ISETP.LT.AND P6, PT, R193, UR20, !P5 ;  /* 0x00000014c1007c0c */ /* 0x000fe2000efc1270 */
[----:B------:R-:W-:Y:S01]  /*17fd0*/  IMAD.WIDE R42, R139, 0x4, R4 ;  /* 0x000000048b2a7825 */ /* 0x000fe200078e0204 */
[----:B------:R-:W-:Y:S01]  /*17fe0*/  ISETP.LT.AND P5, PT, R194, UR18, !P5 ;  /* 0x00000012c2007c0c */ /* 0x000fe2000efa1270 */
[----:B------:R-:W-:-:S02]  /*17ff0*/  ULDC.64 UR6, c[0x0][0x228] ;  /* 0x00008a0000067ab9 */ /* 0x000fc40000000a00 */
[C---:B------:R-:W-:Y:S01]  /*18000*/  IMAD.WIDE R136, R139.reuse, 0x4, R40 ;  /* 0x000000048b887825 */ /* 0x040fe200078e0228 */
[----:B------:R-:W4:Y:S03]  /*18010*/  LDS.128 R8, [R2] ;  /* 0x0000000002087984 */ /* 0x000f260000000c00 */
[----:B------:R-:W-:Y:S01]  /*18020*/  VIADD R139, R139, UR26 ;  /* 0x0000001a8b8b7c36 */ /* 0x000fe20008000000 */
[----:B------:R-:W-:Y:S03]  /*18030*/  BAR.SYNC.DEFER_BLOCKING 0x0 ;  /* 0x0000000000007b1d */ /* 0x000fe60000010000 */
[----:B------:R-:W-:-:S03]  /*18040*/  VIADD R3, R139, UR26 ;  /* 0x0000001a8b037c36 */ /* 0x000fc60008000000 */
[----:B------:R5:W-:Y:S02]  /*18050*/  STSM.16.M88.4 [R0], R140 ;  /* 0x0000008c00007844 */ /* 0x000be40000000200 */
[----:B------:R-:W-:Y:S01]  /*18060*/  BAR.SYNC.DEFER_BLOCKING 0x0 ;  /* 0x0000000000007b1d */ /* 0x000fe20000010000 */
[----:B-----5:R-:W-:-:S05]  /*18070*/  IMAD.WIDE R140, R3, 0x4, R4 ;  /* 0x00000004038c7825 */ /* 0x020fca00078e0204 */
        /* <DEDUP_REMOVED lines=8> */
[----:B-1----:R-:W-:-:S05]  /*18100*/  IADD3 R0, R7, 0x5, RZ ;  /* 0x0000000507007810 */ /* 0x002fca0007ffe0ff */
[----:B------:R1:W-:Y:S01]  /*18110*/  @P0 STG.E desc[UR8][R42.64], R32 ;  /* 0x000000202a000986 */ /* 0x0003e2000c101908 */
[----:B------:R-:W-:Y:S02]  /*18120*/  ISETP.LT.AND P0, PT, R193, UR24, !P4 ;  /* 0x00000018c1007c0c */ /* 0x000fe4000e701270 */
[----:B------:R-:W-:Y:S01]  /*18130*/  ISETP.LT.AND P4, PT, R194, UR22, !P4 ;  /* 0x00000016c2007c0c */ /* 0x000fe2000e781270 */
[----:B------:R2:W-:Y:S01]  /*18140*/  @P1 STG.E desc[UR8][R136.64], R36 ;  /* 0x0000002488001986 */ /* 0x0005e2000c101908 */
[----:B------:R-:W-:Y:S02]  /*18150*/  ISETP.GE.AND P1, PT, R0, R152, PT ;  /* 0x000000980000720c */ /* 0x000fe40003f26270 */
[----:B------:R-:W-:Y:S01]  /*18160*/  IADD3 R0, R7, 0x6, RZ ;  /* 0x0000000607007810 */ /* 0x000fe20007ffe0ff */
[----:B-1----:R-:W-:-:S04]  /*18170*/  IMAD.WIDE R42, R139, 0x4, R4 ;  /* 0x000000048b2a7825 */ /* 0x002fc800078e0204 */
[--C-:B------:R-:W-:Y:S02]  /*18180*/  IMAD.WIDE R138, R139, 0x4, R40.reuse ;  /* 0x000000048b8a7825 */ /* 0x100fe400078e0228 */
[----:B------:R1:W-:Y:S01]  /*18190*/  @P0 STG.E desc[UR8][R42.64], R44 ;  /* 0x0000002c2a000986 */ /* 0x0003e2000c101908 */
[-C--:B------:R-:W-:Y:S01]  /*181a0*/  ISETP.GE.AND P0, PT, R0, R152.reuse, PT ;  /* 0x000000980000720c */ /* 0x080fe20003f06270 */
[--C-:B--2---:R-:W-:Y:S02]  /*181b0*/  IMAD.WIDE R136, R3, 0x4, R40.reuse ;  /* 0x0000000403887825 */ /* 0x104fe400078e0228 */
[----:B------:R-:W-:Y:S01]  /*181c0*/  @P4 STG.E desc[UR8][R138.64], R48 ;  /* 0x000000308a004986 */ /* 0x000fe2000c101908 */
[----:B------:R-:W-:Y:S01]  /*181d0*/  ISETP.LT.AND P4, PT, R193, UR12, !P2 ;  /* 0x0000000cc1007c0c */ /* 0x000fe2000d781270 */
[----:B------:R-:W-:Y:S01]  /*181e0*/  ULDC UR12, c[0x0][0x228] ;  /* 0x00008a00000c7ab9 */ /* 0x000fe20000000800 */
[----:B------:R-:W-:Y:S01]  /*181f0*/  VIADD R3, R3, UR26 ;  /* 0x0000001a03037c36 */ /* 0x000fe20008000000 */
[----:B------:R2:W-:Y:S01]  /*18200*/  @P6 STG.E desc[UR8][R140.64], R33 ;  /* 0x000000218c006986 */ /* 0x0005e2000c101908 */
[----:B------:R-:W-:Y:S01]  /*18210*/  ISETP.LT.AND P6, PT, R193, UR16, !P3 ;  /* 0x00000010c1007c0c */ /* 0x000fe2000dfc1270 */
[----:B------:R-:W-:Y:S01]  /*18220*/  VIADD R0, R7, 0x7 ;  /* 0x0000000707007836 */ /* 0x000fe20000000000 */
[C---:B------:R-:W-:Y:S01]  /*18230*/  ISETP.LT.AND P3, PT, R194.reuse, UR14, !P3 ;  /* 0x0000000ec2007c0c */ /* 0x040fe2000df61270 */
[----:B-1----:R-:W-:Y:S01]  /*18240*/  IMAD.WIDE R42, R3, 0x4, R40 ;  /* 0x00000004032a7825 */ /* 0x002fe200078e0228 */
[----:B------:R1:W-:Y:S01]  /*18250*/  @P5 STG.E desc[UR8][R136.64], R37 ;  /* 0x0000002588005986 */ /* 0x0003e2000c101908 */
[----:B------:R-:W-:Y:S01]  /*18260*/  ISETP.LT.AND P2, PT, R194, UR10, !P2 ;  /* 0x0000000ac2007c0c */ /* 0x000fe2000d741270 */
[----:B------:R-:W-:Y:S01]  /*18270*/  ULDC UR10, c[0x0][0x228] ;  /* 0x00008a00000a7ab9 */ /* 0x000fe20000000800 */
[----:B------:R-:W-:Y:S01]  /*18280*/  ISETP.GE.AND P5, PT, R0, R152, PT ;  /* 0x000000980000720c */ /* 0x000fe20003fa6270 */
[----:B------:R-:W-:Y:S01]  /*18290*/  VIADD R0, R7, 0x8 ;  /* 0x0000000807007836 */ /* 0x000fe20000000000 */
[C---:B--2---:R-:W-:Y:S01]  /*182a0*/  IADD3 R141, R3.reuse, UR26, RZ ;  /* 0x0000001a038d7c10 */ /* 0x044fe2000fffe0ff */
[----:B------:R-:W-:-:S04]  /*182b0*/  IMAD.WIDE R32, R3, 0x4, R4 ;  /* 0x0000000403207825 */ /* 0x000fc800078e0204 */
[C---:B------:R-:W-:Y:S01]  /*182c0*/  IMAD.WIDE R138, R141.reuse, 0x4, R4 ;  /* 0x000000048d8a7825 */ /* 0x040fe200078e0204 */
[----:B------:R2:W-:Y:S01]  /*182d0*/  @P6 STG.E desc[UR8][R32.64], R45 ;  /* 0x0000002d20006986 */ /* 0x0005e2000c101908 */
[----:B------:R-:W-:Y:S02]  /*182e0*/  ISETP.GE.AND P6, PT, R0, R152, PT ;  /* 0x000000980000720c */ /* 0x000fe40003fc6270 */
[C---:B-1----:R-:W-:Y:S01]  /*182f0*/  IMAD.WIDE R36, R141.reuse, 0x4, R40 ;  /* 0x000000048d247825 */ /* 0x042fe200078e0228 */
[----:B------:R1:W-:Y:S01]  /*18300*/  @P3 STG.E desc[UR8][R42.64], R49 ;  /* 0x000000312a003986 */ /* 0x0003e2000c101908 */
[----:B------:R-:W-:Y:S02]  /*18310*/  IADD3 R141, R141, UR26, RZ ;  /* 0x0000001a8d8d7c10 */ /* 0x000fe4000fffe0ff */
[C---:B------:R-:W-:Y:S01]  /*18320*/  ISETP.LT.AND P3, PT, R193.reuse, UR30, !P0 ;  /* 0x0000001ec1007c0c */ /* 0x040fe2000c761270 */
[----:B------:R-:W-:Y:S01]  /*18330*/  @P4 STG.E desc[UR8][R138.64], R34 ;  /* 0x000000228a004986 */ /* 0x000fe2000c101908 */
[----:B------:R-:W-:Y:S01]  /*18340*/  ISETP.LT.AND P4, PT, R193, UR6, !P1 ;  /* 0x00000006c1007c0c */ /* 0x000fe2000cf81270 */
[C---:B------:R-:W-:Y:S01]  /*18350*/  VIADD R3, R141.reuse, UR26 ;  /* 0x0000001a8d037c36 */ /* 0x040fe20008000000 */
[C---:B------:R-:W-:Y:S01]  /*18360*/  ISETP.LT.AND P1, PT, R194.reuse, UR28, !P1 ;  /* 0x0000001cc2007c0c */ /* 0x040fe2000cf21270 */
[C---:B--2---:R-:W-:Y:S01]  /*18370*/  IMAD.WIDE R32, R141.reuse, 0x4, R4 ;  /* 0x000000048d207825 */ /* 0x044fe200078e0204 */
[----:B------:R2:W-:Y:S01]  /*18380*/  @P2 STG.E desc[UR8][R36.64], R38 ;  /* 0x0000002624002986 */ /* 0x0005e2000c101908 */
[----:B------:R-:W-:Y:S01]  /*18390*/  ISETP.LT.AND P0, PT, R194, UR4, !P0 ;  /* 0x00000004c2007c0c */ /* 0x000fe2000c701270 */
[----:B------:R-:W-:Y:S01]  /*183a0*/  ULDC UR4, c[0x0][0x228] ;  /* 0x00008a0000047ab9 */ /* 0x000fe20000000800 */
[----:B-1----:R-:W-:Y:S01]  /*183b0*/  IMAD.WIDE R42, R141, 0x4, R40 ;  /* 0x000000048d2a7825 */ /* 0x002fe200078e0228 */
[----:B------:R-:W-:-:S03]  /*183c0*/  ULDC UR6, c[0x0][0x228] ;  /* 0x00008a0000067ab9 */ /* 0x000fc60000000800 */
[----:B------:R-:W-:Y:S02]  /*183d0*/  IMAD.WIDE R44, R3, 0x4, R4 ;  /* 0x00000004032c7825 */ /* 0x000fe400078e0204 */
[----:B------:R1:W-:Y:S02]  /*183e0*/  @P4 STG.E desc[UR8][R32.64], R46 ;  /* 0x0000002e20004986 */ /* 0x0003e4000c101908 */
[----:B------:R-:W-:Y:S02]  /*183f0*/  VIADD R0, R7, 0x9 ;  /* 0x0000000907007836 */ /* 0x000fe40000000000 */
[----:B------:R-:W-:Y:S01]  /*18400*/  @P1 STG.E desc[UR8][R42.64], R50 ;  /* 0x000000322a001986 */ /* 0x000fe2000c101908 */
[----:B------:R-:W-:Y:S01]  /*18410*/  ISETP.LT.AND P1, PT, R193, UR4, !P5 ;  /* 0x00000004c1007c0c */ /* 0x000fe2000ef21270 */
[----:B------:R-:W-:Y:S01]  /*18420*/  ULDC UR4, c[0x0][0x228] ;  /* 0x00008a0000047ab9 */ /* 0x000fe20000000800 */
[C---:B--2---:R-:W-:Y:S01]  /*18430*/  IMAD.WIDE R36, R3.reuse, 0x4, R40 ;  /* 0x0000000403247825 */ /* 0x044fe200078e0228 */
[----:B------:R2:W-:Y:S01]  /*18440*/  @P3 STG.E desc[UR8][R44.64], R35 ;  /* 0x000000232c003986 */ /* 0x0005e2000c101908 */
[----:B------:R-:W-:-:S02]  /*18450*/  IADD3 R3, R3, UR26, RZ ;  /* 0x0000001a03037c10 */ /* 0x000fc4000fffe0ff */
[----:B------:R-:W-:Y:S01]  /*18460*/  ISETP.LT.AND P5, PT, R194, UR6, !P5 ;  /* 0x00000006c2007c0c */ /* 0x000fe2000efa1270 */
[----:B------:R3:W-:Y:S01]  /*18470*/  @P0 STG.E desc[UR8][R36.64], R39 ;  /* 0x0000002724000986 */ /* 0x0007e2000c101908 */
[----:B------:R-:W-:Y:S01]  /*18480*/  ISETP.LT.AND P3, PT, R193, UR4, !P6 ;  /* 0x00000004c1007c0c */ /* 0x000fe2000f761270 */
[----:B-1----:R-:W-:Y:S01]  /*18490*/  IMAD.WIDE R32, R3, 0x4, R4 ;  /* 0x0000000403207825 */ /* 0x002fe200078e0204 */
[-C--:B------:R-:W-:Y:S01]  /*184a0*/  ISETP.GE.AND P2, PT, R0, R152.reuse, PT ;  /* 0x000000980000720c */ /* 0x080fe20003f46270 */
[----:B------:R-:W-:Y:S01]  /*184b0*/  ULDC UR4, c[0x0][0x228] ;  /* 0x00008a0000047ab9 */ /* 0x000fe20000000800 */
[----:B------:R-:W-:Y:S01]  /*184c0*/  ULDC UR6, c[0x0][0x228] ;  /* 0x00008a0000067ab9 */ /* 0x000fe20000000800 */
[----:B------:R-:W-:Y:S01]  /*184d0*/  VIADD R0, R7, 0xa ;  /* 0x0000000a07007836 */ /* 0x000fe20000000000 */
[----:B------:R1:W-:Y:S01]  /*184e0*/  @P1 STG.E desc[UR8][R32.64], R47 ;  /* 0x0000002f20001986 */ /* 0x0003e2000c101908 */
[C---:B--2---:R-:W-:Y:S01]  /*184f0*/  VIADD R45, R3.reuse, UR26 ;  /* 0x0000001a032d7c36 */ /* 0x044fe20008000000 */
[----:B------:R-:W-:Y:S01]  /*18500*/  ISETP.LT.AND P6, PT, R194, UR4, !P6 ;  /* 0x00000004c2007c0c */ /* 0x000fe2000f7c1270 */
[----:B------:R-:W-:Y:S01]  /*18510*/  IMAD.WIDE R34, R3, 0x4, R40 ;  /* 0x0000000403227825 */ /* 0x000fe200078e0228 */
[----:B------:R-:W-:Y:S01]  /*18520*/  ISETP.GE.AND P4, PT, R0, R152, PT ;  /* 0x000000980000720c */ /* 0x000fe20003f86270 */
[----:B------:R-:W-:-:S02]  /*18530*/  ULDC UR4, c[0x0][0x228] ;  /* 0x00008a0000047ab9 */ /* 0x000fc40000000800 */
[----:B------:R-:W-:Y:S01]  /*18540*/  IMAD.WIDE R42, R45, 0x4, R4 ;  /* 0x000000042d2a7825 */ /* 0x000fe200078e0204 */
[----:B------:R2:W-:Y:S01]  /*18550*/  @P5 STG.E desc[UR8][R34.64], R51 ;  /* 0x0000003322005986 */ /* 0x0005e2000c101908 */
[----:B------:R-:W-:Y:S01]  /*18560*/  ISETP.LT.AND P5, PT, R193, UR10, !P4 ;  /* 0x0000000ac1007c0c */ /* 0x000fe2000e7a1270 */
[----:B------:R-:W-:Y:S01]  /*18570*/  ULDC UR10, c[0x0][0x228] ;  /* 0x00008a00000a7ab9 */ /* 0x000fe20000000800 */
[----:B---3--:R-:W-:Y:S01]  /*18580*/  VIADD R37, R45, UR26 ;  /* 0x0000001a2d257c36 */ /* 0x008fe20008000000 */
[----:B------:R3:W-:Y:S01]  /*18590*/  @P3 STG.E desc[UR8][R42.64], R56 ;  /* 0x000000382a003986 */ /* 0x0007e2000c101908 */
[----:B------:R-:W-:Y:S01]  /*185a0*/  ISETP.LT.AND P3, PT, R193, UR4, !P2 ;  /* 0x00000004c1007c0c */ /* 0x000fe2000d761270 */
[----:B-1----:R-:W-:Y:S01]  /*185b0*/  IMAD.WIDE R32, R45, 0x4, R40 ;  /* 0x000000042d207825 */ /* 0x002fe200078e0228 */
[C---:B------:R-:W-:Y:S01]  /*185c0*/  ISETP.LT.AND P2, PT, R194.reuse, UR6, !P2 ;  /* 0x00000006c2007c0c */ /* 0x040fe2000d741270 */
[----:B------:R-:W-:Y:S01]  /*185d0*/  ULDC UR4, c[0x0][0x228] ;  /* 0x00008a0000047ab9 */ /* 0x000fe20000000800 */
[----:B------:R-:W-:Y:S01]  /*185e0*/  ISETP.LT.AND P4, PT, R194, UR12, !P4 ;  /* 0x0000000cc2007c0c */ /* 0x000fe2000e781270 */
[----:B------:R-:W-:Y:S01]  /*185f0*/  VIADD R0, R7, 0xb ;  /* 0x0000000b07007836 */ /* 0x000fe20000000000 */
[C---:B------:R-:W-:Y:S01]  /*18600*/  IADD3 R3, R37.reuse, UR26, RZ ;  /* 0x0000001a25037c10 */ /* 0x040fe2000fffe0ff */
[C---:B--2---:R-:W-:Y:S01]  /*18610*/  IMAD.WIDE R34, R37.reuse, 0x4, R4 ;  /* 0x0000000425227825 */ /* 0x044fe200078e0204 */
[----:B------:R1:W-:Y:S01]  /*18620*/  @P6 STG.E desc[UR8][R32.64], R52 ;  /* 0x0000003420006986 */ /* 0x0003e2000c101908 */
[----:B------:R-:W-:Y:S01]  /*18630*/  ULDC UR6, c[0x0][0x228] ;  /* 0x00008a0000067ab9 */ /* 0x000fe20000000800 */
[-C--:B------:R-:W-:Y:S01]  /*18640*/  ISETP.GE.AND P0, PT, R0, R152.reuse, PT ;  /* 0x000000980000720c */ /* 0x080fe20003f06270 */
[----:B------:R-:W-:Y:S01]  /*18650*/  IMAD.WIDE R36, R37, 0x4, R40 ;  /* 0x0000000425247825 */ /* 0x000fe200078e0228 */
[----:B------:R-:W-:Y:S01]  /*18660*/  IADD3 R0, R7, 0xc, RZ ;  /* 0x0000000c07007810 */ /* 0x000fe20007ffe0ff */
[----:B------:R2:W-:Y:S02]  /*18670*/  @P3 STG.E desc[UR8][R34.64], R60 ;  /* 0x0000003c22003986 */ /* 0x0005e4000c101908 */
[C---:B------:R-:W-:Y:S01]  /*18680*/  IMAD.WIDE R38, R3.reuse, 0x4, R4 ;  /* 0x0000000403267825 */ /* 0x040fe200078e0204 */
[-C--:B------:R-:W-:Y:S01]  /*18690*/  ISETP.GE.AND P1, PT, R0, R152.reuse, PT ;  /* 0x000000980000720c */ /* 0x080fe20003f26270 */
[----:B------:R-:W-:Y:S02]  /*186a0*/  @P2 STG.E desc[UR8][R36.64], R64 ;  /* 0x0000004024002986 */ /* 0x000fe4000c101908 */
[C---:B---3--:R-:W-:Y:S01]  /*186b0*/  IMAD.WIDE R42, R3.reuse, 0x4, R40 ;  /* 0x00000004032a7825 */ /* 0x048fe200078e0228 */
[----:B------:R-:W-:Y:S01]  /*186c0*/  IADD3 R3, R3, UR26, RZ ;  /* 0x0000001a03037c10 */ /* 0x000fe2000fffe0ff */
[----:B------:R-:W-:Y:S01]  /*186d0*/  @P5 STG.E desc[UR8][R38.64], R57 ;  /* 0x0000003926005986 */ /* 0x000fe2000c101908 */
[----:B------:R-:W-:Y:S01]  /*186e0*/  ISETP.LT.AND P5, PT, R193, UR6, !P1 ;  /* 0x00000006c1007c0c */ /* 0x000fe2000cfa1270 */
[----:B------:R-:W-:Y:S01]  /*186f0*/  VIADD R0, R7, 0xd ;  /* 0x0000000d07007836 */ /* 0x000fe20000000000 */
[----:B------:R-:W-:Y:S01]  /*18700*/  ULDC UR6, c[0x0][0x228] ;  /* 0x00008a0000067ab9 */ /* 0x000fe20000000800 */
[----:B------:R3:W-:Y:S01]  /*18710*/  @P4 STG.E desc[UR8][R42.64], R53 ;  /* 0x000000352a004986 */ /* 0x0007e2000c101908 */
[----:B------:R-:W-:Y:S01]  /*18720*/  ISETP.LT.AND P4, PT, R193, UR4, !P0 ;  /* 0x00000004c1007c0c */ /* 0x000fe2000c781270 */
[----:B------:R-:W-:Y:S01]  /*18730*/  ULDC UR4, c[0x0][0x228] ;  /* 0x00008a0000047ab9 */ /* 0x000fe20000000800 */
[C---:B-1----:R-:W-:Y:S01]  /*18740*/  IMAD.WIDE R32, R3.reuse, 0x4, R4 ;  /* 0x0000000403207825 */ /* 0x042fe200078e0204 */
[----:B------:R-:W-:Y:S01]  /*18750*/  ISETP.LT.AND P0, PT, R194, UR4, !P0 ;  /* 0x00000004c2007c0c */ /* 0x000fe2000c701270 */
[----:B------:R-:W-:Y:S01]  /*18760*/  ULDC UR4, c[0x0][0x228] ;  /* 0x00008a0000047ab9 */ /* 0x000fe20000000800 */
[----:B------:R-:W-:Y:S01]  /*18770*/  ISETP.GE.AND P6, PT, R0, R152, PT ;  /* 0x000000980000720c */ /* 0x000fe20003fc6270 */
[----:B--2---:R-:W-:Y:S01]  /*18780*/  IMAD.WIDE R34, R3, 0x4, R40 ;  /* 0x0000000403227825 */ /* 0x004fe200078e0228 */
[----:B------:R-:W-:Y:S01]  /*18790*/  ISETP.LT.AND P1, PT, R194, UR4, !P1 ;  /* 0x00000004c2007c0c */ /* 0x000fe2000cf21270 */
[----:B------:R-:W-:-:S02]  /*187a0*/  ULDC UR4, c[0x0][0x228] ;  /* 0x00008a0000047ab9 */ /* 0x000fc40000000800 */
[----:B------:R-:W-:Y:S02]  /*187b0*/  VIADD R0, R7, 0xe ;  /* 0x0000000e07007836 */ /* 0x000fe40000000000 */
[----:B---3--:R-:W-:Y:S01]  /*187c0*/  VIADD R43, R3, UR26 ;  /* 0x0000001a032b7c36 */ /* 0x008fe20008000000 */
[----:B------:R1:W-:Y:S02]  /*187d0*/  @P4 STG.E desc[UR8][R32.64], R61 ;  /* 0x0000003d20004986 */ /* 0x0003e4000c101908 */
[-C--:B------:R-:W-:Y:S01]  /*187e0*/  ISETP.GE.AND P3, PT, R0, R152.reuse, PT ;  /* 0x000000980000720c */ /* 0x080fe20003f66270 */
[----:B------:R-:W-:Y:S01]  /*187f0*/  IMAD.WIDE R36, R43, 0x4, R4 ;  /* 0x000000042b247825 */ /* 0x000fe200078e0204 */
[----:B------:R2:W-:Y:S01]  /*18800*/  @P0 STG.E desc[UR8][R34.64], R65 ;  /* 0x0000004122000986 */ /* 0x0005e2000c101908 */
[----:B------:R-:W-:Y:S01]  /*18810*/  ISETP.LT.AND P0, PT, R193, UR4, !P6 ;  /* 0x00000004c1007c0c */ /* 0x000fe2000f701270 */
[----:B------:R-:W-:Y:S01]  /*18820*/  ULDC UR4, c[0x0][0x228] ;  /* 0x00008a0000047ab9 */ /* 0x000fe20000000800 */
[----:B------:R-:W-:Y:S01]  /*18830*/  IMAD.WIDE R38, R43, 0x4, R40 ;  /* 0x000000042b267825 */ /* 0x000fe200078e0228 */
[----:B------:R-:W-:Y:S01]  /*18840*/  ISETP.LT.AND P6, PT, R194, UR4, !P6 ;  /* 0x00000004c2007c0c */ /* 0x000fe2000f7c1270 */
[----:B------:R3:W-:Y:S01]  /*18850*/  @P5 STG.E desc[UR8][R36.64], R58 ;  /* 0x0000003a24005986 */ /* 0x0007e2000c101908 */
[----:B------:R-:W-:Y:S01]  /*18860*/  ULDC UR4, c[0x0][0x228] ;  /* 0x00008a0000047ab9 */ /* 0x000fe20000000800 */
[----:B------:R-:W-:Y:S01]  /*18870*/  VIADD R0, R7, 0xf ;  /* 0x0000000f07007836 */ /* 0x000fe20000000000 */
[----:B------:R-:W-:Y:S01]  /*18880*/  IADD3 R43, R43, UR26, RZ ;  /* 0x0000001a2b2b7c10 */ /* 0x000fe2000fffe0ff */
[----:B------:R-:W-:Y:S01]  /*18890*/  @P1 STG.E desc[UR8][R38.64], R54 ;  /* 0x0000003626001986 */ /* 0x000fe2000c101908 */
[----:B------:R-:W-:Y:S01]  /*188a0*/  ISETP.LT.AND P1, PT, R193, UR4, !P3 ;  /* 0x00000004c1007c0c */ /* 0x000fe2000df21270 */
[----:B------:R-:W-:Y:S01]  /*188b0*/  ULDC UR4, c[0x0][0x228] ;  /* 0x00008a0000047ab9 */ /* 0x000fe20000000800 */
[C---:B------:R-:W-:Y:S01]  /*188c0*/  IADD3 R3, R43.reuse, UR26, RZ ;  /* 0x0000001a2b037c10 */ /* 0x040fe2000fffe0ff */
[----:B-1----:R-:W-:Y:S01]  /*188d0*/  IMAD.WIDE R32, R43, 0x4, R4 ;  /* 0x000000042b207825 */ /* 0x002fe200078e0204 */
[----:B------:R-:W-:-:S02]  /*188e0*/  ISETP.GE.AND P2, PT, R0, R152, PT ;  /* 0x000000980000720c */ /* 0x000fc40003f46270 */
[----:B------:R-:W-:Y:S01]  /*188f0*/  ISETP.LT.AND P3, PT, R194, UR4, !P3 ;  /* 0x00000004c2007c0c */ /* 0x000fe2000df61270 */
[----:B------:R-:W-:Y:S01]  /*18900*/  VIADD R0, R7, 0x10 ;  /* 0x0000001007007836 */ /* 0x000fe20000000000 */
[----:B------:R1:W-:Y:S01]  /*18910*/  @P0 STG.E desc[UR8][R32.64], R62 ;  /* 0x0000003e20000986 */ /* 0x0003e2000c101908 */
[----:B--2---:R-:W-:Y:S01]  /*18920*/  IMAD.WIDE R34, R43, 0x4, R40 ;  /* 0x000000042b227825 */ /* 0x004fe200078e0228 */
[----:B------:R-:W-:Y:S01]  /*18930*/  ULDC UR4, c[0x0][0x228] ;  /* 0x00008a0000047ab9 */ /* 0x000fe20000000800 */
[----:B------:R-:W-:Y:S02]  /*18940*/  ISETP.GE.AND P0, PT, R6, UR29, PT ;  /* 0x0000001d06007c0c */ /* 0x000fe4000bf06270 */
[----:B---3--:R-:W-:Y:S01]  /*18950*/  IMAD.WIDE R36, R3, 0x4, R4 ;  /* 0x0000000403247825 */ /* 0x008fe200078e0204 */
[-C--:B------:R-:W-:Y:S01]  /*18960*/  ISETP.GE.AND P4, PT, R0, R152.reuse, PT ;  /* 0x000000980000720c */ /* 0x080fe20003f86270 */
[----:B------:R2:W-:Y:S01]  /*18970*/  @P6 STG.E desc[UR8][R34.64], R66 ;  /* 0x0000004222006986 */ /* 0x0005e2000c101908 */
[C---:B------:R-:W-:Y:S01]  /*18980*/  IADD3 R6, R7.reuse, 0x38, RZ ;  /* 0x0000003807067810 */ /* 0x040fe20007ffe0ff */
[----:B------:R-:W-:Y:S01]  /*18990*/  VIADD R0, R7, 0x11 ;  /* 0x0000001107007836 */ /* 0x000fe20000000000 */
[C---:B------:R-:W-:Y:S01]  /*189a0*/  ISETP.LT.AND P6, PT, R193.reuse, UR10, !P4 ;  /* 0x0000000ac1007c0c */ /* 0x040fe2000e7c1270 */
[----:B------:R3:W-:Y:S01]  /*189b0*/  @P1 STG.E desc[UR8][R36.64], R59 ;  /* 0x0000003b24001986 */ /* 0x0007e2000c101908 */
[----:B------:R-:W-:Y:S01]  /*189c0*/  ISETP.LT.AND P1, PT, R193, UR4, !P2 ;  /* 0x00000004c1007c0c */ /* 0x000fe2000d721270 */
[----:B-1----:R-:W-:Y:S01]  /*189d0*/  IMAD.WIDE R32, R3, 0x4, R40 ;  /* 0x0000000403207825 */ /* 0x002fe200078e0228 */
[----:B------:R-:W-:Y:S01]  /*189e0*/  ISETP.GE.AND P5, PT, R0, R152, PT ;  /* 0x000000980000720c */ /* 0x000fe20003fa6270 */
[----:B------:R-:W-:Y:S01]  /*189f0*/  ULDC UR4, c[0x0][0x22c] ;  /* 0x00008b0000047ab9 */ /* 0x000fe20000000800 */
[----:B------:R-:W-:Y:S01]  /*18a00*/  ISETP.LT.AND P2, PT, R194, UR6, !P2 ;  /* 0x00000006c2007c0c */ /* 0x000fe2000d741270 */
[----:B------:R-:W-:Y:S01]  /*18a10*/  VIADD R0, R7, 0x12 ;  /* 0x0000001207007836 */ /* 0x000fe20000000000 */
[----:B------:R1:W-:Y:S01]  /*18a20*/  @P3 STG.E desc[UR8][R32.64], R55 ;  /* 0x0000003720003986 */ /* 0x0003e2000c101908 */
[----:B------:R-:W-:Y:S01]  /*18a30*/  VIADD R39, R3, UR26 ;  /* 0x0000001a03277c36 */ /* 0x000fe20008000000 */
[----:B------:R-:W-:Y:S01]  /*18a40*/  ULDC UR6, c[0x0][0x228] ;  /* 0x00008a0000067ab9 */ /* 0x000fe20000000800 */
[----:B------:R-:W-:Y:S01]  /*18a50*/  ULDC UR10, c[0x0][0x228] ;  /* 0x00008a00000a7ab9 */ /* 0x000fe20000000800 */
[----:B------:R-:W-:Y:S01]  /*18a60*/  ISETP.GE.AND P3, PT, R0, UR4, PT ;  /* 0x0000000400007c0c */ /* 0x000fe2000bf66270 */
[C---:B--2---:R-:W-:Y:S01]  /*18a70*/  IMAD.WIDE R34, R39.reuse, 0x4, R4 ;  /* 0x0000000427227825 */ /* 0x044fe200078e0204 */
[----:B------:R-:W-:Y:S01]  /*18a80*/  ISETP.LT.AND P4, PT, R194, UR6, !P4 ;  /* 0x00000006c2007c0c */ /* 0x000fe2000e781270 */
[----:B------:R-:W-:Y:S01]  /*18a90*/  ULDC UR4, c[0x0][0x22c] ;  /* 0x00008b0000047ab9 */ /* 0x000fe20000000800 */
[----:B------:R-:W-:Y:S01]  /*18aa0*/  IADD3 R3, R39, UR26, RZ ;  /* 0x0000001a27037c10 */ /* 0x000fe2000fffe0ff */
[----:B------:R-:W-:Y:S01]  /*18ab0*/  VIADD R0, R7, 0x13 ;  /* 0x0000001307007836 */ /* 0x000fe20000000000 */
[----:B------:R2:W-:Y:S01]  /*18ac0*/  @P1 STG.E desc[UR8][R34.64], R63 ;  /* 0x0000003f22001986 */ /* 0x0005e2000c101908 */
[----:B---3--:R-:W-:Y:S01]  /*18ad0*/  IMAD.WIDE R36, R39, 0x4, R40 ;  /* 0x0000000427247825 */ /* 0x008fe200078e0228 */
[----:B------:R-:W-:-:S02]  /*18ae0*/  ULDC UR6, c[0x0][0x228] ;  /* 0x00008a0000067ab9 */ /* 0x000fc40000000800 */
[----:B------:R-:W-:Y:S01]  /*18af0*/  ISETP.GE.AND P1, PT, R0, UR4, PT ;  /* 0x0000000400007c0c */ /* 0x000fe2000bf26270 */
[----:B------:R-:W-:Y:S01]  /*18b00*/  ULDC UR4, c[0x0][0x228] ;  /* 0x00008a0000047ab9 */ /* 0x000fe20000000800 */
[----:B------:R3:W-:Y:S01]  /*18b10*/  @P2 STG.E desc[UR8][R36.64], R67 ;  /* 0x0000004324002986 */ /* 0x0007e2000c101908 */
[----:B------:R-:W-:Y:S01]  /*18b20*/  IMAD.WIDE R38, R3, 0x4, R4 ;  /* 0x0000000403267825 */ /* 0x000fe200078e0204 */
[----:B------:R-:W-:Y:S01]  /*18b30*/  ISETP.LT.AND P2, PT, R193, UR4, !P5 ;  /* 0x00000004c1007c0c */ /* 0x000fe2000ef41270 */
[----:B------:R-:W-:Y:S01]  /*18b40*/  ULDC UR4, c[0x0][0x22c] ;  /* 0x00008b0000047ab9 */ /* 0x000fe20000000800 */
[----:B------:R-:W-:Y:S01]  /*18b50*/  ISETP.LT.AND P5, PT, R194, UR6, !P5 ;  /* 0x00000006c2007c0c */ /* 0x000fe2000efa1270 */
[C---:B-1----:R-:W-:Y:S01]  /*18b60*/  IMAD.WIDE R32, R3.reuse, 0x4, R40 ;  /* 0x0000000403207825 */ /* 0x042fe200078e0228 */
[----:B------:R-:W-:Y:S01]  /*18b70*/  IADD3 R3, R3, UR26, RZ ;  /* 0x0000001a03037c10 */ /* 0x000fe2000fffe0ff */
[----:B------:R1:W-:Y:S01]  /*18b80*/  @P6 STG.E desc[UR8][R38.64], R72 ;  /* 0x0000004826006986 */ /* 0x0003e2000c101908 */
[----:B------:R-:W-:Y:S01]  /*18b90*/  ISETP.LT.AND P6, PT, R193, UR10, !P3 ;  /* 0x0000000ac1007c0c */ /* 0x000fe2000dfc1270 */
[----:B------:R-:W-:Y:S01]  /*18ba0*/  VIADD R0, R7, 0x14 ;  /* 0x0000001407007836 */ /* 0x000fe20000000000 */
[----:B------:R-:W-:Y:S01]  /*18bb0*/  ULDC UR6, c[0x0][0x228] ;  /* 0x00008a0000067ab9 */ /* 0x000fe20000000800 */
[----:B------:R4:W-:Y:S01]  /*18bc0*/  @P4 STG.E desc[UR8][R32.64], R68 ;  /* 0x0000004420004986 */ /* 0x0009e2000c101908 */
[----:B--2---:R-:W-:Y:S01]  /*18bd0*/  IMAD.WIDE R34, R3, 0x4, R4 ;  /* 0x0000000403227825 */ /* 0x004fe200078e0204 */
[----:B------:R-:W-:Y:S01]  /*18be0*/  ULDC UR10, c[0x0][0x228] ;  /* 0x00008a00000a7ab9 */ /* 0x000fe20000000800 */
[----:B------:R-:W-:Y:S01]  /*18bf0*/  ISETP.GE.AND P4, PT, R0, UR4, PT ;  /* 0x0000000400007c0c */ /* 0x000fe2000bf86270 */
[----:B------:R-:W-:Y:S01]  /*18c00*/  ULDC UR4, c[0x0][0x22c] ;  /* 0x00008b0000047ab9 */ /* 0x000fe20000000800 */
[----:B------:R-:W-:Y:S01]  /*18c10*/  VIADD R0, R7, 0x15 ;  /* 0x0000001507007836 */ /* 0x000fe20000000000 */
[----:B------:R2:W-:Y:S01]  /*18c20*/  @P2 STG.E desc[UR8][R34.64], R76 ;  /* 0x0000004c22002986 */ /* 0x0005e2000c101908 */
[----:B------:R-:W-:-:S02]  /*18c30*/  VIADD R43, R3, UR26 ;  /* 0x0000001a032b7c36 */ /* 0x000fc40008000000 */
[----:B---3--:R-:W-:Y:S01]  /*18c40*/  IMAD.WIDE R36, R3, 0x4, R40 ;  /* 0x0000000403247825 */ /* 0x008fe200078e0228 */
[----:B------:R-:W-:Y:S01]  /*18c50*/  ISETP.GE.AND P2, PT, R0, UR4, PT ;  /* 0x0000000400007c0c */ /* 0x000fe2000bf46270 */
[----:B------:R-:W-:Y:S01]  /*18c60*/  ULDC UR4, c[0x0][0x228] ;  /* 0x00008a0000047ab9 */ /* 0x000fe20000000800 */
[----:B------:R-:W-:Y:S01]  /*18c70*/  IADD3 R0, R7, 0x16, RZ ;  /* 0x0000001607007810 */ /* 0x000fe20007ffe0ff */
[C---:B-1----:R-:W-:Y:S01]  /*18c80*/  IMAD.WIDE R38, R43.reuse, 0x4, R4 ;  /* 0x000000042b267825 */ /* 0x042fe200078e0204 */
[----:B------:R-:W-:Y:S01]  /*18c90*/  ISETP.LT.AND P3, PT, R194, UR4, !P3 ;  /* 0x00000004c2007c0c */ /* 0x000fe2000df61270 */
[----:B------:R1:W-:Y:S01]  /*18ca0*/  @P5 STG.E desc[UR8][R36.64], R80 ;  /* 0x0000005024005986 */ /* 0x0003e2000c101908 */
[----:B------:R-:W-:Y:S01]  /*18cb0*/  ULDC UR4, c[0x0][0x228] ;  /* 0x00008a0000047ab9 */ /* 0x000fe20000000800 */
[----:B------:R-:W-:Y:S02]  /*18cc0*/  VIADD R3, R43, UR26 ;  /* 0x0000001a2b037c36 */ /* 0x000fe40008000000 */
[----:B------:R-:W-:Y:S01]  /*18cd0*/  @P6 STG.E desc[UR8][R38.64], R73 ;  /* 0x0000004926006986 */ /* 0x000fe2000c101908 */
[----:B------:R-:W-:Y:S01]  /*18ce0*/  ISETP.LT.AND P6, PT, R193, UR4, !P1 ;  /* 0x00000004c1007c0c */ /* 0x000fe2000cfc1270 */
[----:B------:R-:W-:Y:S01]  /*18cf0*/  ULDC UR4, c[0x0][0x22c] ;  /* 0x00008b0000047ab9 */ /* 0x000fe20000000800 */
[----:B----4-:R-:W-:Y:S01]  /*18d00*/  IMAD.WIDE R32, R43, 0x4, R40 ;  /* 0x000000042b207825 */ /* 0x010fe200078e0228 */
[----:B------:R-:W-:Y:S01]  /*18d10*/  ISETP.GE.AND P5, PT, R0, UR4, PT ;  /* 0x0000000400007c0c */ /* 0x000fe2000bfa6270 */
[----:B------:R-:W-:Y:S01]  /*18d20*/  ULDC UR4, c[0x0][0x22c] ;  /* 0x00008b0000047ab9 */ /* 0x000fe20000000800 */
[----:B------:R-:W-:Y:S01]  /*18d30*/  ISETP.LT.AND P1, PT, R194, UR6, !P1 ;  /* 0x00000006c2007c0c */ /* 0x000fe2000cf21270 */
[----:B------:R-:W-:Y:S01]  /*18d40*/  VIADD R0, R7, 0x17 ;  /* 0x0000001707007836 */ /* 0x000fe20000000000 */
[----:B------:R3:W-:Y:S01]  /*18d50*/  @P3 STG.E desc[UR8][R32.64], R69 ;  /* 0x0000004520003986 */ /* 0x0007e2000c101908 */
[----:B--2---:R-:W-:Y:S01]  /*18d60*/  IMAD.WIDE R34, R3, 0x4, R4 ;  /* 0x0000000403227825 */ /* 0x004fe200078e0204 */
[----:B------:R-:W-:-:S02]  /*18d70*/  ULDC UR6, c[0x0][0x228] ;  /* 0x00008a0000067ab9 */ /* 0x000fc40000000800 */
[----:B------:R-:W-:Y:S01]  /*18d80*/  ISETP.GE.AND P3, PT, R0, UR4, PT ;  /* 0x0000000400007c0c */ /* 0x000fe2000bf66270 */
[----:B------:R-:W-:Y:S01]  /*18d90*/  ULDC UR4, c[0x0][0x228] ;  /* 0x00008a0000047ab9 */ /* 0x000fe20000000800 */
[----:B------:R2:W-:Y:S01]  /*18da0*/  @P6 STG.E desc[UR8][R34.64], R77 ;  /* 0x0000004d22006986 */ /* 0x0005e2000c101908 */
[----:B-1----:R-:W-:Y:S01]  /*18db0*/  IMAD.WIDE R36, R3, 0x4, R40 ;  /* 0x0000000403247825 */ /* 0x002fe200078e0228 */
[----:B------:R-:W-:Y:S01]  /*18dc0*/  ISETP.LT.AND P6, PT, R193, UR4, !P4 ;  /* 0x00000004c1007c0c */ /* 0x000fe2000e7c1270 */
[----:B------:R-:W-:Y:S01]  /*18dd0*/  ULDC UR4, c[0x0][0x228] ;  /* 0x00008a0000047ab9 */ /* 0x000fe20000000800 */
[C---:B------:R-:W-:Y:S01]  /*18de0*/  ISETP.LT.AND P4, PT, R194.reuse, UR6, !P4 ;  /* 0x00000006c2007c0c */ /* 0x040fe2000e781270 */
[----:B------:R-:W-:Y:S01]  /*18df0*/  VIADD R0, R7, 0x18 ;  /* 0x0000001807007836 */ /* 0x000fe20000000000 */
[----:B------:R-:W-:Y:S01]  /*18e00*/  IADD3 R3, R3, UR26, RZ ;  /* 0x0000001a03037c10 */ /* 0x000fe2000fffe0ff */
[----:B------:R1:W-:Y:S01]  /*18e10*/  @P1 STG.E desc[UR8][R36.64], R81 ;  /* 0x0000005124001986 */ /* 0x0003e2000c101908 */
[----:B------:R-:W-:Y:S01]  /*18e20*/  ISETP.LT.AND P1, PT, R193, UR4, !P2 ;  /* 0x00000004c1007c0c */ /* 0x000fe2000d721270 */
[----:B------:R-:W-:Y:S01]  /*18e30*/  ULDC UR6, c[0x0][0x228] ;  /* 0x00008a0000067ab9 */ /* 0x000fe20000000800 */
[----:B------:R-:W-:Y:S01]  /*18e40*/  ULDC UR4, c[0x0][0x22c] ;  /* 0x00008b0000047ab9 */ /* 0x000fe20000000800 */
[----:B---3--:R-:W-:Y:S01]  /*18e50*/  IMAD.WIDE R32, R3, 0x4, R4 ;  /* 0x0000000403207825 */ /* 0x008fe200078e0204 */
[----:B------:R-:W-:Y:S01]  /*18e60*/  ISETP.LT.AND P2, PT, R194, UR6, !P2 ;  /* 0x00000006c2007c0c */ /* 0x000fe2000d741270 */
[----:B------:R-:W-:-:S02]  /*18e70*/  ULDC UR6, c[0x0][0x228] ;  /* 0x00008a0000067ab9 */ /* 0x000fc40000000800 */
[C---:B--2---:R-:W-:Y:S01]  /*18e80*/  IMAD.WIDE R34, R3.reuse, 0x4, R40 ;  /* 0x0000000403227825 */ /* 0x044fe200078e0228 */
[----:B------:R2:W-:Y:S01]  /*18e90*/  @P6 STG.E desc[UR8][R32.64], R74 ;  /* 0x0000004a20006986 */ /* 0x0005e2000c101908 */
[----:B------:R-:W-:Y:S01]  /*18ea0*/  ISETP.GE.AND P6, PT, R0, UR4, PT ;  /* 0x0000000400007c0c */ /* 0x000fe2000bfc6270 */
[----:B------:R-:W-:Y:S01]  /*18eb0*/  ULDC UR4, c[0x0][0x228] ;  /* 0x00008a0000047ab9 */ /* 0x000fe20000000800 */
[----:B------:R-:W-:Y:S01]  /*18ec0*/  VIADD R3, R3, UR26 ;  /* 0x0000001a03037c36 */ /* 0x000fe20008000000 */
[----:B------:R3:W-:Y:S01]  /*18ed0*/  @P4 STG.E desc[UR8][R34.64], R70 ;  /* 0x0000004622004986 */ /* 0x0007e2000c101908 */
[----:B------:R-:W-:Y:S02]  /*18ee0*/  IADD3 R0, R7, 0x19, RZ ;  /* 0x0000001907007810 */ /* 0x000fe40007ffe0ff */
[----:B-1----:R-:W-:Y:S01]  /*18ef0*/  IMAD.WIDE R36, R3, 0x4, R4 ;  /* 0x0000000403247825 */ /* 0x002fe200078e0204 */
[----:B------:R-:W-:Y:S01]  /*18f00*/  ISETP.LT.AND P4, PT, R193, UR4, !P5 ;  /* 0x00000004c1007c0c */ /* 0x000fe2000ef81270 */
[----:B------:R-:W-:-:S02]  /*18f10*/  ULDC UR4, c[0x0][0x22c] ;  /* 0x00008b0000047ab9 */ /* 0x000fc40000000800 */
[C---:B------:R-:W-:Y:S01]  /*18f20*/  IMAD.WIDE R38, R3.reuse, 0x4, R40 ;  /* 0x0000000403267825 */ /* 0x040fe200078e0228 */
[----:B------:R1:W-:Y:S01]  /*18f30*/  @P1 STG.E desc[UR8][R36.64], R78 ;  /* 0x0000004e24001986 */ /* 0x0003e2000c101908 */
[----:B------:R-:W-:Y:S01]  /*18f40*/  ISETP.GE.AND P1, PT, R0, UR4, PT ;  /* 0x0000000400007c0c */ /* 0x000fe2000bf26270 */
[----:B------:R-:W-:Y:S01]  /*18f50*/  ULDC UR4, c[0x0][0x228] ;  /* 0x00008a0000047ab9 */ /* 0x000fe20000000800 */
[----:B------:R-:W-:Y:S01]  /*18f60*/  VIADD R3, R3, UR26 ;  /* 0x0000001a03037c36 */ /* 0x000fe20008000000 */
[----:B------:R-:W-:Y:S01]  /*18f70*/  ISETP.LT.AND P5, PT, R194, UR4, !P5 ;  /* 0x00000004c2007c0c */ /* 0x000fe2000efa1270 */
[----:B------:R-:W-:Y:S01]  /*18f80*/  @P2 STG.E desc[UR8][R38.64], R82 ;  /* 0x0000005226002986 */ /* 0x000fe2000c101908 */
[----:B------:R-:W-:Y:S01]  /*18f90*/  VIADD R0, R7, 0x1a ;  /* 0x0000001a07007836 */ /* 0x000fe20000000000 */
[----:B------:R-:W-:Y:S01]  /*18fa0*/  ISETP.LT.AND P2, PT, R193, UR6, !P3 ;  /* 0x00000006c1007c0c */ /* 0x000fe2000df41270 */
[C---:B--2---:R-:W-:Y:S01]  /*18fb0*/  IMAD.WIDE R32, R3.reuse, 0x4, R4 ;  /* 0x0000000403207825 */ /* 0x044fe200078e0204 */
[----:B------:R-:W-:Y:S01]  /*18fc0*/  ULDC UR4, c[0x0][0x22c] ;  /* 0x00008b0000047ab9 */ /* 0x000fe20000000800 */
[C---:B------:R-:W-:Y:S01]  /*18fd0*/  IADD3 R43, R3.reuse, UR26, RZ ;  /* 0x0000001a032b7c10 */ /* 0x040fe2000fffe0ff */
[----:B------:R-:W-:Y:S01]  /*18fe0*/  ULDC UR6, c[0x0][0x228] ;  /* 0x00008a0000067ab9 */ /* 0x000fe20000000800 */
[----:B---3--:R-:W-:Y:S01]  /*18ff0*/  IMAD.WIDE R34, R3, 0x4, R40 ;  /* 0x0000000403227825 */ /* 0x008fe200078e0228 */
[----:B------:R2:W-:Y:S01]  /*19000*/  @P4 STG.E desc[UR8][R32.64], R75 ;  /* 0x0000004b20004986 */ /* 0x0005e2000c101908 */
[----:B------:R-:W-:Y:S01]  /*19010*/  ISETP.GE.AND P4, PT, R0, UR4, PT ;  /* 0x0000000400007c0c */ /* 0x000fe2000bf86270 */
[----:B------:R-:W-:Y:S01]  /*19020*/  ULDC UR4, c[0x0][0x228] ;  /* 0x00008a0000047ab9 */ /* 0x000fe20000000800 */
[----:B------:R-:W-:Y:S01]  /*19030*/  VIADD R0, R7, 0x1b ;  /* 0x0000001b07007836 */ /* 0x000fe20000000000 */
[----:B------:R-:W-:Y:S01]  /*19040*/  ISETP.LT.AND P3, PT, R194, UR4, !P3 ;  /* 0x00000004c2007c0c */ /* 0x000fe2000df61270 */
[----:B-1----:R-:W-:Y:S01]  /*19050*/  IMAD.WIDE R36, R43, 0x4, R4 ;  /* 0x000000042b247825 */ /* 0x002fe200078e0204 */
[----:B------:R-:W-:Y:S01]  /*19060*/  ULDC UR4, c[0x0][0x22c] ;  /* 0x00008b0000047ab9 */ /* 0x000fe20000000800 */
[----:B------:R1:W-:Y:S01]  /*19070*/  @P5 STG.E desc[UR8][R34.64], R71 ;  /* 0x0000004722005986 */ /* 0x0003e2000c101908 */
[----:B------:R-:W-:Y:S01]  /*19080*/  ISETP.GE.AND P5, PT, R0, UR4, PT ;  /* 0x0000000400007c0c */ /* 0x000fe2000bfa6270 */
[----:B------:R-:W-:Y:S01]  /*19090*/  ULDC UR4, c[0x0][0x228] ;  /* 0x00008a0000047ab9 */ /* 0x000fe20000000800 */
[----:B------:R-:W-:Y:S01]  /*190a0*/  IADD3 R0, R7, 0x1c, RZ ;  /* 0x0000001c07007810 */ /* 0x000fe20007ffe0ff */
[----:B------:R3:W-:Y:S01]  /*190b0*/  @P2 STG.E desc[UR8][R36.64], R79 ;  /* 0x0000004f24002986 */ /* 0x0007e2000c101908 */
[----:B------:R-:W-:Y:S01]  /*190c0*/  ISETP.LT.AND P2, PT, R193, UR4, !P6 ;  /* 0x00000004c1007c0c */ /* 0x000fe2000f741270 */
[----:B--2---:R-:W-:Y:S01]  /*190d0*/  IMAD.WIDE R32, R43, 0x4, R40 ;  /* 0x000000042b207825 */ /* 0x004fe200078e0228 */
[----:B------:R-:W-:-:S02]  /*190e0*/  ULDC UR4, c[0x0][0x228] ;  /* 0x00008a0000047ab9 */ /* 0x000fc40000000800 */
[----:B------:R-:W-:Y:S01]  /*190f0*/  ISETP.LT.AND P6, PT, R194, UR4, !P6 ;  /* 0x00000004c2007c0c */ /* 0x000fe2000f7c1270 */
[----:B------:R-:W-:Y:S01]  /*19100*/  VIADD R43, R43, UR26 ;  /* 0x0000001a2b2b7c36 */ /* 0x000fe20008000000 */
[----:B------:R-:W-:Y:S01]  /*19110*/  ULDC UR4, c[0x0][0x228] ;  /* 0x00008a0000047ab9 */ /* 0x000fe20000000800 */
[----:B------:R2:W-:Y:S01]  /*19120*/  @P3 STG.E desc[UR8][R32.64], R83 ;  /* 0x0000005320003986 */ /* 0x0005e2000c101908 */
[----:B------:R-:W-:Y:S01]  /*19130*/  ISETP.LT.AND P3, PT, R193, UR4, !P1 ;  /* 0x00000004c1007c0c */ /* 0x000fe2000cf61270 */
[----:B-1----:R-:W-:Y:S01]  /*19140*/  IMAD.WIDE R34, R43, 0x4, R4 ;  /* 0x000000042b227825 */ /* 0x002fe200078e0204 */
[----:B------:R-:W-:-:S03]  /*19150*/  ULDC UR4, c[0x0][0x22c] ;  /* 0x00008b0000047ab9 */ /* 0x000fc60000000800 */
[C---:B------:R-:W-:Y:S01]  /*19160*/  VIADD R3, R43.reuse, UR26 ;  /* 0x0000001a2b037c36 */ /* 0x040fe20008000000 */
[----:B------:R1:W-:Y:S01]  /*19170*/  @P2 STG.E desc[UR8][R34.64], R96 ;  /* 0x0000006022002986 */ /* 0x0003e2000c101908 */
[----:B------:R-:W-:Y:S01]  /*19180*/  ISETP.GE.AND P2, PT, R0, UR4, PT ;  /* 0x0000000400007c0c */ /* 0x000fe2000bf46270 */
[----:B------:R-:W-:Y:S01]  /*19190*/  ULDC UR4, c[0x0][0x228] ;  /* 0x00008a0000047ab9 */ /* 0x000fe20000000800 */
[----:B---3--:R-:W-:Y:S01]  /*191a0*/  IMAD.WIDE R36, R43, 0x4, R40 ;  /* 0x000000042b247825 */ /* 0x008fe200078e0228 */
[C---:B------:R-:W-:Y:S01]  /*191b0*/  ISETP.LT.AND P1, PT, R194.reuse, UR4, !P1 ;  /* 0x00000004c2007c0c */ /* 0x040fe2000cf21270 */
[----:B------:R-:W-:Y:S01]  /*191c0*/  ULDC UR4, c[0x0][0x228] ;  /* 0x00008a0000047ab9 */ /* 0x000fe20000000800 */
[C---:B------:R-:W-:Y:S01]  /*191d0*/  IADD3 R43, R3.reuse, UR26, RZ ;  /* 0x0000001a032b7c10 */ /* 0x040fe2000fffe0ff */
[----:B------:R-:W-:Y:S01]  /*191e0*/  IMAD.WIDE R38, R3, 0x4, R4 ;  /* 0x0000000403267825 */ /* 0x000fe200078e0204 */
[----:B------:R3:W-:Y:S01]  /*191f0*/  @P6 STG.E desc[UR8][R36.64], R100 ;  /* 0x0000006424006986 */ /* 0x0007e2000c101908 */
[----:B------:R-:W-:Y:S01]  /*19200*/  ISETP.LT.AND P6, PT, R193, UR10, !P5 ;  /* 0x0000000ac1007c0c */ /* 0x000fe2000efc1270 */
[----:B------:R-:W-:Y:S01]  /*19210*/  ULDC UR10, c[0x0][0x228] ;  /* 0x00008a00000a7ab9 */ /* 0x000fe20000000800 */
[----:B--2---:R-:W-:Y:S01]  /*19220*/  IMAD.WIDE R32, R3, 0x4, R40 ;  /* 0x0000000403207825 */ /* 0x004fe200078e0228 */
[----:B------:R2:W-:Y:S01]  /*19230*/  @P3 STG.E desc[UR8][R38.64], R108 ;  /* 0x0000006c26003986 */ /* 0x0005e2000c101908 */
[----:B------:R-:W-:Y:S01]  /*19240*/  ISETP.LT.AND P3, PT, R193, UR4, !P4 ;  /* 0x00000004c1007c0c */ /* 0x000fe2000e761270 */
[----:B------:R-:W-:Y:S01]  /*19250*/  ULDC UR4, c[0x0][0x22c] ;  /* 0x00008b0000047ab9 */ /* 0x000fe20000000800 */
[----:B------:R-:W-:Y:S01]  /*19260*/  ISETP.LT.AND P4, PT, R194, UR6, !P4 ;  /* 0x00000006c2007c0c */ /* 0x000fe2000e781270 */
[----:B------:R-:W-:Y:S01]  /*19270*/  VIADD R0, R7, 0x1d ;  /* 0x0000001d07007836 */ /* 0x000fe20000000000 */
[----:B------:R4:W-:Y:S01]  /*19280*/  @P1 STG.E desc[UR8][R32.64], R104 ;  /* 0x0000006820001986 */ /* 0x0009e2000c101908 */
[C---:B------:R-:W-:Y:S01]  /*19290*/  VIADD R3, R43.reuse, UR26 ;  /* 0x0000001a2b037c36 */ /* 0x040fe20008000000 */
[----:B------:R-:W-:Y:S01]  /*192a0*/  ULDC UR6, c[0x0][0x228] ;  /* 0x00008a0000067ab9 */ /* 0x000fe20000000800 */
[----:B-1----:R-:W-:Y:S01]  /*192b0*/  IMAD.WIDE R34, R43, 0x4, R4 ;  /* 0x000000042b227825 */ /* 0x002fe200078e0204 */
[----:B------:R-:W-:Y:S01]  /*192c0*/  ISETP.GE.AND P1, PT, R0, UR4, PT ;  /* 0x0000000400007c0c */ /* 0x000fe2000bf26270 */
[----:B------:R-:W-:Y:S01]  /*192d0*/  ULDC UR4, c[0x0][0x22c] ;  /* 0x00008b0000047ab9 */ /* 0x000fe20000000800 */
[----:B------:R-:W-:Y:S01]  /*192e0*/  ISETP.LT.AND P5, PT, R194, UR6, !P5 ;  /* 0x00000006c2007c0c */ /* 0x000fe2000efa1270 */
[----:B------:R-:W-:Y:S01]  /*192f0*/  VIADD R0, R7, 0x1e ;  /* 0x0000001e07007836 */ /* 0x000fe20000000000 */
[----:B------:R-:W-:Y:S01]  /*19300*/  ULDC UR6, c[0x0][0x228] ;  /* 0x00008a0000067ab9 */ /* 0x000fe20000000800 */
[----:B---3--:R-:W-:Y:S01]  /*19310*/  IMAD.WIDE R36, R43, 0x4, R40 ;  /* 0x000000042b247825 */ /* 0x008fe200078e0228 */
[----:B------:R1:W-:Y:S02]  /*19320*/  @P3 STG.E desc[UR8][R34.64], R97 ;  /* 0x0000006122003986 */ /* 0x0003e4000c101908 */
[----:B------:R-:W-:Y:S01]  /*19330*/  ISETP.GE.AND P3, PT, R0, UR4, PT ;  /* 0x0000000400007c0c */ /* 0x000fe2000bf66270 */
[----:B--2---:R-:W-:Y:S01]  /*19340*/  IMAD.WIDE R38, R3, 0x4, R4 ;  /* 0x0000000403267825 */ /* 0x004fe200078e0204 */
[----:B------:R2:W-:Y:S01]  /*19350*/  @P4 STG.E desc[UR8][R36.64], R101 ;  /* 0x0000006524004986 */ /* 0x0005e2000c101908 */
[----:B------:R-:W-:Y:S01]  /*19360*/  ULDC UR4, c[0x0][0x228] ;  /* 0x00008a0000047ab9 */ /* 0x000fe20000000800 */
[----:B------:R-:W-:Y:S01]  /*19370*/  IADD3 R0, R7, 0x1f, RZ ;  /* 0x0000001f07007810 */ /* 0x000fe20007ffe0ff */
[----:B----4-:R-:W-:Y:S01]  /*19380*/  IMAD.WIDE R32, R3, 0x4, R40 ;  /* 0x0000000403207825 */ /* 0x010fe200078e0228 */
[----:B------:R3:W-:Y:S01]  /*19390*/  @P6 STG.E desc[UR8][R38.64], R109 ;  /* 0x0000006d26006986 */ /* 0x0007e2000c101908 */
[----:B------:R-:W-:Y:S01]  /*193a0*/  ISETP.LT.AND P6, PT, R193, UR4, !P2 ;  /* 0x00000004c1007c0c */ /* 0x000fe2000d7c1270 */
[----:B------:R-:W-:Y:S01]  /*193b0*/  ULDC UR4, c[0x0][0x22c] ;  /* 0x00008b0000047ab9 */ /* 0x000fe20000000800 */
[----:B------:R-:W-:Y:S01]  /*193c0*/  VIADD R3, R3, UR26 ;  /* 0x0000001a03037c36 */ /* 0x000fe20008000000 */
[----:B------:R-:W-:Y:S01]  /*193d0*/  ISETP.LT.AND P2, PT, R194, UR6, !P2 ;  /* 0x00000006c2007c0c */ /* 0x000fe2000d741270 */
[----:B------:R4:W-:Y:S01]  /*193e0*/  @P5 STG.E desc[UR8][R32.64], R105 ;  /* 0x0000006920005986 */ /* 0x0009e2000c101908 */
[----:B------:R-:W-:Y:S01]  /*193f0*/  ISETP.GE.AND P5, PT, R0, UR4, PT ;  /* 0x0000000400007c0c */ /* 0x000fe2000bfa6270 */
[----:B-1----:R-:W-:Y:S01]  /*19400*/  IMAD.WIDE R34, R3, 0x4, R4 ;  /* 0x0000000403227825 */ /* 0x002fe200078e0204 */
[----:B------:R-:W-:Y:S01]  /*19410*/  IADD3 R0, R7, 0x20, RZ ;  /* 0x0000002007007810 */ /* 0x000fe20007ffe0ff */
[----:B------:R-:W-:Y:S01]  /*19420*/  ULDC UR4, c[0x0][0x22c] ;  /* 0x00008b0000047ab9 */ /* 0x000fe20000000800 */
[----:B------:R-:W-:Y:S01]  /*19430*/  ISETP.LT.AND P4, PT, R193, UR10, !P1 ;  /* 0x0000000ac1007c0c */ /* 0x000fe2000cf81270 */
[C---:B--2---:R-:W-:Y:S01]  /*19440*/  IMAD.WIDE R36, R3.reuse, 0x4, R40 ;  /* 0x0000000403247825 */ /* 0x044fe200078e0228 */
[----:B------:R-:W-:Y:S01]  /*19450*/  ULDC UR6, c[0x0][0x228] ;  /* 0x00008a0000067ab9 */ /* 0x000fe20000000800 */
[----:B------:R-:W-:Y:S01]  /*19460*/  ULDC UR10, c[0x0][0x228] ;  /* 0x00008a00000a7ab9 */ /* 0x000fe20000000800 */
[----:B------:R1:W-:Y:S01]  /*19470*/  @P6 STG.E desc[UR8][R34.64], R98 ;  /* 0x0000006222006986 */ /* 0x0003e2000c101908 */
[----:B------:R-:W-:Y:S01]  /*19480*/  ISETP.GE.AND P6, PT, R0, UR4, PT ;  /* 0x0000000400007c0c */ /* 0x000fe2000bfc6270 */
[----:B------:R-:W-:Y:S01]  /*19490*/  ULDC UR4, c[0x0][0x228] ;  /* 0x00008a0000047ab9 */ /* 0x000fe20000000800 */
[----:B------:R-:W-:Y:S01]  /*194a0*/  VIADD R43, R3, UR26 ;  /* 0x0000001a032b7c36 */ /* 0x000fe20008000000 */
[C---:B------:R-:W-:Y:S01]  /*194b0*/  ISETP.LT.AND P1, PT, R194.reuse, UR4, !P1 ;  /* 0x00000004c2007c0c */ /* 0x040fe2000cf21270 */
[----:B------:R-:W-:Y:S01]  /*194c0*/  ULDC UR4, c[0x0][0x228] ;  /* 0x00008a0000047ab9 */ /* 0x000fe20000000800 */
[----:B------:R2:W-:Y:S01]  /*194d0*/  @P2 STG.E desc[UR8][R36.64], R102 ;  /* 0x0000006624002986 */ /* 0x0005e2000c101908 */
[----:B---3--:R-:W-:Y:S01]  /*194e0*/  IMAD.WIDE R38, R43, 0x4, R4 ;  /* 0x000000042b267825 */ /* 0x008fe200078e0204 */
[----:B------:R-:W-:Y:S01]  /*194f0*/  ISETP.LT.AND P2, PT, R193, UR4, !P3 ;  /* 0x00000004c1007c0c */ /* 0x000fe2000df41270 */
[----:B------:R-:W-:Y:S01]  /*19500*/  ULDC UR4, c[0x0][0x22c] ;  /* 0x00008b0000047ab9 */ /* 0x000fe20000000800 */
[----:B------:R-:W-:Y:S01]  /*19510*/  ISETP.LT.AND P3, PT, R194, UR6, !P3 ;  /* 0x00000006c2007c0c */ /* 0x000fe2000df61270 */
[----:B------:R-:W-:Y:S01]  /*19520*/  VIADD R0, R7, 0x21 ;  /* 0x0000002107007836 */ /* 0x000fe20000000000 */
[----:B------:R-:W-:Y:S01]  /*19530*/  @P4 STG.E desc[UR8][R38.64], R110 ;  /* 0x0000006e26004986 */ /* 0x000fe2000c101908 */
[C---:B------:R-:W-:Y:S01]  /*19540*/  VIADD R3, R43.reuse, UR26 ;  /* 0x0000001a2b037c36 */ /* 0x040fe20008000000 */
[----:B------:R-:W-:Y:S01]  /*19550*/  ULDC UR6, c[0x0][0x228] ;  /* 0x00008a0000067ab9 */ /* 0x000fe20000000800 */
[----:B----4-:R-:W-:Y:S01]  /*19560*/  IMAD.WIDE R32, R43, 0x4, R40 ;  /* 0x000000042b207825 */ /* 0x010fe200078e0228 */
[----:B------:R-:W-:Y:S01]  /*19570*/  ISETP.GE.AND P4, PT, R0, UR4, PT ;  /* 0x0000000400007c0c */ /* 0x000fe2000bf86270 */
[----:B------:R-:W-:Y:S01]  /*19580*/  ULDC UR4, c[0x0][0x22c] ;  /* 0x00008b0000047ab9 */ /* 0x000fe20000000800 */
[----:B------:R-:W-:Y:S01]  /*19590*/  IADD3 R0, R7, 0x22, RZ ;  /* 0x0000002207007810 */ /* 0x000fe20007ffe0ff */
[C---:B-1----:R-:W-:Y:S01]  /*195a0*/  IMAD.WIDE R34, R3.reuse, 0x4, R4 ;  /* 0x0000000403227825 */ /* 0x042fe200078e0204 */
[----:B------:R1:W-:Y:S02]  /*195b0*/  @P1 STG.E desc[UR8][R32.64], R106 ;  /* 0x0000006a20001986 */ /* 0x0003e4000c101908 */
[----:B------:R-:W-:Y:S01]  /*195c0*/  ISETP.GE.AND P1, PT, R0, UR4, PT ;  /* 0x0000000400007c0c */ /* 0x000fe2000bf26270 */
[----:B------:R-:W-:Y:S01]  /*195d0*/  ULDC UR4, c[0x0][0x228] ;  /* 0x00008a0000047ab9 */ /* 0x000fe20000000800 */
[----:B------:R3:W-:Y:S01]  /*195e0*/  @P2 STG.E desc[UR8][R34.64], R99 ;  /* 0x0000006322002986 */ /* 0x0007e2000c101908 */
[----:B--2---:R-:W-:Y:S01]  /*195f0*/  IMAD.WIDE R36, R3, 0x4, R40 ;  /* 0x0000000403247825 */ /* 0x004fe200078e0228 */
[----:B------:R-:W-:Y:S01]  /*19600*/  ISETP.LT.AND P2, PT, R193, UR4, !P5 ;  /* 0x00000004c1007c0c */ /* 0x000fe2000ef41270 */
[----:B------:R-:W-:Y:S01]  /*19610*/  ULDC UR4, c[0x0][0x228] ;  /* 0x00008a0000047ab9 */ /* 0x000fe20000000800 */
[C---:B------:R-:W-:Y:S01]  /*19620*/  ISETP.LT.AND P5, PT, R194.reuse, UR6, !P5 ;  /* 0x00000006c2007c0c */ /* 0x040fe2000efa1270 */
[----:B------:R-:W-:Y:S01]  /*19630*/  VIADD R3, R3, UR26 ;  /* 0x0000001a03037c36 */ /* 0x000fe20008000000 */
[----:B------:R2:W-:Y:S01]  /*19640*/  @P3 STG.E desc[UR8][R36.64], R103 ;  /* 0x0000006724003986 */ /* 0x0005e2000c101908 */
[----:B------:R-:W-:Y:S01]  /*19650*/  ISETP.LT.AND P3, PT, R193, UR4, !P6 ;  /* 0x00000004c1007c0c */ /* 0x000fe2000f761270 */
[----:B------:R-:W-:Y:S01]  /*19660*/  VIADD R0, R7, 0x23 ;  /* 0x0000002307007836 */ /* 0x000fe20000000000 */
[----:B------:R-:W-:Y:S01]  /*19670*/  ULDC UR6, c[0x0][0x228] ;  /* 0x00008a0000067ab9 */ /* 0x000fe20000000800 */
[C---:B-1----:R-:W-:Y:S01]  /*19680*/  IMAD.WIDE R32, R3.reuse, 0x4, R4 ;  /* 0x0000000403207825 */ /* 0x042fe200078e0204 */
[----:B------:R-:W-:Y:S01]  /*19690*/  ULDC UR4, c[0x0][0x22c] ;  /* 0x00008b0000047ab9 */ /* 0x000fe20000000800 */
[----:B------:R-:W-:Y:S01]  /*196a0*/  ISETP.LT.AND P6, PT, R194, UR6, !P6 ;  /* 0x00000006c2007c0c */ /* 0x000fe2000f7c1270 */
[----:B------:R-:W-:Y:S01]  /*196b0*/  ULDC UR6, c[0x0][0x228] ;  /* 0x00008a0000067ab9 */ /* 0x000fe20000000800 */
[C---:B---3--:R-:W-:Y:S01]  /*196c0*/  IMAD.WIDE R34, R3.reuse, 0x4, R40 ;  /* 0x0000000403227825 */ /* 0x048fe200078e0228 */
[----:B------:R-:W-:Y:S01]  /*196d0*/  IADD3 R3, R3, UR26, RZ ;  /* 0x0000001a03037c10 */ /* 0x000fe2000fffe0ff */
[----:B------:R1:W-:Y:S01]  /*196e0*/  @P2 STG.E desc[UR8][R32.64], R111 ;  /* 0x0000006f20002986 */ /* 0x0003e2000c101908 */
[----:B------:R-:W-:Y:S01]  /*196f0*/  ISETP.GE.AND P2, PT, R0, UR4, PT ;  /* 0x0000000400007c0c */ /* 0x000fe2000bf46270 */
[----:B------:R-:W-:Y:S01]  /*19700*/  ULDC UR4, c[0x0][0x228] ;  /* 0x00008a0000047ab9 */ /* 0x000fe20000000800 */
[----:B------:R-:W-:Y:S01]  /*19710*/  VIADD R0, R7, 0x24 ;  /* 0x0000002407007836 */ /* 0x000fe20000000000 */
[----:B------:R3:W-:Y:S01]  /*19720*/  @P5 STG.E desc[UR8][R34.64], R107 ;  /* 0x0000006b22005986 */ /* 0x0007e2000c101908 */
[----:B--2---:R-:W-:Y:S01]  /*19730*/  IMAD.WIDE R36, R3, 0x4, R4 ;  /* 0x0000000403247825 */ /* 0x004fe200078e0204 */
        /* <DEDUP_REMOVED lines=9> */
[----:B------:R-:W-:Y:S01]  /*197d0*/  ISETP.LT.AND P6, PT, R193, UR6, !P1 ;  /* 0x00000006c1007c0c */ /* 0x000fe2000cfc1270 */
[----:B-1----:R-:W-:Y:S01]  /*197e0*/  IMAD.WIDE R32, R3, 0x4, R4 ;  /* 0x0000000403207825 */ /* 0x002fe200078e0204 */
[----:B------:R-:W-:Y:S01]  /*197f0*/  IADD3 R0, R7, 0x25, RZ ;  /* 0x0000002507007810 */ /* 0x000fe20007ffe0ff */
[----:B------:R-:W-:Y:S01]  /*19800*/  ULDC UR4, c[0x0][0x22c] ;  /* 0x00008b0000047ab9 */ /* 0x000fe20000000800 */
[----:B------:R-:W-:Y:S01]  /*19810*/  ULDC UR6, c[0x0][0x228] ;  /* 0x00008a0000067ab9 */ /* 0x000fe20000000800 */
[C---:B------:R-:W-:Y:S01]  /*19820*/  VIADD R43, R3.reuse, UR26 ;  /* 0x0000001a032b7c36 */ /* 0x040fe20008000000 */
[----:B------:R1:W-:Y:S01]  /*19830*/  @P5 STG.E desc[UR8][R32.64], R124 ;  /* 0x0000007c20005986 */ /* 0x0003e2000c101908 */
[----:B------:R-:W-:Y:S01]  /*19840*/  ISETP.GE.AND P5, PT, R0, UR4, PT ;  /* 0x0000000400007c0c */ /* 0x000fe2000bfa6270 */
[----:B---3--:R-:W-:Y:S01]  /*19850*/  IMAD.WIDE R34, R3, 0x4, R40 ;  /* 0x0000000403227825 */ /* 0x008fe200078e0228 */
[----:B------:R-:W-:-:S02]  /*19860*/  ULDC UR4, c[0x0][0x228] ;  /* 0x00008a0000047ab9 */ /* 0x000fc40000000800 */
[----:B------:R-:W-:Y:S01]  /*19870*/  ISETP.LT.AND P1, PT, R194, UR4, !P1 ;  /* 0x00000004c2007c0c */ /* 0x000fe2000cf21270 */
[----:B------:R-:W-:Y:S01]  /*19880*/  VIADD R0, R7, 0x26 ;  /* 0x0000002607007836 */ /* 0x000fe20000000000 */
[----:B------:R-:W-:Y:S01]  /*19890*/  ULDC UR4, c[0x0][0x22c] ;  /* 0x00008b0000047ab9 */ /* 0x000fe20000000800 */
[----:B--2---:R-:W-:Y:S01]  /*198a0*/  IMAD.WIDE R36, R43, 0x4, R4 ;  /* 0x000000042b247825 */ /* 0x004fe200078e0204 */
[----:B------:R2:W-:Y:S02]  /*198b0*/  @P4 STG.E desc[UR8][R34.64], R120 ;  /* 0x0000007822004986 */ /* 0x0005e4000c101908 */
[----:B------:R-:W-:Y:S01]  /*198c0*/  ISETP.GE.AND P4, PT, R0, UR4, PT ;  /* 0x0000000400007c0c */ /* 0x000fe2000bf86270 */
[----:B------:R-:W-:Y:S01]  /*198d0*/  ULDC UR4, c[0x0][0x228] ;  /* 0x00008a0000047ab9 */ /* 0x000fe20000000800 */
[----:B------:R3:W-:Y:S01]  /*198e0*/  @P6 STG.E desc[UR8][R36.64], R113 ;  /* 0x0000007124006986 */ /* 0x0007e2000c101908 */
[----:B------:R-:W-:Y:S01]  /*198f0*/  ISETP.LT.AND P6, PT, R193, UR4, !P2 ;  /* 0x00000004c1007c0c */ /* 0x000fe2000d7c1270 */
[C---:B-1----:R-:W-:Y:S01]  /*19900*/  IMAD.WIDE R32, R43.reuse, 0x4, R40 ;  /* 0x000000042b207825 */ /* 0x042fe200078e0228 */
[----:B------:R-:W-:Y:S01]  /*19910*/  ULDC UR4, c[0x0][0x228] ;  /* 0x00008a0000047ab9 */ /* 0x000fe20000000800 */
[----:B------:R-:W-:-:S02]  /*19920*/  IADD3 R43, R43, UR26, RZ ;  /* 0x0000001a2b2b7c10 */ /* 0x000fc4000fffe0ff */
[----:B------:R-:W-:Y:S01]  /*19930*/  ISETP.LT.AND P2, PT, R194, UR4, !P2 ;  /* 0x00000004c2007c0c */ /* 0x000fe2000d741270 */
[----:B------:R-:W-:Y:S01]  /*19940*/  ULDC UR4, c[0x0][0x228] ;  /* 0x00008a0000047ab9 */ /* 0x000fe20000000800 */
[----:B------:R1:W-:Y:S01]  /*19950*/  @P1 STG.E desc[UR8][R32.64], R117 ;  /* 0x0000007520001986 */ /* 0x0003e2000c101908 */
[----:B------:R-:W-:Y:S01]  /*19960*/  ISETP.LT.AND P1, PT, R193, UR4, !P3 ;  /* 0x00000004c1007c0c */ /* 0x000fe2000df21270 */
[----:B--2---:R-:W-:Y:S01]  /*19970*/  IMAD.WIDE R34, R43, 0x4, R4 ;  /* 0x000000042b227825 */ /* 0x004fe200078e0204 */
[----:B------:R-:W-:-:S03]  /*19980*/  ULDC UR4, c[0x0][0x22c] ;  /* 0x00008b0000047ab9 */ /* 0x000fc60000000800 */
[----:B------:R-:W-:Y:S01]  /*19990*/  VIADD R0, R7, 0x27 ;  /* 0x0000002707007836 */ /* 0x000fe20000000000 */
[----:B------:R2:W-:Y:S01]  /*199a0*/  @P6 STG.E desc[UR8][R34.64], R125 ;  /* 0x0000007d22006986 */ /* 0x0005e2000c101908 */
[C---:B------:R-:W-:Y:S02]  /*199b0*/  VIADD R3, R43.reuse, UR26 ;  /* 0x0000001a2b037c36 */ /* 0x040fe40008000000 */
[----:B---3--:R-:W-:Y:S01]  /*199c0*/  IMAD.WIDE R36, R43, 0x4, R40 ;  /* 0x000000042b247825 */ /* 0x008fe200078e0228 */
[----:B------:R-:W-:Y:S01]  /*199d0*/  ISETP.GE.AND P6, PT, R0, UR4, PT ;  /* 0x0000000400007c0c */ /* 0x000fe2000bfc6270 */
[----:B------:R-:W-:Y:S01]  /*199e0*/  ULDC UR4, c[0x0][0x228] ;  /* 0x00008a0000047ab9 */ /* 0x000fe20000000800 */
[----:B------:R-:W-:Y:S01]  /*199f0*/  IADD3 R0, R7, 0x28, RZ ;  /* 0x0000002807007810 */ /* 0x000fe20007ffe0ff */
[C---:B------:R-:W-:Y:S01]  /*19a00*/  IMAD.WIDE R38, R3.reuse, 0x4, R4 ;  /* 0x0000000403267825 */ /* 0x040fe200078e0204 */
[C---:B------:R-:W-:Y:S01]  /*19a10*/  ISETP.LT.AND P3, PT, R194.reuse, UR4, !P3 ;  /* 0x00000004c2007c0c */ /* 0x040fe2000df61270 */
[----:B------:R3:W-:Y:S01]  /*19a20*/  @P2 STG.E desc[UR8][R36.64], R121 ;  /* 0x0000007924002986 */ /* 0x0007e2000c101908 */
[----:B------:R-:W-:Y:S01]  /*19a30*/  ULDC UR4, c[0x0][0x228] ;  /* 0x00008a0000047ab9 */ /* 0x000fe20000000800 */
[----:B------:R-:W-:Y:S01]  /*19a40*/  VIADD R43, R3, UR26 ;  /* 0x0000001a032b7c36 */ /* 0x000fe20008000000 */
[C---:B------:R-:W-:Y:S01]  /*19a50*/  ISETP.LT.AND P2, PT, R193.reuse, UR10, !P4 ;  /* 0x0000000ac1007c0c */ /* 0x040fe2000e741270 */
[----:B------:R4:W-:Y:S01]  /*19a60*/  @P1 STG.E desc[UR8][R38.64], R114 ;  /* 0x0000007226001986 */ /* 0x0009e2000c101908 */
[----:B------:R-:W-:Y:S01]  /*19a70*/  ISETP.LT.AND P1, PT, R193, UR4, !P5 ;  /* 0x00000004c1007c0c */ /* 0x000fe2000ef21270 */
[----:B-1----:R-:W-:Y:S01]  /*19a80*/  IMAD.WIDE R32, R3, 0x4, R40 ;  /* 0x0000000403207825 */ /* 0x002fe200078e0228 */
[C---:B------:R-:W-:Y:S01]  /*19a90*/  ISETP.LT.AND P5, PT, R194.reuse, UR6, !P5 ;  /* 0x00000006c2007c0c */ /* 0x040fe2000efa1270 */
[----:B------:R-:W-:Y:S01]  /*19aa0*/  ULDC UR4, c[0x0][0x22c] ;  /* 0x00008b0000047ab9 */ /* 0x000fe20000000800 */
[----:B------:R-:W-:Y:S01]  /*19ab0*/  ULDC UR6, c[0x0][0x228] ;  /* 0x00008a0000067ab9 */ /* 0x000fe20000000800 */
[C---:B------:R-:W-:Y:S01]  /*19ac0*/  VIADD R3, R43.reuse, UR26 ;  /* 0x0000001a2b037c36 */ /* 0x040fe20008000000 */
[----:B------:R-:W-:Y:S01]  /*19ad0*/  ISETP.LT.AND P4, PT, R194, UR6, !P4 ;  /* 0x00000006c2007c0c */ /* 0x000fe2000e781270 */
[----:B--2---:R-:W-:Y:S01]  /*19ae0*/  IMAD.WIDE R34, R43, 0x4, R4 ;  /* 0x000000042b227825 */ /* 0x004fe200078e0204 */
[----:B------:R1:W-:Y:S01]  /*19af0*/  @P3 STG.E desc[UR8][R32.64], R118 ;  /* 0x0000007620003986 */ /* 0x0003e2000c101908 */
[----:B------:R-:W-:Y:S01]  /*19b00*/  ISETP.GE.AND P3, PT, R0, UR4, PT ;  /* 0x0000000400007c0c */ /* 0x000fe2000bf66270 */
[----:B------:R-:W-:Y:S01]  /*19b10*/  ULDC UR4, c[0x0][0x22c] ;  /* 0x00008b0000047ab9 */ /* 0x000fe20000000800 */
[----:B------:R-:W-:Y:S01]  /*19b20*/  IADD3 R0, R7, 0x29, RZ ;  /* 0x0000002907007810 */ /* 0x000fe20007ffe0ff */
[----:B---3--:R-:W-:Y:S01]  /*19b30*/  IMAD.WIDE R36, R43, 0x4, R40 ;  /* 0x000000042b247825 */ /* 0x008fe200078e0228 */
[----:B------:R2:W-:Y:S01]  /*19b40*/  @P1 STG.E desc[UR8][R34.64], R126 ;  /* 0x0000007e22001986 */ /* 0x0005e2000c101908 */
[----:B------:R-:W-:Y:S01]  /*19b50*/  ULDC UR6, c[0x0][0x228] ;  /* 0x00008a0000067ab9 */ /* 0x000fe20000000800 */
[----:B------:R-:W-:Y:S01]  /*19b60*/  ISETP.GE.AND P1, PT, R0, UR4, PT ;  /* 0x0000000400007c0c */ /* 0x000fe2000bf26270 */
[C---:B----4-:R-:W-:Y:S01]  /*19b70*/  IMAD.WIDE R38, R3.reuse, 0x4, R4 ;  /* 0x0000000403267825 */ /* 0x050fe200078e0204 */
[----:B------:R3:W-:Y:S01]  /*19b80*/  @P5 STG.E desc[UR8][R36.64], R122 ;  /* 0x0000007a24005986 */ /* 0x0007e2000c101908 */
[----:B------:R-:W-:Y:S01]  /*19b90*/  ULDC UR4, c[0x0][0x228] ;  /* 0x00008a0000047ab9 */ /* 0x000fe20000000800 */
[----:B------:R-:W-:Y:S01]  /*19ba0*/  ULDC UR10, c[0x0][0x228] ;  /* 0x00008a00000a7ab9 */ /* 0x000fe20000000800 */
[----:B-1----:R-:W-:Y:S01]  /*19bb0*/  IMAD.WIDE R32, R3, 0x4, R40 ;  /* 0x0000000403207825 */ /* 0x002fe200078e0228 */
[----:B------:R1:W-:Y:S01]  /*19bc0*/  @P2 STG.E desc[UR8][R38.64], R115 ;  /* 0x0000007326002986 */ /* 0x0003e2000c101908 */
[----:B------:R-:W-:Y:S01]  /*19bd0*/  ISETP.LT.AND P2, PT, R193, UR4, !P6 ;  /* 0x00000004c1007c0c */ /* 0x000fe2000f741270 */
[----:B------:R-:W-:Y:S01]  /*19be0*/  ULDC UR4, c[0x0][0x22c] ;  /* 0x00008b0000047ab9 */ /* 0x000fe20000000800 */
[----:B------:R-:W-:Y:S01]  /*19bf0*/  VIADD R0, R7, 0x2a ;  /* 0x0000002a07007836 */ /* 0x000fe20000000000 */
[----:B------:R-:W-:Y:S01]  /*19c00*/  ISETP.LT.AND P6, PT, R194, UR6, !P6 ;  /* 0x00000006c2007c0c */ /* 0x000fe2000f7c1270 */
[----:B------:R-:W-:Y:S01]  /*19c10*/  VIADD R3, R3, UR26 ;  /* 0x0000001a03037c36 */ /* 0x000fe20008000000 */
[----:B------:R-:W-:Y:S01]  /*19c20*/  ISETP.LT.AND P5, PT, R193, UR10, !P3 ;  /* 0x0000000ac1007c0c */ /* 0x000fe2000dfa1270 */
[----:B------:R4:W-:Y:S01]  /*19c30*/  @P4 STG.E desc[UR8][R32.64], R119 ;  /* 0x0000007720004986 */ /* 0x0009e2000c101908 */
[----:B------:R-:W-:Y:S01]  /*19c40*/  ISETP.GE.AND P4, PT, R0, UR4, PT ;  /* 0x0000000400007c0c */ /* 0x000fe2000bf86270 */
[C---:B--2---:R-:W-:Y:S01]  /*19c50*/  IMAD.WIDE R34, R3.reuse, 0x4, R4 ;  /* 0x0000000403227825 */ /* 0x044fe200078e0204 */
[----:B------:R-:W-:Y:S01]  /*19c60*/  IADD3 R43, R3, UR26, RZ ;  /* 0x0000001a032b7c10 */ /* 0x000fe2000fffe0ff */
[----:B------:R-:W-:Y:S01]  /*19c70*/  ULDC UR4, c[0x0][0x22c] ;  /* 0x00008b0000047ab9 */ /* 0x000fe20000000800 */
[----:B------:R-:W-:Y:S01]  /*19c80*/  ULDC UR6, c[0x0][0x228] ;  /* 0x00008a0000067ab9 */ /* 0x000fe20000000800 */
[----:B------:R-:W-:Y:S01]  /*19c90*/  VIADD R0, R7, 0x2b ;  /* 0x0000002b07007836 */ /* 0x000fe20000000000 */
[----:B------:R2:W-:Y:S01]  /*19ca0*/  @P2 STG.E desc[UR8][R34.64], R127 ;  /* 0x0000007f22002986 */ /* 0x0005e2000c101908 */
[----:B---3--:R-:W-:Y:S01]  /*19cb0*/  IMAD.WIDE R36, R3, 0x4, R40 ;  /* 0x0000000403247825 */ /* 0x008fe200078e0228 */
[C---:B------:R-:W-:Y:S01]  /*19cc0*/  IADD3 R3, R43.reuse, UR26, RZ ;  /* 0x0000001a2b037c10 */ /* 0x040fe2000fffe0ff */
[----:B------:R-:W-:Y:S01]  /*19cd0*/  ULDC UR10, c[0x0][0x228] ;  /* 0x00008a00000a7ab9 */ /* 0x000fe20000000800 */
[----:B------:R-:W-:Y:S01]  /*19ce0*/  ISETP.GE.AND P2, PT, R0, UR4, PT ;  /* 0x0000000400007c0c */ /* 0x000fe2000bf46270 */
[----:B-1----:R-:W-:Y:S01]  /*19cf0*/  IMAD.WIDE R38, R43, 0x4, R4 ;  /* 0x000000042b267825 */ /* 0x002fe200078e0204 */
[----:B------:R-:W-:Y:S01]  /*19d00*/  ULDC UR4, c[0x0][0x228] ;  /* 0x00008a0000047ab9 */ /* 0x000fe20000000800 */
[----:B------:R1:W-:Y:S01]  /*19d10*/  @P6 STG.E desc[UR8][R36.64], R123 ;  /* 0x0000007b24006986 */ /* 0x0003e2000c101908 */
[----:B------:R-:W-:Y:S01]  /*19d20*/  ISETP.LT.AND P3, PT, R194, UR4, !P3 ;  /* 0x00000004c2007c0c */ /* 0x000fe2000df61270 */
[----:B------:R-:W-:Y:S01]  /*19d30*/  ULDC UR4, c[0x0][0x228] ;  /* 0x00008a0000047ab9 */ /* 0x000fe20000000800 */
[----:B------:R-:W-:Y:S01]  /*19d40*/  VIADD R0, R7, 0x2c ;  /* 0x0000002c07007836 */ /* 0x000fe20000000000 */
        /* <DEDUP_REMOVED lines=8> */
[----:B------:R-:W-:Y:S01]  /*19dd0*/  ULDC UR6, c[0x0][0x228] ;  /* 0x00008a0000067ab9 */ /* 0x000fe20000000800 */
[C---:B--2---:R-:W-:Y:S01]  /*19de0*/  IMAD.WIDE R34, R3.reuse, 0x4, R4 ;  /* 0x0000000403227825 */ /* 0x044fe200078e0204 */
[----:B------:R2:W-:Y:S02]  /*19df0*/  @P3 STG.E desc[UR8][R32.64], R88 ;  /* 0x0000005820003986 */ /* 0x0005e4000c101908 */
[----:B------:R-:W-:Y:S01]  /*19e00*/  ISETP.GE.AND P3, PT, R0, UR4, PT ;  /* 0x0000000400007c0c */ /* 0x000fe2000bf66270 */
[----:B------:R-:W-:Y:S01]  /*19e10*/  ULDC UR4, c[0x0][0x228] ;  /* 0x00008a0000047ab9 */ /* 0x000fe20000000800 */
[----:B------:R3:W-:Y:S01]  /*19e20*/  @P5 STG.E desc[UR8][R34.64], R24 ;  /* 0x0000001822005986 */ /* 0x0007e2000c101908 */
[----:B-1----:R-:W-:Y:S01]  /*19e30*/  IMAD.WIDE R36, R3, 0x4, R40 ;  /* 0x0000000403247825 */ /* 0x002fe200078e0228 */
[----:B------:R-:W-:Y:S01]  /*19e40*/  ISETP.LT.AND P5, PT, R193, UR4, !P4 ;  /* 0x00000004c1007c0c */ /* 0x000fe2000e7a1270 */
[----:B------:R-:W-:Y:S01]  /*19e50*/  ULDC UR4, c[0x0][0x228] ;  /* 0x00008a0000047ab9 */ /* 0x000fe20000000800 */
[C---:B------:R-:W-:Y:S01]  /*19e60*/  ISETP.LT.AND P4, PT, R194.reuse, UR6, !P4 ;  /* 0x00000006c2007c0c */ /* 0x040fe2000e781270 */
[----:B------:R-:W-:Y:S01]  /*19e70*/  VIADD R3, R3, UR26 ;  /* 0x0000001a03037c36 */ /* 0x000fe20008000000 */
[----:B------:R1:W-:Y:S01]  /*19e80*/  @P1 STG.E desc[UR8][R36.64], R12 ;  /* 0x0000000c24001986 */ /* 0x0003e2000c101908 */
[----:B------:R-:W-:Y:S01]  /*19e90*/  ISETP.LT.AND P1, PT, R193, UR4, !P2 ;  /* 0x00000004c1007c0c */ /* 0x000fe2000d721270 */
[----:B------:R-:W-:Y:S01]  /*19ea0*/  ULDC UR6, c[0x0][0x228] ;  /* 0x00008a0000067ab9 */ /* 0x000fe20000000800 */
[----:B--2---:R-:W-:Y:S01]  /*19eb0*/  IMAD.WIDE R32, R3, 0x4, R4 ;  /* 0x0000000403207825 */ /* 0x004fe200078e0204 */
[----:B------:R-:W-:Y:S01]  /*19ec0*/  IADD3 R0, R7, 0x2e, RZ ;  /* 0x0000002e07007810 */ /* 0x000fe20007ffe0ff */
[----:B------:R-:W-:Y:S01]  /*19ed0*/  ULDC UR4, c[0x0][0x22c] ;  /* 0x00008b0000047ab9 */ /* 0x000fe20000000800 */
[----:B------:R-:W-:Y:S01]  /*19ee0*/  ISETP.LT.AND P2, PT, R194, UR6, !P2 ;  /* 0x00000006c2007c0c */ /* 0x000fe2000d741270 */
[C---:B---3--:R-:W-:Y:S01]  /*19ef0*/  IMAD.WIDE R34, R3.reuse, 0x4, R40 ;  /* 0x0000000403227825 */ /* 0x048fe200078e0228 */
[----:B------:R-:W-:Y:S01]  /*19f00*/  ULDC UR6, c[0x0][0x228] ;  /* 0x00008a0000067ab9 */ /* 0x000fe20000000800 */
[----:B------:R2:W-:Y:S01]  /*19f10*/  @P5 STG.E desc[UR8][R32.64], R129 ;  /* 0x0000008120005986 */ /* 0x0005e2000c101908 */
[----:B------:R-:W-:Y:S01]  /*19f20*/  ISETP.GE.AND P5, PT, R0, UR4, PT ;  /* 0x0000000400007c0c */ /* 0x000fe2000bfa6270 */
[----:B------:R-:W-:Y:S01]  /*19f30*/  VIADD R3, R3, UR26 ;  /* 0x0000001a03037c36 */ /* 0x000fe20008000000 */
[----:B------:R-:W-:Y:S01]  /*19f40*/  ULDC UR4, c[0x0][0x228] ;  /* 0x00008a0000047ab9 */ /* 0x000fe20000000800 */
[----:B------:R-:W-:Y:S01]  /*19f50*/  VIADD R0, R7, 0x2f ;  /* 0x0000002f07007836 */ /* 0x000fe20000000000 */
[----:B------:R3:W-:Y:S01]  /*19f60*/  @P4 STG.E desc[UR8][R34.64], R89 ;  /* 0x0000005922004986 */ /* 0x0007e2000c101908 */
[----:B-1----:R-:W-:Y:S01]  /*19f70*/  IMAD.WIDE R36, R3, 0x4, R4 ;  /* 0x0000000403247825 */ /* 0x002fe200078e0204 */
[----:B------:R-:W-:Y:S01]  /*19f80*/  ISETP.LT.AND P4, PT, R193, UR4, !P6 ;  /* 0x00000004c1007c0c */ /* 0x000fe2000f781270 */
[----:B------:R-:W-:-:S02]  /*19f90*/  ULDC UR4, c[0x0][0x22c] ;  /* 0x00008b0000047ab9 */ /* 0x000fc40000000800 */
[C---:B------:R-:W-:Y:S01]  /*19fa0*/  IMAD.WIDE R38, R3.reuse, 0x4, R40 ;  /* 0x0000000403267825 */ /* 0x040fe200078e0228 */
[----:B------:R-:W-:Y:S01]  /*19fb0*/  @P1 STG.E desc[UR8][R36.64], R25 ;  /* 0x0000001924001986 */ /* 0x000fe2000c101908 */
[----:B------:R-:W-:Y:S02]  /*19fc0*/  IADD3 R3, R3, UR26, RZ ;  /* 0x0000001a03037c10 */ /* 0x000fe4000fffe0ff */
[----:B------:R-:W-:Y:S01]  /*19fd0*/  ISETP.GE.AND P1, PT, R0, UR4, PT ;  /* 0x0000000400007c0c */ /* 0x000fe2000bf26270 */
[----:B------:R-:W-:Y:S01]  /*19fe0*/  ULDC UR4, c[0x0][0x228] ;  /* 0x00008a0000047ab9 */ /* 0x000fe20000000800 */
[----:B------:R1:W-:Y:S01]  /*19ff0*/  @P2 STG.E desc[UR8][R38.64], R13 ;  /* 0x0000000d26002986 */ /* 0x0003e2000c101908 */
[----:B------:R-:W-:Y:S01]  /*1a000*/  ISETP.LT.AND P6, PT, R194, UR4, !P6 ;  /* 0x00000004c2007c0c */ /* 0x000fe2000f7c1270 */
[----:B--2---:R-:W-:Y:S01]  /*1a010*/  IMAD.WIDE R32, R3, 0x4, R4 ;  /* 0x0000000403207825 */ /* 0x004fe200078e0204 */
[----:B------:R-:W-:Y:S01]  /*1a020*/  ISETP.LT.AND P2, PT, R193, UR6, !P3 ;  /* 0x00000006c1007c0c */ /* 0x000fe2000df41270 */
[----:B------:R-:W-:Y:S01]  /*1a030*/  ULDC UR4, c[0x0][0x22c] ;  /* 0x00008b0000047ab9 */ /* 0x000fe20000000800 */
[----:B------:R-:W-:Y:S01]  /*1a040*/  ULDC UR6, c[0x0][0x228] ;  /* 0x00008a0000067ab9 */ /* 0x000fe20000000800 */
[----:B------:R-:W-:Y:S01]  /*1a050*/  VIADD R0, R7, 0x30 ;  /* 0x0000003007007836 */ /* 0x000fe20000000000 */
[----:B------:R2:W-:Y:S01]  /*1a060*/  @P4 STG.E desc[UR8][R32.64], R130 ;  /* 0x0000008220004986 */ /* 0x0005e2000c101908 */
[----:B---3--:R-:W-:-:S03]  /*1a070*/  VIADD R35, R3, UR26 ;  /* 0x0000001a03237c36 */ /* 0x008fc60008000000 */
[----:B------:R-:W-:Y:S01]  /*1a080*/  ISETP.GE.AND P4, PT, R0, UR4, PT ;  /* 0x0000000400007c0c */ /* 0x000fe2000bf86270 */
[----:B-1----:R-:W-:Y:S01]  /*1a090*/  IMAD.WIDE R12, R3, 0x4, R40 ;  /* 0x00000004030c7825 */ /* 0x002fe200078e0228 */
[----:B------:R-:W-:Y:S01]  /*1a0a0*/  ULDC UR4, c[0x0][0x228] ;  /* 0x00008a0000047ab9 */ /* 0x000fe20000000800 */
[----:B------:R-:W-:Y:S02]  /*1a0b0*/  IADD3 R0, R7, 0x31, RZ ;  /* 0x0000003107007810 */ /* 0x000fe40007ffe0ff */
[----:B------:R-:W-:Y:S01]  /*1a0c0*/  ISETP.LT.AND P3, PT, R194, UR4, !P3 ;  /* 0x00000004c2007c0c */ /* 0x000fe2000df61270 */
[C---:B------:R-:W-:Y:S01]  /*1a0d0*/  IMAD.WIDE R24, R35.reuse, 0x4, R4 ;  /* 0x0000000423187825 */ /* 0x040fe200078e0204 */
[----:B------:R-:W-:Y:S01]  /*1a0e0*/  ULDC UR4, c[0x0][0x22c] ;  /* 0x00008b0000047ab9 */ /* 0x000fe20000000800 */
[----:B------:R1:W-:Y:S01]  /*1a0f0*/  @P6 STG.E desc[UR8][R12.64], R90 ;  /* 0x0000005a0c006986 */ /* 0x0003e2000c101908 */
[----:B------:R-:W-:Y:S01]  /*1a100*/  ISETP.GE.AND P6, PT, R0, UR4, PT ;  /* 0x0000000400007c0c */ /* 0x000fe2000bfc6270 */
[----:B------:R-:W-:Y:S01]  /*1a110*/  ULDC UR4, c[0x0][0x228] ;  /* 0x00008a0000047ab9 */ /* 0x000fe20000000800 */
[----:B--2---:R-:W-:Y:S01]  /*1a120*/  IMAD.WIDE R32, R35, 0x4, R40 ;  /* 0x0000000423207825 */ /* 0x004fe200078e0228 */
[----:B------:R2:W-:Y:S01]  /*1a130*/  @P2 STG.E desc[UR8][R24.64], R26 ;  /* 0x0000001a18002986 */ /* 0x0005e2000c101908 */
[----:B------:R-:W-:Y:S01]  /*1a140*/  ISETP.LT.AND P2, PT, R193, UR4, !P5 ;  /* 0x00000004c1007c0c */ /* 0x000fe2000ef41270 */
[----:B------:R-:W-:Y:S01]  /*1a150*/  ULDC UR4, c[0x0][0x228] ;  /* 0x00008a0000047ab9 */ /* 0x000fe20000000800 */
[----:B------:R-:W-:Y:S01]  /*1a160*/  VIADD R35, R35, UR26 ;  /* 0x0000001a23237c36 */ /* 0x000fe20008000000 */
[----:B------:R-:W-:Y:S01]  /*1a170*/  ISETP.LT.AND P5, PT, R194, UR4, !P5 ;  /* 0x00000004c2007c0c */ /* 0x000fe2000efa1270 */
[----:B------:R-:W-:Y:S01]  /*1a180*/  ULDC UR4, c[0x0][0x228] ;  /* 0x00008a0000047ab9 */ /* 0x000fe20000000800 */
[----:B------:R-:W-:Y:S01]  /*1a190*/  @P3 STG.E desc[UR8][R32.64], R14 ;  /* 0x0000000e20003986 */ /* 0x000fe2000c101908 */
[----:B------:R-:W-:Y:S01]  /*1a1a0*/  ISETP.LT.AND P3, PT, R193, UR4, !P1 ;  /* 0x00000004c1007c0c */ /* 0x000fe2000cf61270 */
[C---:B-1----:R-:W-:Y:S01]  /*1a1b0*/  IMAD.WIDE R12, R35.reuse, 0x4, R4 ;  /* 0x00000004230c7825 */ /* 0x042fe200078e0204 */
[----:B------:R-:W-:Y:S01]  /*1a1c0*/  IADD3 R3, R35, UR26, RZ ;  /* 0x0000001a23037c10 */ /* 0x000fe2000fffe0ff */
[----:B------:R-:W-:-:S02]  /*1a1d0*/  ULDC UR4, c[0x0][0x22c] ;  /* 0x00008b0000047ab9 */ /* 0x000fc40000000800 */
[----:B------:R-:W-:Y:S02]  /*1a1e0*/  VIADD R0, R7, 0x32 ;  /* 0x0000003207007836 */ /* 0x000fe40000000000 */
[----:B------:R1:W-:Y:S01]  /*1a1f0*/  @P2 STG.E desc[UR8][R12.64], R131 ;  /* 0x000000830c002986 */ /* 0x0003e2000c101908 */
[----:B--2---:R-:W-:Y:S02]  /*1a200*/  IMAD.WIDE R24, R35, 0x4, R40 ;  /* 0x0000000423187825 */ /* 0x004fe400078e0228 */
[----:B------:R-:W-:Y:S01]  /*1a210*/  ISETP.GE.AND P2, PT, R0, UR4, PT ;  /* 0x0000000400007c0c */ /* 0x000fe2000bf46270 */
[----:B------:R-:W-:Y:S01]  /*1a220*/  ULDC UR4, c[0x0][0x228] ;  /* 0x00008a0000047ab9 */ /* 0x000fe20000000800 */
[----:B------:R-:W-:Y:S01]  /*1a230*/  IMAD.WIDE R34, R3, 0x4, R4 ;  /* 0x0000000403227825 */ /* 0x000fe200078e0204 */
[C---:B------:R-:W-:Y:S01]  /*1a240*/  ISETP.LT.AND P1, PT, R194.reuse, UR4, !P1 ;  /* 0x00000004c2007c0c */ /* 0x040fe2000cf21270 */
[----:B------:R2:W-:Y:S01]  /*1a250*/  @P5 STG.E desc[UR8][R24.64], R91 ;  /* 0x0000005b18005986 */ /* 0x0005e2000c101908 */
[----:B------:R-:W-:Y:S01]  /*1a260*/  ULDC UR4, c[0x0][0x228] ;  /* 0x00008a0000047ab9 */ /* 0x000fe20000000800 */
[----:B------:R-:W-:Y:S01]  /*1a270*/  VIADD R0, R7, 0x33 ;  /* 0x0000003307007836 */ /* 0x000fe20000000000 */
[C---:B------:R-:W-:Y:S01]  /*1a280*/  ISETP.LT.AND P5, PT, R193.reuse, UR10, !P6 ;  /* 0x0000000ac1007c0c */ /* 0x040fe2000f7a1270 */
[----:B------:R3:W-:Y:S01]  /*1a290*/  @P3 STG.E desc[UR8][R34.64], R27 ;  /* 0x0000001b22003986 */ /* 0x0007e2000c101908 */
[----:B------:R-:W-:Y:S01]  /*1a2a0*/  ISETP.LT.AND P3, PT, R193, UR4, !P4 ;  /* 0x00000004c1007c0c */ /* 0x000fe2000e761270 */
[C---:B-1----:R-:W-:Y:S01]  /*1a2b0*/  IMAD.WIDE R12, R3.reuse, 0x4, R40 ;  /* 0x00000004030c7825 */ /* 0x042fe200078e0228 */
[C---:B------:R-:W-:Y:S01]  /*1a2c0*/  ISETP.LT.AND P4, PT, R194.reuse, UR6, !P4 ;  /* 0x00000006c2007c0c */ /* 0x040fe2000e781270 */
[----:B------:R-:W-:Y:S01]  /*1a2d0*/  ULDC UR4, c[0x0][0x22c] ;  /* 0x00008b0000047ab9 */ /* 0x000fe20000000800 */
[----:B------:R-:W-:Y:S01]  /*1a2e0*/  ULDC UR6, c[0x0][0x228] ;  /* 0x00008a0000067ab9 */ /* 0x000fe20000000800 */
[----:B------:R-:W-:Y:S01]  /*1a2f0*/  VIADD R33, R3, UR26 ;  /* 0x0000001a03217c36 */ /* 0x000fe20008000000 */
[----:B------:R-:W-:Y:S01]  /*1a300*/  ISETP.LT.AND P6, PT, R194, UR6, !P6 ;  /* 0x00000006c2007c0c */ /* 0x000fe2000f7c1270 */
[----:B------:R1:W-:Y:S01]  /*1a310*/  @P1 STG.E desc[UR8][R12.64], R15 ;  /* 0x0000000f0c001986 */ /* 0x0003e2000c101908 */
[----:B------:R-:W-:Y:S01]  /*1a320*/  ISETP.GE.AND P1, PT, R0, UR4, PT ;  /* 0x0000000400007c0c */ /* 0x000fe2000bf26270 */
[C---:B--2---:R-:W-:Y:S01]  /*1a330*/  IMAD.WIDE R24, R33.reuse, 0x4, R4 ;  /* 0x0000000421187825 */ /* 0x044fe200078e0204 */
[----:B------:R-:W-:Y:S01]  /*1a340*/  ULDC UR4, c[0x0][0x22c] ;  /* 0x00008b0000047ab9 */ /* 0x000fe20000000800 */
[----:B------:R-:W-:Y:S01]  /*1a350*/  IADD3 R3, R33, UR26, RZ ;  /* 0x0000001a21037c10 */ /* 0x000fe2000fffe0ff */
[----:B------:R-:W-:Y:S01]  /*1a360*/  ULDC UR6, c[0x0][0x228] ;  /* 0x00008a0000067ab9 */ /* 0x000fe20000000800 */
[----:B------:R-:W-:Y:S01]  /*1a370*/  VIADD R0, R7, 0x34 ;  /* 0x0000003407007836 */ /* 0x000fe20000000000 */
[----:B------:R2:W-:Y:S01]  /*1a380*/  @P3 STG.E desc[UR8][R24.64], R132 ;  /* 0x0000008418003986 */ /* 0x0005e2000c101908 */
[----:B---3--:R-:W-:Y:S01]  /*1a390*/  IMAD.WIDE R26, R33, 0x4, R40 ;  /* 0x00000004211a7825 */ /* 0x008fe200078e0228 */
[----:B------:R-:W-:-:S02]  /*1a3a0*/  ULDC UR10, c[0x0][0x228] ;  /* 0x00008a00000a7ab9 */ /* 0x000fc40000000800 */
[----:B------:R-:W-:Y:S01]  /*1a3b0*/  ISETP.GE.AND P3, PT, R0, UR4, PT ;  /* 0x0000000400007c0c */ /* 0x000fe2000bf66270 */
[----:B------:R-:W-:Y:S01]  /*1a3c0*/  ULDC UR4, c[0x0][0x228] ;  /* 0x00008a0000047ab9 */ /* 0x000fe20000000800 */
[----:B------:R-:W-:Y:S01]  /*1a3d0*/  @P4 STG.E desc[UR8][R26.64], R84 ;  /* 0x000000541a004986 */ /* 0x000fe2000c101908 */
[----:B------:R-:W-:Y:S01]  /*1a3e0*/  ISETP.LT.AND P4, PT, R193, UR4, !P2 ;  /* 0x00000004c1007c0c */ /* 0x000fe2000d781270 */
[C---:B------:R-:W-:Y:S01]  /*1a3f0*/  IMAD.WIDE R32, R3.reuse, 0x4, R4 ;  /* 0x0000000403207825 */ /* 0x040fe200078e0204 */
[C---:B------:R-:W-:Y:S01]  /*1a400*/  ISETP.LT.AND P2, PT, R194.reuse, UR6, !P2 ;  /* 0x00000006c2007c0c */ /* 0x040fe2000d741270 */
[----:B------:R-:W-:Y:S01]  /*1a410*/  ULDC UR4, c[0x0][0x228] ;  /* 0x00008a0000047ab9 */ /* 0x000fe20000000800 */
[----:B------:R-:W-:Y:S01]  /*1a420*/  ULDC UR6, c[0x0][0x228] ;  /* 0x00008a0000067ab9 */ /* 0x000fe20000000800 */
[C---:B-1----:R-:W-:Y:S01]  /*1a430*/  IMAD.WIDE R12, R3.reuse, 0x4, R40 ;  /* 0x00000004030c7825 */ /* 0x042fe200078e0228 */
[----:B------:R-:W-:Y:S01]  /*1a440*/  IADD3 R3, R3, UR26, RZ ;  /* 0x0000001a03037c10 */ /* 0x000fe2000fffe0ff */
[----:B------:R1:W-:Y:S01]  /*1a450*/  @P5 STG.E desc[UR8][R32.64], R28 ;  /* 0x0000001c20005986 */ /* 0x0003e2000c101908 */
[----:B------:R-:W-:Y:S01]  /*1a460*/  ISETP.LT.AND P5, PT, R193, UR10, !P1 ;  /* 0x0000000ac1007c0c */ /* 0x000fe2000cfa1270 */
[----:B------:R-:W-:Y:S01]  /*1a470*/  VIADD R0, R7, 0x35 ;  /* 0x0000003507007836 */ /* 0x000fe20000000000 */
[----:B------:R-:W-:Y:S01]  /*1a480*/  ISETP.LT.AND P1, PT, R194, UR4, !P1 ;  /* 0x00000004c2007c0c */ /* 0x000fe2000cf21270 */
[C---:B------:R-:W-:Y:S01]  /*1a490*/  IMAD.WIDE R14, R3.reuse, 0x4, R4 ;  /* 0x00000004030e7825 */ /* 0x040fe200078e0204 */
[----:B------:R3:W-:Y:S01]  /*1a4a0*/  @P6 STG.E desc[UR8][R12.64], R16 ;  /* 0x000000100c006986 */ /* 0x0007e2000c101908 */
[----:B------:R-:W-:Y:S01]  /*1a4b0*/  ULDC UR4, c[0x0][0x228] ;  /* 0x00008a0000047ab9 */ /* 0x000fe20000000800 */
[----:B------:R-:W-:Y:S01]  /*1a4c0*/  ISETP.GE.AND P6, PT, R0, UR5, PT ;  /* 0x0000000500007c0c */ /* 0x000fe2000bfc6270 */
[C---:B--2---:R-:W-:Y:S01]  /*1a4d0*/  IMAD.WIDE R24, R3.reuse, 0x4, R40 ;  /* 0x0000000403187825 */ /* 0x044fe200078e0228 */
[----:B------:R2:W-:Y:S01]  /*1a4e0*/  @P4 STG.E desc[UR8][R14.64], R133 ;  /* 0x000000850e004986 */ /* 0x0005e2000c101908 */
[----:B------:R-:W-:Y:S01]  /*1a4f0*/  ULDC UR5, c[0x0][0x228] ;  /* 0x00008a0000057ab9 */ /* 0x000fe20000000800 */
[----:B------:R-:W-:Y:S01]  /*1a500*/  ULDC UR10, c[0x0][0x228] ;  /* 0x00008a00000a7ab9 */ /* 0x000fe20000000800 */
[----:B-1----:R-:W-:Y:S01]  /*1a510*/  VIADD R33, R3, UR26 ;  /* 0x0000001a03217c36 */ /* 0x002fe20008000000 */
[----:B------:R1:W-:Y:S01]  /*1a520*/  @P2 STG.E desc[UR8][R24.64], R85 ;  /* 0x0000005518002986 */ /* 0x0003e2000c101908 */
[----:B------:R-:W-:Y:S01]  /*1a530*/  ISETP.LT.AND P2, PT, R193, UR4, !P3 ;  /* 0x00000004c1007c0c */ /* 0x000fe2000df41270 */
[----:B------:R-:W-:Y:S01]  /*1a540*/  VIADD R0, R7, 0x36 ;  /* 0x0000003607007836 */ /* 0x000fe20000000000 */
[----:B------:R-:W-:Y:S01]  /*1a550*/  ISETP.LT.AND P3, PT, R194, UR5, !P3 ;  /* 0x00000005c2007c0c */ /* 0x000fe2000df61270 */
[C---:B------:R-:W-:Y:S01]  /*1a560*/  IMAD.WIDE R26, R33.reuse, 0x4, R4 ;  /* 0x00000004211a7825 */ /* 0x040fe200078e0204 */
[----:B------:R-:W-:Y:S01]  /*1a570*/  ULDC UR4, c[0x0][0x228] ;  /* 0x00008a0000047ab9 */ /* 0x000fe20000000800 */
[----:B------:R-:W-:Y:S01]  /*1a580*/  ULDC UR5, c[0x0][0x228] ;  /* 0x00008a0000057ab9 */ /* 0x000fe20000000800 */
[----:B------:R-:W-:Y:S01]  /*1a590*/  ISETP.GE.AND P4, PT, R0, UR25, PT ;  /* 0x0000001900007c0c */ /* 0x000fe2000bf86270 */
[C---:B---3--:R-:W-:Y:S01]  /*1a5a0*/  IMAD.WIDE R12, R33.reuse, 0x4, R40 ;  /* 0x00000004210c7825 */ /* 0x048fe200078e0228 */
[----:B------:R-:W-:Y:S01]  /*1a5b0*/  IADD3 R33, R33, UR26, RZ ;  /* 0x0000001a21217c10 */ /* 0x000fe2000fffe0ff */
[----:B------:R3:W-:Y:S01]  /*1a5c0*/  @P5 STG.E desc[UR8][R26.64], R29 ;  /* 0x0000001d1a005986 */ /* 0x0007e2000c101908 */
[----:B------:R-:W-:Y:S01]  /*1a5d0*/  ISETP.LT.AND P5, PT, R193, UR4, !P6 ;  /* 0x00000004c1007c0c */ /* 0x000fe2000f7a1270 */
[----:B------:R-:W-:Y:S01]  /*1a5e0*/  ULDC UR4, c[0x0][0x228] ;  /* 0x00008a0000047ab9 */ /* 0x000fe20000000800 */
[----:B------:R-:W-:Y:S01]  /*1a5f0*/  VIADD R0, R7, 0x37 ;  /* 0x0000003707007836 */ /* 0x000fe20000000000 */
[----:B------:R4:W-:Y:S01]  /*1a600*/  @P1 STG.E desc[UR8][R12.64], R17 ;  /* 0x000000110c001986 */ /* 0x0009e2000c101908 */
[C---:B--2---:R-:W-:Y:S01]  /*1a610*/  IMAD.WIDE R14, R33.reuse, 0x4, R4 ;  /* 0x00000004210e7825 */ /* 0x044fe200078e0204 */
[----:B------:R-:W-:Y:S01]  /*1a620*/  ISETP.LT.AND P6, PT, R194, UR4, !P6 ;  /* 0x00000004c2007c0c */ /* 0x000fe2000f7c1270 */
[----:B------:R-:W-:Y:S01]  /*1a630*/  ULDC UR4, c[0x0][0x228] ;  /* 0x00008a0000047ab9 */ /* 0x000fe20000000800 */
[----:B------:R-:W-:Y:S01]  /*1a640*/  ISETP.GE.AND P1, PT, R0, UR23, PT ;  /* 0x0000001700007c0c */ /* 0x000fe2000bf26270 */
[----:B-1----:R-:W-:Y:S01]  /*1a650*/  IMAD.WIDE R24, R33, 0x4, R40 ;  /* 0x0000000421187825 */ /* 0x002fe200078e0228 */
[----:B------:R1:W-:Y:S01]  /*1a660*/  @P2 STG.E desc[UR8][R14.64], R134 ;  /* 0x000000860e002986 */ /* 0x0003e2000c101908 */
[----:B------:R-:W-:-:S02]  /*1a670*/  ISETP.GE.AND P2, PT, R6, UR21, PT ;  /* 0x0000001506007c0c */ /* 0x000fc4000bf46270 */
[----:B------:R-:W-:Y:S01]  /*1a680*/  VIADD R3, R33, UR26 ;  /* 0x0000001a21037c36 */ /* 0x000fe20008000000 */
[----:B------:R-:W-:Y:S01]  /*1a690*/  @P3 STG.E desc[UR8][R24.64], R86 ;  /* 0x0000005618003986 */ /* 0x000fe2000c101908 */
[----:B------:R-:W-:Y:S01]  /*1a6a0*/  ISETP.LT.AND P3, PT, R193, UR4, !P4 ;  /* 0x00000004c1007c0c */ /* 0x000fe2000e761270 */
[----:B------:R-:W-:Y:S01]  /*1a6b0*/  ULDC UR4, c[0x0][0x228] ;  /* 0x00008a0000047ab9 */ /* 0x000fe20000000800 */
[----:B------:R-:W-:Y:S01]  /*1a6c0*/  ISETP.LT.AND P4, PT, R194, UR5, !P4 ;  /* 0x00000005c2007c0c */ /* 0x000fe2000e781270 */
[----:B------:R-:W2:Y:S01]  /*1a6d0*/  LDS.128 R32, [R2] ;  /* 0x0000000002207984 */ /* 0x000ea20000000c00 */
[----:B---3--:R-:W-:Y:S01]  /*1a6e0*/  IMAD.WIDE R26, R3, 0x4, R4 ;  /* 0x00000004031a7825 */ /* 0x008fe200078e0204 */
[----:B------:R-:W-:-:S03]  /*1a6f0*/  ULDC UR5, c[0x0][0x228] ;  /* 0x00008a0000057ab9 */ /* 0x000fc60000000800 */
[----:B----4-:R-:W-:Y:S01]  /*1a700*/  IMAD.WIDE R12, R3, 0x4, R40 ;  /* 0x00000004030c7825 */ /* 0x010fe200078e0228 */
[----:B------:R3:W-:Y:S01]  /*1a710*/  @P5 STG.E desc[UR8][R26.64], R30 ;  /* 0x0000001e1a005986 */ /* 0x0007e2000c101908 */
[----:B------:R-:W-:Y:S01]  /*1a720*/  ISETP.LT.AND P5, PT, R193, UR6, !P1 ;  /* 0x00000006c1007c0c */ /* 0x000fe2000cfa1270 */
[----:B------:R-:W-:Y:S01]  /*1a730*/  ULDC UR6, c[0x0][0x228] ;  /* 0x00008a0000067ab9 */ /* 0x000fe20000000800 */
[----:B------:R-:W-:Y:S01]  /*1a740*/  VIADD R3, R3, UR26 ;  /* 0x0000001a03037c36 */ /* 0x000fe20008000000 */
[----:B------:R-:W-:Y:S01]  /*1a750*/  ISETP.LT.AND P1, PT, R194, UR10, !P1 ;  /* 0x0000000ac2007c0c */ /* 0x000fe2000cf21270 */
[----:B------:R4:W-:Y:S01]  /*1a760*/  @P6 STG.E desc[UR8][R12.64], R18 ;  /* 0x000000120c006986 */ /* 0x0009e2000c101908 */
[----:B------:R-:W-:Y:S01]  /*1a770*/  VIADD R0, R7, 0x39 ;  /* 0x0000003907007836 */ /* 0x000fe20000000000 */
[----:B------:R-:W-:Y:S01]  /*1a780*/  ULDC UR10, c[0x0][0x228] ;  /* 0x00008a00000a7ab9 */ /* 0x000fe20000000800 */
[----:B-1----:R-:W-:-:S03]  /*1a790*/  IMAD.WIDE R14, R3, 0x4, R4 ;  /* 0x00000004030e7825 */ /* 0x002fc600078e0204 */
[----:B------:R-:W-:Y:S01]  /*1a7a0*/  ISETP.GE.AND P6, PT, R0, UR19, PT ;  /* 0x0000001300007c0c */ /* 0x000fe2000bfc6270 */
[C---:B------:R-:W-:Y:S01]  /*1a7b0*/  IMAD.WIDE R16, R3.reuse, 0x4, R40 ;  /* 0x0000000403107825 */ /* 0x040fe200078e0228 */
[----:B---3--:R-:W-:Y:S01]  /*1a7c0*/  IADD3 R27, R3, UR26, RZ ;  /* 0x0000001a031b7c10 */ /* 0x008fe2000fffe0ff */
[----:B------:R-:W-:Y:S02]  /*1a7d0*/  @P3 STG.E desc[UR8][R14.64], R135 ;  /* 0x000000870e003986 */ /* 0x000fe4000c101908 */
[----:B------:R-:W-:Y:S02]  /*1a7e0*/  VIADD R0, R7, 0x3a ;  /* 0x0000003a07007836 */ /* 0x000fe40000000000 */
[----:B------:R-:W-:Y:S01]  /*1a7f0*/  @P4 STG.E desc[UR8][R16.64], R87 ;  /* 0x0000005710004986 */ /* 0x000fe2000c101908 */
[----:B------:R-:W-:Y:S01]  /*1a800*/  ISETP.LT.AND P4, PT, R193, UR4, !P2 ;  /* 0x00000004c1007c0c */ /* 0x000fe2000d781270 */
[C---:B------:R-:W-:Y:S01]  /*1a810*/  IMAD.WIDE R2, R27.reuse, 0x4, R4 ;  /* 0x000000041b027825 */ /* 0x040fe200078e0204 */
[----:B------:R-:W-:Y:S01]  /*1a820*/  ISETP.LT.AND P2, PT, R194, UR5, !P2 ;  /* 0x00000005c2007c0c */ /* 0x000fe2000d741270 */
[----:B------:R-:W-:Y:S01]  /*1a830*/  ULDC UR4, c[0x0][0x228] ;  /* 0x00008a0000047ab9 */ /* 0x000fe20000000800 */
[----:B------:R-:W-:Y:S01]  /*1a840*/  ISETP.GE.AND P3, PT, R0, UR17, PT ;  /* 0x0000001100007c0c */ /* 0x000fe2000bf66270 */
[----:B------:R-:W-:Y:S01]  /*1a850*/  IMAD.WIDE R24, R27, 0x4, R40 ;  /* 0x000000041b187825 */ /* 0x000fe200078e0228 */
[----:B------:R1:W-:Y:S01]  /*1a860*/  @P5 STG.E desc[UR8][R2.64], R31 ;  /* 0x0000001f02005986 */ /* 0x0003e2000c101908 */
[----:B------:R-:W-:Y:S01]  /*1a870*/  ISETP.LT.AND P5, PT, R193, UR6, !P6 ;  /* 0x00000006c1007c0c */ /* 0x000fe2000f7a1270 */
[----:B------:R-:W-:Y:S01]  /*1a880*/  ULDC UR5, c[0x0][0x228] ;  /* 0x00008a0000057ab9 */ /* 0x000fe20000000800 */
[----:B----4-:R-:W-:Y:S01]  /*1a890*/  VIADD R13, R27, UR26 ;  /* 0x0000001a1b0d7c36 */ /* 0x010fe20008000000 */
[----:B------:R3:W-:Y:S01]  /*1a8a0*/  @P1 STG.E desc[UR8][R24.64], R19 ;  /* 0x0000001318001986 */ /* 0x0007e2000c101908 */
[C---:B------:R-:W-:Y:S01]  /*1a8b0*/  IADD3 R0, R7.reuse, 0x3b, RZ ;  /* 0x0000003b07007810 */ /* 0x040fe20007ffe0ff */
[----:B------:R-:W-:Y:S01]  /*1a8c0*/  ULDC UR6, c[0x0][0x228] ;  /* 0x00008a0000067ab9 */ /* 0x000fe20000000800 */
[----:B------:R-:W-:Y:S01]  /*1a8d0*/  ISETP.LT.AND P6, PT, R194, UR4, !P6 ;  /* 0x00000004c2007c0c */ /* 0x000fe2000f7c1270 */
[----:B------:R-:W-:Y:S01]  /*1a8e0*/  ULDC UR4, c[0x0][0x228] ;  /* 0x00008a0000047ab9 */ /* 0x000fe20000000800 */
[----:B------:R-:W-:Y:S01]  /*1a8f0*/  ISETP.GE.AND P1, PT, R0, UR15, PT ;  /* 0x0000000f00007c0c */ /* 0x000fe2000bf26270 */
[----:B------:R-:W-:-:S02]  /*1a900*/  VIADD R0, R7, 0x3c ;  /* 0x0000003c07007836 */ /* 0x000fc40000000000 */
[----:B-1----:R-:W-:-:S04]  /*1a910*/  IMAD.WIDE R2, R13, 0x4, R4 ;  /* 0x000000040d027825 */ /* 0x002fc800078e0204 */
[C---:B---3--:R-:W-:Y:S01]  /*1a920*/  VIADD R19, R13.reuse, UR26 ;  /* 0x0000001a0d137c36 */ /* 0x048fe20008000000 */
[----:B------:R1:W-:Y:S01]  /*1a930*/  @P4 STG.E desc[UR8][R2.64], R8 ;  /* 0x0000000802004986 */ /* 0x0003e2000c101908 */
[----:B------:R-:W-:Y:S01]  /*1a940*/  IMAD.WIDE R12, R13, 0x4, R40 ;  /* 0x000000040d0c7825 */ /* 0x000fe200078e0228 */
[----:B------:R-:W-:Y:S02]  /*1a950*/  ISETP.GE.AND P4, PT, R0, UR13, PT ;  /* 0x0000000d00007c0c */ /* 0x000fe4000bf86270 */
[----:B------:R-:W-:Y:S01]  /*1a960*/  IADD3 R0, R7, 0x3d, RZ ;  /* 0x0000003d07007810 */ /* 0x000fe20007ffe0ff */
[----:B------:R-:W-:Y:S01]  /*1a970*/  IMAD.WIDE R14, R19, 0x4, R4 ;  /* 0x00000004130e7825 */ /* 0x000fe200078e0204 */
[----:B-----5:R3:W-:Y:S01]  /*1a980*/  @P2 STG.E desc[UR8][R12.64], R92 ;  /* 0x0000005c0c002986 */ /* 0x0207e2000c101908 */
[----:B------:R-:W-:Y:S01]  /*1a990*/  ISETP.LT.AND P2, PT, R193, UR4, !P3 ;  /* 0x00000004c1007c0c */ /* 0x000fe2000df41270 */
[----:B------:R-:W-:Y:S01]  /*1a9a0*/  ULDC UR4, c[0x0][0x228] ;  /* 0x00008a0000047ab9 */ /* 0x000fe20000000800 */
[C---:B------:R-:W-:Y:S01]  /*1a9b0*/  IMAD.WIDE R16, R19.reuse, 0x4, R40 ;  /* 0x0000000413107825 */ /* 0x040fe200078e0228 */
[----:B------:R4:W-:Y:S01]  /*1a9c0*/  @P5 STG.E desc[UR8][R14.64], R20 ;  /* 0x000000140e005986 */ /* 0x0009e2000c101908 */
[C---:B------:R-:W-:Y:S01]  /*1a9d0*/  ISETP.LT.AND P3, PT, R194.reuse, UR4, !P3 ;  /* 0x00000004c2007c0c */ /* 0x040fe2000df61270 */
[----:B------:R-:W-:Y:S01]  /*1a9e0*/  ULDC UR4, c[0x0][0x228] ;  /* 0x00008a0000047ab9 */ /* 0x000fe20000000800 */
[----:B------:R-:W-:Y:S01]  /*1a9f0*/  VIADD R19, R19, UR26 ;  /* 0x0000001a13137c36 */ /* 0x000fe20008000000 */
[----:B------:R-:W-:Y:S01]  /*1aa00*/  ISETP.LT.AND P5, PT, R193, UR5, !P1 ;  /* 0x00000005c1007c0c */ /* 0x000fe2000cfa1270 */
[----:B--2---:R2:W-:Y:S01]  /*1aa10*/  @P6 STG.E desc[UR8][R16.64], R32 ;  /* 0x0000002010006986 */ /* 0x0045e2000c101908 */
[----:B------:R-:W-:Y:S01]  /*1aa20*/  ISETP.LT.AND P1, PT, R194, UR6, !P1 ;  /* 0x00000006c2007c0c */ /* 0x000fe2000cf21270 */
[----:B-1----:R-:W-:Y:S01]  /*1aa30*/  IMAD.WIDE R2, R19, 0x4, R4 ;  /* 0x0000000413027825 */ /* 0x002fe200078e0204 */
[----:B------:R-:W-:Y:S01]  /*1aa40*/  ISETP.LT.AND P6, PT, R193, UR10, !P4 ;  /* 0x0000000ac1007c0c */ /* 0x000fe2000e7c1270 */
[----:B------:R-:W-:Y:S01]  /*1aa50*/  ULDC UR5, c[0x0][0x228] ;  /* 0x00008a0000057ab9 */ /* 0x000fe20000000800 */
[----:B------:R-:W-:Y:S01]  /*1aa60*/  ULDC UR6, c[0x0][0x228] ;  /* 0x00008a0000067ab9 */ /* 0x000fe20000000800 */
[----:B---3--:R-:W-:Y:S01]  /*1aa70*/  IMAD.WIDE R12, R19, 0x4, R40 ;  /* 0x00000004130c7825 */ /* 0x008fe200078e0228 */
[----:B------:R1:W-:Y:S01]  /*1aa80*/  @P2 STG.E desc[UR8][R2.64], R9 ;  /* 0x0000000902002986 */ /* 0x0003e2000c101908 */
[----:B------:R-:W-:-:S02]  /*1aa90*/  ISETP.GE.AND P2, PT, R0, UR11, PT ;  /* 0x0000000b00007c0c */ /* 0x000fc4000bf46270 */
[----:B----4-:R-:W-:Y:S01]  /*1aaa0*/  VIADD R15, R19, UR26 ;  /* 0x0000001a130f7c36 */ /* 0x010fe20008000000 */
[----:B------:R-:W-:Y:S01]  /*1aab0*/  @P3 STG.E desc[UR8][R12.64], R93 ;  /* 0x0000005d0c003986 */ /* 0x000fe2000c101908 */
[----:B------:R-:W-:Y:S02]  /*1aac0*/  VIADD R0, R7, 0x3e ;  /* 0x0000003e07007836 */ /* 0x000fe40000000000 */
[C---:B------:R-:W-:Y:S01]  /*1aad0*/  IMAD.WIDE R6, R15.reuse, 0x4, R4 ;  /* 0x000000040f067825 */ /* 0x040fe200078e0204 */
[C---:B------:R-:W-:Y:S02]  /*1aae0*/  IADD3 R25, R15.reuse, UR26, RZ ;  /* 0x0000001a0f197c10 */ /* 0x040fe4000fffe0ff */
[----:B------:R-:W-:Y:S01]  /*1aaf0*/  ISETP.GE.AND P3, PT, R0, UR7, PT ;  /* 0x0000000700007c0c */ /* 0x000fe2000bf66270 */
[----:B------:R-:W-:Y:S01]  /*1ab00*/  IMAD.WIDE R14, R15, 0x4, R40 ;  /* 0x000000040f0e7825 */ /* 0x000fe200078e0228 */
[----:B------:R-:W-:Y:S01]  /*1ab10*/  @P5 STG.E desc[UR8][R6.64], R21 ;  /* 0x0000001506005986 */ /* 0x000fe2000c101908 */
[----:B------:R-:W-:Y:S01]  /*1ab20*/  ULDC UR7, c[0x0][0x228] ;  /* 0x00008a0000077ab9 */ /* 0x000fe20000000800 */
[----:B------:R-:W-:Y:S01]  /*1ab30*/  ISETP.LT.AND P5, PT, R193, UR5, !P3 ;  /* 0x00000005c1007c0c */ /* 0x000fe2000dfa1270 */
[----:B--2---:R-:W-:Y:S01]  /*1ab40*/  IMAD.WIDE R16, R25, 0x4, R4 ;  /* 0x0000000419107825 */ /* 0x004fe200078e0204 */
[----:B------:R2:W-:Y:S01]  /*1ab50*/  @P1 STG.E desc[UR8][R14.64], R33 ;  /* 0x000000210e001986 */ /* 0x0005e2000c101908 */
[----:B------:R-:W-:Y:S01]  /*1ab60*/  ULDC UR5, c[0x0][0x228] ;  /* 0x00008a0000057ab9 */ /* 0x000fe20000000800 */
[----:B------:R-:W-:Y:S01]  /*1ab70*/  ISETP.LT.AND P1, PT, R193, UR6, !P0 ;  /* 0x00000006c1007c0c */ /* 0x000fe2000c721270 */
[----:B-1----:R-:W-:Y:S01]  /*1ab80*/  VIADD R9, R25, UR26 ;  /* 0x0000001a19097c36 */ /* 0x002fe20008000000 */
[----:B------:R1:W-:Y:S01]  /*1ab90*/  @P6 STG.E desc[UR8][R16.64], R10 ;  /* 0x0000000a10006986 */ /* 0x0003e2000c101908 */
[----:B------:R-:W-:Y:S01]  /*1aba0*/  ISETP.LT.AND P6, PT, R193, UR4, !P2 ;  /* 0x00000004c1007c0c */ /* 0x000fe2000d7c1270 */
[----:B------:R-:W-:Y:S01]  /*1abb0*/  ULDC UR4, c[0x0][0x228] ;  /* 0x00008a0000047ab9 */ /* 0x000fe20000000800 */
[----:B------:R-:W-:Y:S01]  /*1abc0*/  ULDC UR6, c[0x0][0x228] ;  /* 0x00008a0000067ab9 */ /* 0x000fe20000000800 */
[C---:B------:R-:W-:Y:S01]  /*1abd0*/  ISETP.LT.AND P4, PT, R194.reuse, UR4, !P4 ;  /* 0x00000004c2007c0c */ /* 0x040fe2000e781270 */
[----:B------:R-:W-:Y:S01]  /*1abe0*/  IMAD.WIDE R2, R25, 0x4, R40 ;  /* 0x0000000419027825 */ /* 0x000fe200078e0228 */
[----:B------:R-:W-:-:S02]  /*1abf0*/  ISETP.LT.AND P2, PT, R194, UR5, !P2 ;  /* 0x00000005c2007c0c */ /* 0x000fc4000d741270 */
[C---:B--2---:R-:W-:Y:S01]  /*1ac00*/  IADD3 R15, R9.reuse, UR26, RZ ;  /* 0x0000001a090f7c10 */ /* 0x044fe2000fffe0ff */
[----:B------:R-:W-:Y:S01]  /*1ac10*/  IMAD.WIDE R6, R9, 0x4, R4 ;  /* 0x0000000409067825 */ /* 0x000fe200078e0204 */
[C---:B------:R-:W-:Y:S02]  /*1ac20*/  ISETP.LT.AND P3, PT, R194.reuse, UR6, !P3 ;  /* 0x00000006c2007c0c */ /* 0x040fe4000df61270 */
[----:B------:R-:W-:Y:S01]  /*1ac30*/  ISETP.LT.AND P0, PT, R194, UR7, !P0 ;  /* 0x00000007c2007c0c */ /* 0x000fe2000c701270 */
[----:B-1----:R-:W-:Y:S02]  /*1ac40*/  VIADD R17, R15, UR26 ;  /* 0x0000001a0f117c36 */ /* 0x002fe40008000000 */
[----:B------:R-:W-:Y:S02]  /*1ac50*/  IMAD.WIDE R8, R9, 0x4, R40 ;  /* 0x0000000409087825 */ /* 0x000fe400078e0228 */
[----:B------:R1:W-:Y:S02]  /*1ac60*/  @P4 STG.E desc[UR8][R2.64], R94 ;  /* 0x0000005e02004986 */ /* 0x0003e4000c101908 */
[----:B------:R-:W-:-:S02]  /*1ac70*/  IMAD.WIDE R12, R15, 0x4, R4 ;  /* 0x000000040f0c7825 */ /* 0x000fc400078e0204 */
[----:B------:R1:W-:Y:S02]  /*1ac80*/  @P6 STG.E desc[UR8][R6.64], R22 ;  /* 0x0000001606006986 */ /* 0x0003e4000c101908 */
[----:B------:R-:W-:Y:S02]  /*1ac90*/  IMAD.WIDE R14, R15, 0x4, R40 ;  /* 0x000000040f0e7825 */ /* 0x000fe400078e0228 */
[----:B------:R1:W-:Y:S02]  /*1aca0*/  @P2 STG.E desc[UR8][R8.64], R34 ;  /* 0x0000002208002986 */ /* 0x0003e4000c101908 */
[C---:B------:R-:W-:Y:S02]  /*1acb0*/  IMAD.WIDE R4, R17.reuse, 0x4, R4 ;  /* 0x0000000411047825 */ /* 0x040fe400078e0204 */
[----:B------:R1:W-:Y:S02]  /*1acc0*/  @P5 STG.E desc[UR8][R12.64], R11 ;  /* 0x0000000b0c005986 */ /* 0x0003e4000c101908 */
[----:B------:R-:W-:-:S02]  /*1acd0*/  IMAD.WIDE R40, R17, 0x4, R40 ;  /* 0x0000000411287825 */ /* 0x000fc400078e0228 */
[----:B------:R1:W-:Y:S04]  /*1ace0*/  @P3 STG.E desc[UR8][R14.64], R95 ;  /* 0x0000005f0e003986 */ /* 0x0003e8000c101908 */
[----:B------:R1:W-:Y:S01]  /*1acf0*/  @P1 STG.E desc[UR8][R4.64], R23 ;  /* 0x0000001704001986 */ /* 0x0003e2000c101908 */
[----:B------:R-:W-:Y:S05]  /*1ad00*/  @!P0 EXIT ;  /* 0x000000000000894d */ /* 0x000fea0003800000 */
[----:B------:R-:W-:Y:S01]  /*1ad10*/  STG.E desc[UR8][R40.64], R35 ;  /* 0x0000002328007986 */ /* 0x000fe2000c101908 */
[----:B------:R-:W-:Y:S05]  /*1ad20*/  EXIT ;  /* 0x000000000000794d */ /* 0x000fea0003800000 */
.L_x_2:
[----:B------:R-:W-:-:S00]  /*1ad30*/  BRA `(.L_x_2) ;  /* 0xfffffffc00fc7947 */ /* 0x000fc0000383ffff */
[----:B------:R-:W-:-:S00]  /*1ad40*/  NOP ;  /* 0x0000000000007918 */ /* 0x000fc00000000000 */
        /* <DEDUP_REMOVED lines=11> */
.L_x_3:


//--------------------- .nv.shared.matmul_kernel  --------------------------
	.section	.nv.shared.matmul_kernel,"aw",@nobits
	.sectionflags	@""
	.align	16
	.zero		1024


//--------------------- .nv.shared.reserved.0     --------------------------
	.section	.nv.shared.reserved.0,"aw",@nobits
	.weak		__nv_reservedSMEM_offset_0_alias
	.size		__nv_reservedSMEM_offset_0_alias, 0, 0
	.other		__nv_reservedSMEM_offset_0_alias,@"STO_CUDA_RESERVED_SHARED STV_DEFAULT"
__nv_reservedSMEM_offset_0_alias:
	.zero		0


//--------------------- .nv.constant0.matmul_kernel --------------------------
	.section	.nv.constant0.matmul_kernel,"a",@progbits
	.sectionflags	@""
	.align	4
.nv.constant0.matmul_kernel:
	.zero		608


//--------------------- SYMBOLS --------------------------

	.type		.nv.reservedSmem.offset0,@object
	.size		.nv.reservedSmem.offset0,0x4
